	.target	sm_100a

	.elftype	@"ET_EXEC"


//--------------------- .note.nv.tkinfo           --------------------------
	.section	.note.nv.tkinfo,"",@"SHT_NOTE"
	.sectionflags	@"SHF_NOTE_NV_TKINFO"
	.tkinfo
        /*0018*/ 	.word	0x00000002
        /*0030*/ 	.string	""
        /*0030*/ 	.string	"ptxas"
        /*0030*/ 	.string	"Cuda compilation tools, release 13.0, V13.0.88"
        /*0030*/ 	.string	"Build cuda_13.0.r13.0/compiler.36424714_0"
        /*0030*/ 	.string	"-arch sm_100a -m 64 "



//--------------------- .note.nv.cuinfo           --------------------------
	.section	.note.nv.cuinfo,"",@"SHT_NOTE"
	.sectionflags	@"SHF_NOTE_NV_CUINFO"
        /*0018*/ 	.short	0x0002
        /*001a*/ 	.short	0x0064
        /*001c*/ 	.short	0x0082
	.zero		2


//--------------------- .nv.info                  --------------------------
	.section	.nv.info,"",@"SHT_CUDA_INFO"
	.align	4


	//----- nvinfo : EIATTR_REGCOUNT
	.align		4
        /*0000*/ 	.byte	0x04, 0x2f
        /*0002*/ 	.short	(.L_20 - .L_19)
	.align		4
.L_19:
        /*0004*/ 	.word	index@(_ZN7cutlass13device_kernelINS_4gemm6kernel13GemmUniversalIN4cute5tupleIJiiiiEEENS1_10collective13CollectiveMmaINS1_35MainloopSm100TmaUmmaWarpSpecializedILi22ELi2ELi2ENS5_IJNS4_1CILi2EEENSA_ILi1EEESC_EEEEENS5_IJNSA_ILi256EEESF_NSA_ILi32EEEEEENS_12float_e4m3_tENS5_IJlSC_lEEESI_SJ_NS4_8TiledMMAINS4_8MMA_AtomIJNS4_10MMA_TraitsINS4_25SM100_MMA_F8F6F4_2x1SM_SSEJSI_SI_fSF_SF_NS4_17integral_constantINS4_4UMMA5MajorELSQ_0EEESR_NSO_INSP_7ScaleInELSS_0EEEST_EEEEEENS4_6LayoutINS5_IJSC_SC_SC_EEENS5_IJNSA_ILi0EEESY_SY_EEEEENS5_IJNS4_10UnderscoreES11_S11_EEEEENS4_18SM100_TMA_2SM_LOADENS4_14ComposedLayoutINS4_7SwizzleILi1ELi4ELi3EEENS4_18smem_ptr_flag_bitsILi8EEENSW_INS5_IJNSA_ILi8EEESG_EEENS5_IJSG_SC_EEEEEEEvNS4_8identityES14_S1E_vS1F_EENS_8epilogue10collective18CollectiveEpilogueINS1H_23Sm100TmaWarpSpecializedILi4ELi2ELi64ELb0ELb0EEEJNS5_IJNSA_ILi128EEESF_SG_EEENS5_IJNSW_IS1M_SC_EENSW_INSA_ILi64EEESC_EEEEESI_SJ_SI_SJ_NS1H_6fusion15FusionCallbacksIS1L_NS1S_17LinearCombinationISI_fSI_fLNS_15FloatRoundStyleE2EEES1N_S1R_JEEENS4_5SM1004TMEM4LOAD26SM100_TMEM_LOAD_32dp32b64xENS4_13SM90_TMA_LOADENS15_INS16_ILi2ELi4ELi3EEES19_NSW_INS5_IJS1A_S1P_EEENS5_IJS1P_SC_EEEEEEENS4_39AutoVectorizingCopyWithAssumedAlignmentILi128EEENS4_14SM90_TMA_STOREES27_S29_S29_EEEvvEEEEvNT_6ParamsE)
        /*0008*/ 	.word	0x000000de


	//----- nvinfo : EIATTR_FRAME_SIZE
	.align		4
.L_20:
        /*000c*/ 	.byte	0x04, 0x11
        /*000e*/ 	.short	(.L_22 - .L_21)
	.align		4
.L_21:
        /*0010*/ 	.word	index@($__internal_2_$__cuda_sm10x_tcgen05_guardrail_trap_unallocated_columns_being_dealloced)
        /*0014*/ 	.word	0x00000000


	//----- nvinfo : EIATTR_FRAME_SIZE
	.align		4
.L_22:
        /*0018*/ 	.byte	0x04, 0x11
        /*001a*/ 	.short	(.L_24 - .L_23)
	.align		4
.L_23:
        /*001c*/ 	.word	index@($__internal_1_$__cuda_sm10x_tcgen05_guardrail_trap_phase_invalid_during_alloc)
        /*0020*/ 	.word	0x00000000


	//----- nvinfo : EIATTR_FRAME_SIZE
	.align		4
.L_24:
        /*0024*/ 	.byte	0x04, 0x11
        /*0026*/ 	.short	(.L_26 - .L_25)
	.align		4
.L_25:
        /*0028*/ 	.word	index@($__internal_0_$__cuda_sm10x_tcgen05_guardrail_trap_col_being_dealloced_not_returned_by_alloc)
        /*002c*/ 	.word	0x00000000


	//----- nvinfo : EIATTR_FRAME_SIZE
	.align		4
.L_26:
        /*0030*/ 	.byte	0x04, 0x11
        /*0032*/ 	.short	(.L_28 - .L_27)
	.align		4
.L_27:
        /*0034*/ 	.word	index@(_ZN7cutlass13device_kernelINS_4gemm6kernel13GemmUniversalIN4cute5tupleIJiiiiEEENS1_10collective13CollectiveMmaINS1_35MainloopSm100TmaUmmaWarpSpecializedILi22ELi2ELi2ENS5_IJNS4_1CILi2EEENSA_ILi1EEESC_EEEEENS5_IJNSA_ILi256EEESF_NSA_ILi32EEEEEENS_12float_e4m3_tENS5_IJlSC_lEEESI_SJ_NS4_8TiledMMAINS4_8MMA_AtomIJNS4_10MMA_TraitsINS4_25SM100_MMA_F8F6F4_2x1SM_SSEJSI_SI_fSF_SF_NS4_17integral_constantINS4_4UMMA5MajorELSQ_0EEESR_NSO_INSP_7ScaleInELSS_0EEEST_EEEEEENS4_6LayoutINS5_IJSC_SC_SC_EEENS5_IJNSA_ILi0EEESY_SY_EEEEENS5_IJNS4_10UnderscoreES11_S11_EEEEENS4_18SM100_TMA_2SM_LOADENS4_14ComposedLayoutINS4_7SwizzleILi1ELi4ELi3EEENS4_18smem_ptr_flag_bitsILi8EEENSW_INS5_IJNSA_ILi8EEESG_EEENS5_IJSG_SC_EEEEEEEvNS4_8identityES14_S1E_vS1F_EENS_8epilogue10collective18CollectiveEpilogueINS1H_23Sm100TmaWarpSpecializedILi4ELi2ELi64ELb0ELb0EEEJNS5_IJNSA_ILi128EEESF_SG_EEENS5_IJNSW_IS1M_SC_EENSW_INSA_ILi64EEESC_EEEEESI_SJ_SI_SJ_NS1H_6fusion15FusionCallbacksIS1L_NS1S_17LinearCombinationISI_fSI_fLNS_15FloatRoundStyleE2EEES1N_S1R_JEEENS4_5SM1004TMEM4LOAD26SM100_TMEM_LOAD_32dp32b64xENS4_13SM90_TMA_LOADENS15_INS16_ILi2ELi4ELi3EEES19_NSW_INS5_IJS1A_S1P_EEENS5_IJS1P_SC_EEEEEEENS4_39AutoVectorizingCopyWithAssumedAlignmentILi128EEENS4_14SM90_TMA_STOREES27_S29_S29_EEEvvEEEEvNT_6ParamsE)
        /*0038*/ 	.word	0x00000000


	//----- nvinfo : EIATTR_MIN_STACK_SIZE
	.align		4
.L_28:
        /*003c*/ 	.byte	0x04, 0x12
        /*003e*/ 	.short	(.L_30 - .L_29)
	.align		4
.L_29:
        /*0040*/ 	.word	index@(_ZN7cutlass13device_kernelINS_4gemm6kernel13GemmUniversalIN4cute5tupleIJiiiiEEENS1_10collective13CollectiveMmaINS1_35MainloopSm100TmaUmmaWarpSpecializedILi22ELi2ELi2ENS5_IJNS4_1CILi2EEENSA_ILi1EEESC_EEEEENS5_IJNSA_ILi256EEESF_NSA_ILi32EEEEEENS_12float_e4m3_tENS5_IJlSC_lEEESI_SJ_NS4_8TiledMMAINS4_8MMA_AtomIJNS4_10MMA_TraitsINS4_25SM100_MMA_F8F6F4_2x1SM_SSEJSI_SI_fSF_SF_NS4_17integral_constantINS4_4UMMA5MajorELSQ_0EEESR_NSO_INSP_7ScaleInELSS_0EEEST_EEEEEENS4_6LayoutINS5_IJSC_SC_SC_EEENS5_IJNSA_ILi0EEESY_SY_EEEEENS5_IJNS4_10UnderscoreES11_S11_EEEEENS4_18SM100_TMA_2SM_LOADENS4_14ComposedLayoutINS4_7SwizzleILi1ELi4ELi3EEENS4_18smem_ptr_flag_bitsILi8EEENSW_INS5_IJNSA_ILi8EEESG_EEENS5_IJSG_SC_EEEEEEEvNS4_8identityES14_S1E_vS1F_EENS_8epilogue10collective18CollectiveEpilogueINS1H_23Sm100TmaWarpSpecializedILi4ELi2ELi64ELb0ELb0EEEJNS5_IJNSA_ILi128EEESF_SG_EEENS5_IJNSW_IS1M_SC_EENSW_INSA_ILi64EEESC_EEEEESI_SJ_SI_SJ_NS1H_6fusion15FusionCallbacksIS1L_NS1S_17LinearCombinationISI_fSI_fLNS_15FloatRoundStyleE2EEES1N_S1R_JEEENS4_5SM1004TMEM4LOAD26SM100_TMEM_LOAD_32dp32b64xENS4_13SM90_TMA_LOADENS15_INS16_ILi2ELi4ELi3EEES19_NSW_INS5_IJS1A_S1P_EEENS5_IJS1P_SC_EEEEEEENS4_39AutoVectorizingCopyWithAssumedAlignmentILi128EEENS4_14SM90_TMA_STOREES27_S29_S29_EEEvvEEEEvNT_6ParamsE)
        /*0044*/ 	.word	0x00000000
.L_30:


//--------------------- .nv.compat                --------------------------
	.section	.nv.compat,"",@"SHT_CUDA_COMPAT_INFO"
	.align	4
        /*0000*/ 	.byte	0x02, 0x09, 0x01, 0x00, 0x02, 0x02, 0x02, 0x00, 0x02, 0x05, 0x05, 0x00, 0x03, 0x07, 0x01, 0x01
        /*0010*/ 	.byte	0x02, 0x03, 0x01, 0x00, 0x02, 0x06, 0x01, 0x00, 0x04, 0x0b, 0x08, 0x00, 0x09, 0x00, 0x00, 0x00
        /*0020*/ 	.byte	0x00, 0x00, 0x00, 0x00


//--------------------- .nv.info._ZN7cutlass13device_kernelINS_4gemm6kernel13GemmUniversalIN4cute5tupleIJiiiiEEENS1_10collective13CollectiveMmaINS1_35MainloopSm100TmaUmmaWarpSpecializedILi22ELi2ELi2ENS5_IJNS4_1CILi2EEENSA_ILi1EEESC_EEEEENS5_IJNSA_ILi256EEESF_NSA_ILi32EEEEEENS_12float_e4m3_tENS5_IJlSC_lEEESI_SJ_NS4_8TiledMMAINS4_8MMA_AtomIJNS4_10MMA_TraitsINS4_25SM100_MMA_F8F6F4_2x1SM_SSEJSI_SI_fSF_SF_NS4_17integral_constantINS4_4UMMA5MajorELSQ_0EEESR_NSO_INSP_7ScaleInELSS_0EEEST_EEEEEENS4_6LayoutINS5_IJSC_SC_SC_EEENS5_IJNSA_ILi0EEESY_SY_EEEEENS5_IJNS4_10UnderscoreES11_S11_EEEEENS4_18SM100_TMA_2SM_LOADENS4_14ComposedLayoutINS4_7SwizzleILi1ELi4ELi3EEENS4_18smem_ptr_flag_bitsILi8EEENSW_INS5_IJNSA_ILi8EEESG_EEENS5_IJSG_SC_EEEEEEEvNS4_8identityES14_S1E_vS1F_EENS_8epilogue10collective18CollectiveEpilogueINS1H_23Sm100TmaWarpSpecializedILi4ELi2ELi64ELb0ELb0EEEJNS5_IJNSA_ILi128EEESF_SG_EEENS5_IJNSW_IS1M_SC_EENSW_INSA_ILi64EEESC_EEEEESI_SJ_SI_SJ_NS1H_6fusion15FusionCallbacksIS1L_NS1S_17LinearCombinationISI_fSI_fLNS_15FloatRoundStyleE2EEES1N_S1R_JEEENS4_5SM1004TMEM4LOAD26SM100_TMEM_LOAD_32dp32b64xENS4_13SM90_TMA_LOADENS15_INS16_ILi2ELi4ELi3EEES19_NSW_INS5_IJS1A_S1P_EEENS5_IJS1P_SC_EEEEEEENS4_39AutoVectorizingCopyWithAssumedAlignmentILi128EEENS4_14SM90_TMA_STOREES27_S29_S29_EEEvvEEEEvNT_6ParamsE --------------------------
	.section	.nv.info._ZN7cutlass13device_kernelINS_4gemm6kernel13GemmUniversalIN4cute5tupleIJiiiiEEENS1_10collective13CollectiveMmaINS1_35MainloopSm100TmaUmmaWarpSpecializedILi22ELi2ELi2ENS5_IJNS4_1CILi2EEENSA_ILi1EEESC_EEEEENS5_IJNSA_ILi256EEESF_NSA_ILi32EEEEEENS_12float_e4m3_tENS5_IJlSC_lEEESI_SJ_NS4_8TiledMMAINS4_8MMA_AtomIJNS4_10MMA_TraitsINS4_25SM100_MMA_F8F6F4_2x1SM_SSEJSI_SI_fSF_SF_NS4_17integral_constantINS4_4UMMA5MajorELSQ_0EEESR_NSO_INSP_7ScaleInELSS_0EEEST_EEEEEENS4_6LayoutINS5_IJSC_SC_SC_EEENS5_IJNSA_ILi0EEESY_SY_EEEEENS5_IJNS4_10UnderscoreES11_S11_EEEEENS4_18SM100_TMA_2SM_LOADENS4_14ComposedLayoutINS4_7SwizzleILi1ELi4ELi3EEENS4_18smem_ptr_flag_bitsILi8EEENSW_INS5_IJNSA_ILi8EEESG_EEENS5_IJSG_SC_EEEEEEEvNS4_8identityES14_S1E_vS1F_EENS_8epilogue10collective18CollectiveEpilogueINS1H_23Sm100TmaWarpSpecializedILi4ELi2ELi64ELb0ELb0EEEJNS5_IJNSA_ILi128EEESF_SG_EEENS5_IJNSW_IS1M_SC_EENSW_INSA_ILi64EEESC_EEEEESI_SJ_SI_SJ_NS1H_6fusion15FusionCallbacksIS1L_NS1S_17LinearCombinationISI_fSI_fLNS_15FloatRoundStyleE2EEES1N_S1R_JEEENS4_5SM1004TMEM4LOAD26SM100_TMEM_LOAD_32dp32b64xENS4_13SM90_TMA_LOADENS15_INS16_ILi2ELi4ELi3EEES19_NSW_INS5_IJS1A_S1P_EEENS5_IJS1P_SC_EEEEEEENS4_39AutoVectorizingCopyWithAssumedAlignmentILi128EEENS4_14SM90_TMA_STOREES27_S29_S29_EEEvvEEEEvNT_6ParamsE,"",@"SHT_CUDA_INFO"
	.sectionflags	@""
	.align	4


	//----- nvinfo : EIATTR_CUDA_API_VERSION
	.align		4
        /*0000*/ 	.byte	0x04, 0x37
        /*0002*/ 	.short	(.L_32 - .L_31)
.L_31:
        /*0004*/ 	.word	0x00000082


	//----- nvinfo : EIATTR_KPARAM_INFO
	.align		4
.L_32:
        /*0008*/ 	.byte	0x04, 0x17
        /*000a*/ 	.short	(.L_34 - .L_33)
.L_33:
        /*000c*/ 	.word	0x00000000
        /*0010*/ 	.short	0x0000
        /*0012*/ 	.short	0x0000
        /*0014*/ 	.byte	0x00, 0xf0, 0x01, 0x20


	//----- nvinfo : EIATTR_AT_ENTRY_FRAGMENTS
	.align		4
.L_34:
        /*0018*/ 	.byte	0x04, 0x4f
        /*001a*/ 	.short	(.L_36 - .L_35)


	//   ....[0]....
.L_35:
        /*001c*/ 	.word	0x00000007


	//----- nvinfo : EIATTR_RESERVED_SMEM_USED
	.align		4
.L_36:
        /*0020*/ 	.byte	0x01, 0x41
	.zero		2


	//----- nvinfo : EIATTR_SPARSE_MMA_MASK
	.align		4
        /*0024*/ 	.byte	0x03, 0x50
        /*0026*/ 	.short	0x0000


	//----- nvinfo : EIATTR_TCGEN05_2CTA_USED
	.align		4
        /*0028*/ 	.byte	0x01, 0x52
	.zero		2


	//----- nvinfo : EIATTR_MAXREG_COUNT
	.align		4
        /*002c*/ 	.byte	0x03, 0x1b
        /*002e*/ 	.short	0x00ff


	//----- nvinfo : EIATTR_NUM_BARRIERS
	.align		4
        /*0030*/ 	.byte	0x02, 0x4c
        /*0032*/ 	.byte	0x07
	.zero		1


	//----- nvinfo : EIATTR_EXTERNS
	.align		4
        /*0034*/ 	.byte	0x04, 0x0f
        /*0036*/ 	.short	(.L_38 - .L_37)


	//   ....[0]....
	.align		4
.L_37:
        /*0038*/ 	.word	index@(__assertfail)


	//----- nvinfo : EIATTR_MERCURY_ISA_VERSION
	.align		4
.L_38:
        /*003c*/ 	.byte	0x03, 0x5f
        /*003e*/ 	.short	0x0101


	//----- nvinfo : EIATTR_INT_WARP_WIDE_INSTR_OFFSETS
	.align		4
        /*0040*/ 	.byte	0x04, 0x31
        /*0042*/ 	.short	(.L_40 - .L_39)


	//   ....[0]....
.L_39:
        /*0044*/ 	.word	0x00000f40


	//   ....[1]....
        /*0048*/ 	.word	0x00000fe0


	//   ....[2]....
        /*004c*/ 	.word	0x00002300


	//   ....[3]....
        /*0050*/ 	.word	0x00004990


	//   ....[4]....
        /*0054*/ 	.word	0x000049b0


	//   ....[5]....
        /*0058*/ 	.word	0x000049e0


	//   ....[6]....
        /*005c*/ 	.word	0x00005320


	//   ....[7]....
        /*0060*/ 	.word	0x00005390


	//   ....[8]....
        /*0064*/ 	.word	0x00005470


	//   ....[9]....
        /*0068*/ 	.word	0x000054f0


	//   ....[10]....
        /*006c*/ 	.word	0x00005600


	//   ....[11]....
        /*0070*/ 	.word	0x00005690


	//   ....[12]....
        /*0074*/ 	.word	0x00005870


	//   ....[13]....
        /*0078*/ 	.word	0x000059d0


	//----- nvinfo : EIATTR_COOP_GROUP_MASK_REGIDS
	.align		4
.L_40:
        /*007c*/ 	.byte	0x04, 0x29
        /*007e*/ 	.short	(.L_42 - .L_41)


	//   ....[0]....
.L_41:
        /*0080*/ 	.word	0xffffffff


	//   ....[1]....
        /*0084*/ 	.word	0xffffffff


	//   ....[2]....
        /*0088*/ 	.word	0xffffffff


	//   ....[3]....
        /*008c*/ 	.word	0xffffffff


	//   ....[4]....
        /*0090*/ 	.word	0xffffffff


	//   ....[5]....
        /*0094*/ 	.word	0xffffffff


	//   ....[6]....
        /*0098*/ 	.word	0xffffffff


	//   ....[7]....
        /*009c*/ 	.word	0xffffffff


	//   ....[8]....
        /*00a0*/ 	.word	0xffffffff


	//   ....[9]....
        /*00a4*/ 	.word	0xffffffff


	//   ....[10]....
        /*00a8*/ 	.word	0xffffffff


	//   ....[11]....
        /*00ac*/ 	.word	0xffffffff


	//   ....[12]....
        /*00b0*/ 	.word	0xffffffff


	//   ....[13]....
        /*00b4*/ 	.word	0xffffffff


	//----- nvinfo : EIATTR_COOP_GROUP_INSTR_OFFSETS
	.align		4
.L_42:
        /*00b8*/ 	.byte	0x04, 0x28
        /*00ba*/ 	.short	(.L_44 - .L_43)


	//   ....[0]....
.L_43:
        /*00bc*/ 	.word	0x000000c0


	//   ....[1]....
        /*00c0*/ 	.word	0x00000500


	//   ....[2]....
        /*00c4*/ 	.word	0x000008f0


	//   ....[3]....
        /*00c8*/ 	.word	0x00000a80


	//   ....[4]....
        /*00cc*/ 	.word	0x00000b70


	//   ....[5]....
        /*00d0*/ 	.word	0x00000cd0


	//   ....[6]....
        /*00d4*/ 	.word	0x00000e20


	//   ....[7]....
        /*00d8*/ 	.word	0x00001060


	//   ....[8]....
        /*00dc*/ 	.word	0x000021e0


	//   ....[9]....
        /*00e0*/ 	.word	0x000039e0


	//   ....[10]....
        /*00e4*/ 	.word	0x00003eb0


	//   ....[11]....
        /*00e8*/ 	.word	0x00003ee0


	//   ....[12]....
        /*00ec*/ 	.word	0x00004890


	//   ....[13]....
        /*00f0*/ 	.word	0x00004aa0


	//----- nvinfo : EIATTR_VRC_CTA_INIT_COUNT
	.align		4
.L_44:
        /*00f4*/ 	.byte	0x02, 0x4a
        /*00f6*/ 	.byte	0x80
	.zero		1


	//----- nvinfo : EIATTR_SYSCALL_OFFSETS
	.align		4
        /*00f8*/ 	.byte	0x04, 0x46
        /*00fa*/ 	.short	(.L_46 - .L_45)


	//   ....[0]....
.L_45:
        /*00fc*/ 	.word	0x00006440


	//   ....[1]....
        /*0100*/ 	.word	0x00006580


	//   ....[2]....
        /*0104*/ 	.word	0x00006de0


	//   ....[3]....
        /*0108*/ 	.word	0x00008400


	//   ....[4]....
        /*010c*/ 	.word	0x000099b0


	//   ....[5]....
        /*0110*/ 	.word	0x0000af80


	//----- nvinfo : EIATTR_MBARRIER_INSTR_OFFSETS
	.align		4
.L_46:
        /*0114*/ 	.byte	0x04, 0x39
        /*0116*/ 	.short	(.L_48 - .L_47)


	//   ....[0]....
.L_47:
        /*0118*/ 	.word	0x00000610
        /*011c*/ 	.word	0x000000ff
        /*0120*/ 	.word	0x00000000
        /*0124*/ 	.short	0x0100
        /*0126*/ 	.byte	0x08
	.zero		1


	//   ....[1]....
        /*0128*/ 	.word	0x00000620
        /*012c*/ 	.word	0x000000ff
        /*0130*/ 	.word	0x000000b0
        /*0134*/ 	.short	0x0100
        /*0136*/ 	.byte	0x08
	.zero		1


	//   ....[2]....
        /*0138*/ 	.word	0x00000630
        /*013c*/ 	.word	0x000000ff
        /*0140*/ 	.word	0x00000008
        /*0144*/ 	.short	0x0100
        /*0146*/ 	.byte	0x08
	.zero		1


	//   ....[3]....
        /*0148*/ 	.word	0x00000640
        /*014c*/ 	.word	0x000000ff
        /*0150*/ 	.word	0x000000b8
        /*0154*/ 	.short	0x0100
        /*0156*/ 	.byte	0x08
	.zero		1


	//   ....[4]....
        /*0158*/ 	.word	0x00000650
        /*015c*/ 	.word	0x000000ff
        /*0160*/ 	.word	0x00000010
        /*0164*/ 	.short	0x0100
        /*0166*/ 	.byte	0x08
	.zero		1


	//   ....[5]....
        /*0168*/ 	.word	0x00000660
        /*016c*/ 	.word	0x000000ff
        /*0170*/ 	.word	0x000000c0
        /*0174*/ 	.short	0x0100
        /*0176*/ 	.byte	0x08
	.zero		1


	//   ....[6]....
        /*0178*/ 	.word	0x00000670
        /*017c*/ 	.word	0x000000ff
        /*0180*/ 	.word	0x00000018
        /*0184*/ 	.short	0x0100
        /*0186*/ 	.byte	0x08
	.zero		1


	//   ....[7]....
        /*0188*/ 	.word	0x00000680
        /*018c*/ 	.word	0x000000ff
        /*0190*/ 	.word	0x000000c8
        /*0194*/ 	.short	0x0100
        /*0196*/ 	.byte	0x08
	.zero		1


	//   ....[8]....
        /*0198*/ 	.word	0x00000690
        /*019c*/ 	.word	0x000000ff
        /*01a0*/ 	.word	0x00000020
        /*01a4*/ 	.short	0x0100
        /*01a6*/ 	.byte	0x08
	.zero		1


	//   ....[9]....
        /*01a8*/ 	.word	0x000006a0
        /*01ac*/ 	.word	0x000000ff
        /*01b0*/ 	.word	0x000000d0
        /*01b4*/ 	.short	0x0100
        /*01b6*/ 	.byte	0x08
	.zero		1


	//   ....[10]....
        /*01b8*/ 	.word	0x000006b0
        /*01bc*/ 	.word	0x000000ff
        /*01c0*/ 	.word	0x00000028
        /*01c4*/ 	.short	0x0100
        /*01c6*/ 	.byte	0x08
	.zero		1


	//   ....[11]....
        /*01c8*/ 	.word	0x000006c0
        /*01cc*/ 	.word	0x000000ff
        /*01d0*/ 	.word	0x000000d8
        /*01d4*/ 	.short	0x0100
        /*01d6*/ 	.byte	0x08
	.zero		1


	//   ....[12]....
        /*01d8*/ 	.word	0x000006d0
        /*01dc*/ 	.word	0x000000ff
        /*01e0*/ 	.word	0x00000030
        /*01e4*/ 	.short	0x0100
        /*01e6*/ 	.byte	0x08
	.zero		1


	//   ....[13]....
        /*01e8*/ 	.word	0x000006e0
        /*01ec*/ 	.word	0x000000ff
        /*01f0*/ 	.word	0x000000e0
        /*01f4*/ 	.short	0x0100
        /*01f6*/ 	.byte	0x08
	.zero		1


	//   ....[14]....
        /*01f8*/ 	.word	0x000006f0
        /*01fc*/ 	.word	0x000000ff
        /*0200*/ 	.word	0x00000038
        /*0204*/ 	.short	0x0100
        /*0206*/ 	.byte	0x08
	.zero		1


	//   ....[15]....
        /*0208*/ 	.word	0x00000700
        /*020c*/ 	.word	0x000000ff
        /*0210*/ 	.word	0x000000e8
        /*0214*/ 	.short	0x0100
        /*0216*/ 	.byte	0x08
	.zero		1


	//   ....[16]....
        /*0218*/ 	.word	0x00000710
        /*021c*/ 	.word	0x000000ff
        /*0220*/ 	.word	0x00000040
        /*0224*/ 	.short	0x0100
        /*0226*/ 	.byte	0x08
	.zero		1


	//   ....[17]....
        /*0228*/ 	.word	0x00000720
        /*022c*/ 	.word	0x000000ff
        /*0230*/ 	.word	0x000000f0
        /*0234*/ 	.short	0x0100
        /*0236*/ 	.byte	0x08
	.zero		1


	//   ....[18]....
        /*0238*/ 	.word	0x00000730
        /*023c*/ 	.word	0x000000ff
        /*0240*/ 	.word	0x00000048
        /*0244*/ 	.short	0x0100
        /*0246*/ 	.byte	0x08
	.zero		1


	//   ....[19]....
        /*0248*/ 	.word	0x00000740
        /*024c*/ 	.word	0x000000ff
        /*0250*/ 	.word	0x000000f8
        /*0254*/ 	.short	0x0100
        /*0256*/ 	.byte	0x08
	.zero		1


	//   ....[20]....
        /*0258*/ 	.word	0x00000750
        /*025c*/ 	.word	0x000000ff
        /*0260*/ 	.word	0x00000050
        /*0264*/ 	.short	0x0100
        /*0266*/ 	.byte	0x08
	.zero		1


	//   ....[21]....
        /*0268*/ 	.word	0x00000760
        /*026c*/ 	.word	0x000000ff
        /*0270*/ 	.word	0x00000100
        /*0274*/ 	.short	0x0100
        /*0276*/ 	.byte	0x08
	.zero		1


	//   ....[22]....
        /*0278*/ 	.word	0x00000770
        /*027c*/ 	.word	0x000000ff
        /*0280*/ 	.word	0x00000058
        /*0284*/ 	.short	0x0100
        /*0286*/ 	.byte	0x08
	.zero		1


	//   ....[23]....
        /*0288*/ 	.word	0x00000780
        /*028c*/ 	.word	0x000000ff
        /*0290*/ 	.word	0x00000108
        /*0294*/ 	.short	0x0100
        /*0296*/ 	.byte	0x08
	.zero		1


	//   ....[24]....
        /*0298*/ 	.word	0x00000790
        /*029c*/ 	.word	0x000000ff
        /*02a0*/ 	.word	0x00000060
        /*02a4*/ 	.short	0x0100
        /*02a6*/ 	.byte	0x08
	.zero		1


	//   ....[25]....
        /*02a8*/ 	.word	0x000007a0
        /*02ac*/ 	.word	0x000000ff
        /*02b0*/ 	.word	0x00000110
        /*02b4*/ 	.short	0x0100
        /*02b6*/ 	.byte	0x08
	.zero		1


	//   ....[26]....
        /*02b8*/ 	.word	0x000007b0
        /*02bc*/ 	.word	0x000000ff
        /*02c0*/ 	.word	0x00000068
        /*02c4*/ 	.short	0x0100
        /*02c6*/ 	.byte	0x08
	.zero		1


	//   ....[27]....
        /*02c8*/ 	.word	0x000007c0
        /*02cc*/ 	.word	0x000000ff
        /*02d0*/ 	.word	0x00000118
        /*02d4*/ 	.short	0x0100
        /*02d6*/ 	.byte	0x08
	.zero		1


	//   ....[28]....
        /*02d8*/ 	.word	0x000007d0
        /*02dc*/ 	.word	0x000000ff
        /*02e0*/ 	.word	0x00000070
        /*02e4*/ 	.short	0x0100
        /*02e6*/ 	.byte	0x08
	.zero		1


	//   ....[29]....
        /*02e8*/ 	.word	0x000007e0
        /*02ec*/ 	.word	0x000000ff
        /*02f0*/ 	.word	0x00000120
        /*02f4*/ 	.short	0x0100
        /*02f6*/ 	.byte	0x08
	.zero		1


	//   ....[30]....
        /*02f8*/ 	.word	0x000007f0
        /*02fc*/ 	.word	0x000000ff
        /*0300*/ 	.word	0x00000078
        /*0304*/ 	.short	0x0100
        /*0306*/ 	.byte	0x08
	.zero		1


	//   ....[31]....
        /*0308*/ 	.word	0x00000800
        /*030c*/ 	.word	0x000000ff
        /*0310*/ 	.word	0x00000128
        /*0314*/ 	.short	0x0100
        /*0316*/ 	.byte	0x08
	.zero		1


	//   ....[32]....
        /*0318*/ 	.word	0x00000810
        /*031c*/ 	.word	0x000000ff
        /*0320*/ 	.word	0x00000080
        /*0324*/ 	.short	0x0100
        /*0326*/ 	.byte	0x08
	.zero		1


	//   ....[33]....
        /*0328*/ 	.word	0x00000820
        /*032c*/ 	.word	0x000000ff
        /*0330*/ 	.word	0x00000130
        /*0334*/ 	.short	0x0100
        /*0336*/ 	.byte	0x08
	.zero		1


	//   ....[34]....
        /*0338*/ 	.word	0x00000830
        /*033c*/ 	.word	0x000000ff
        /*0340*/ 	.word	0x00000088
        /*0344*/ 	.short	0x0100
        /*0346*/ 	.byte	0x08
	.zero		1


	//   ....[35]....
        /*0348*/ 	.word	0x00000840
        /*034c*/ 	.word	0x000000ff
        /*0350*/ 	.word	0x00000138
        /*0354*/ 	.short	0x0100
        /*0356*/ 	.byte	0x08
	.zero		1


	//   ....[36]....
        /*0358*/ 	.word	0x00000850
        /*035c*/ 	.word	0x000000ff
        /*0360*/ 	.word	0x00000090
        /*0364*/ 	.short	0x0100
        /*0366*/ 	.byte	0x08
	.zero		1


	//   ....[37]....
        /*0368*/ 	.word	0x00000860
        /*036c*/ 	.word	0x000000ff
        /*0370*/ 	.word	0x00000140
        /*0374*/ 	.short	0x0100
        /*0376*/ 	.byte	0x08
	.zero		1


	//   ....[38]....
        /*0378*/ 	.word	0x00000870
        /*037c*/ 	.word	0x000000ff
        /*0380*/ 	.word	0x00000098
        /*0384*/ 	.short	0x0100
        /*0386*/ 	.byte	0x08
	.zero		1


	//   ....[39]....
        /*0388*/ 	.word	0x00000880
        /*038c*/ 	.word	0x000000ff
        /*0390*/ 	.word	0x00000148
        /*0394*/ 	.short	0x0100
        /*0396*/ 	.byte	0x08
	.zero		1


	//   ....[40]....
        /*0398*/ 	.word	0x00000890
        /*039c*/ 	.word	0x000000ff
        /*03a0*/ 	.word	0x000000a0
        /*03a4*/ 	.short	0x0100
        /*03a6*/ 	.byte	0x08
	.zero		1


	//   ....[41]....
        /*03a8*/ 	.word	0x000008a0
        /*03ac*/ 	.word	0x000000ff
        /*03b0*/ 	.word	0x00000150
        /*03b4*/ 	.short	0x0100
        /*03b6*/ 	.byte	0x08
	.zero		1


	//   ....[42]....
        /*03b8*/ 	.word	0x000008b0
        /*03bc*/ 	.word	0x000000ff
        /*03c0*/ 	.word	0x000000a8
        /*03c4*/ 	.short	0x0100
        /*03c6*/ 	.byte	0x08
	.zero		1


	//   ....[43]....
        /*03c8*/ 	.word	0x000008c0
        /*03cc*/ 	.word	0x000000ff
        /*03d0*/ 	.word	0x00000158
        /*03d4*/ 	.short	0x0100
        /*03d6*/ 	.byte	0x08
	.zero		1


	//   ....[44]....
        /*03d8*/ 	.word	0x000009f0
        /*03dc*/ 	.word	0x000000ff
        /*03e0*/ 	.word	0x00000160
        /*03e4*/ 	.short	0x0100
        /*03e6*/ 	.byte	0x09
	.zero		1


	//   ....[45]....
        /*03e8*/ 	.word	0x00000a00
        /*03ec*/ 	.word	0x000000ff
        /*03f0*/ 	.word	0x00000180
        /*03f4*/ 	.short	0x0100
        /*03f6*/ 	.byte	0x09
	.zero		1


	//   ....[46]....
        /*03f8*/ 	.word	0x00000a10
        /*03fc*/ 	.word	0x000000ff
        /*0400*/ 	.word	0x00000168
        /*0404*/ 	.short	0x0100
        /*0406*/ 	.byte	0x09
	.zero		1


	//   ....[47]....
        /*0408*/ 	.word	0x00000a20
        /*040c*/ 	.word	0x000000ff
        /*0410*/ 	.word	0x00000188
        /*0414*/ 	.short	0x0100
        /*0416*/ 	.byte	0x09
	.zero		1


	//   ....[48]....
        /*0418*/ 	.word	0x00000a30
        /*041c*/ 	.word	0x000000ff
        /*0420*/ 	.word	0x00000170
        /*0424*/ 	.short	0x0100
        /*0426*/ 	.byte	0x09
	.zero		1


	//   ....[49]....
        /*0428*/ 	.word	0x00000a40
        /*042c*/ 	.word	0x000000ff
        /*0430*/ 	.word	0x00000190
        /*0434*/ 	.short	0x0100
        /*0436*/ 	.byte	0x09
	.zero		1


	//   ....[50]....
        /*0438*/ 	.word	0x00000a50
        /*043c*/ 	.word	0x000000ff
        /*0440*/ 	.word	0x00000178
        /*0444*/ 	.short	0x0100
        /*0446*/ 	.byte	0x09
	.zero		1


	//   ....[51]....
        /*0448*/ 	.word	0x00000a60
        /*044c*/ 	.word	0x000000ff
        /*0450*/ 	.word	0x00000198
        /*0454*/ 	.short	0x0100
        /*0456*/ 	.byte	0x09
	.zero		1


	//   ....[52]....
        /*0458*/ 	.word	0x00000b40
        /*045c*/ 	.word	0x000000ff
        /*0460*/ 	.word	0x000001a0
        /*0464*/ 	.short	0x0100
        /*0466*/ 	.byte	0x08
	.zero		1


	//   ....[53]....
        /*0468*/ 	.word	0x00000b50
        /*046c*/ 	.word	0x000000ff
        /*0470*/ 	.word	0x000001a8
        /*0474*/ 	.short	0x0100
        /*0476*/ 	.byte	0x08
	.zero		1


	//   ....[54]....
        /*0478*/ 	.word	0x00000c80
        /*047c*/ 	.word	0x000000ff
        /*0480*/ 	.word	0x000001b0
        /*0484*/ 	.short	0x0100
        /*0486*/ 	.byte	0x08
	.zero		1


	//   ....[55]....
        /*0488*/ 	.word	0x00000c90
        /*048c*/ 	.word	0x000000ff
        /*0490*/ 	.word	0x000001c0
        /*0494*/ 	.short	0x0100
        /*0496*/ 	.byte	0x08
	.zero		1


	//   ....[56]....
        /*0498*/ 	.word	0x00000ca0
        /*049c*/ 	.word	0x000000ff
        /*04a0*/ 	.word	0x000001b8
        /*04a4*/ 	.short	0x0100
        /*04a6*/ 	.byte	0x08
	.zero		1


	//   ....[57]....
        /*04a8*/ 	.word	0x00000cb0
        /*04ac*/ 	.word	0x000000ff
        /*04b0*/ 	.word	0x000001c8
        /*04b4*/ 	.short	0x0100
        /*04b6*/ 	.byte	0x08
	.zero		1


	//   ....[58]....
        /*04b8*/ 	.word	0x00000dd0
        /*04bc*/ 	.word	0x000000ff
        /*04c0*/ 	.word	0x000001d0
        /*04c4*/ 	.short	0x0100
        /*04c6*/ 	.byte	0x09
	.zero		1


	//   ....[59]....
        /*04c8*/ 	.word	0x00000de0
        /*04cc*/ 	.word	0x000000ff
        /*04d0*/ 	.word	0x000001e0
        /*04d4*/ 	.short	0x0100
        /*04d6*/ 	.byte	0x09
	.zero		1


	//   ....[60]....
        /*04d8*/ 	.word	0x00000df0
        /*04dc*/ 	.word	0x000000ff
        /*04e0*/ 	.word	0x000001d8
        /*04e4*/ 	.short	0x0100
        /*04e6*/ 	.byte	0x09
	.zero		1


	//   ....[61]....
        /*04e8*/ 	.word	0x00000e00
        /*04ec*/ 	.word	0x000000ff
        /*04f0*/ 	.word	0x000001e8
        /*04f4*/ 	.short	0x0100
        /*04f6*/ 	.byte	0x09
	.zero		1


	//   ....[62]....
        /*04f8*/ 	.word	0x00000ef0
        /*04fc*/ 	.word	0x000000ff
        /*0500*/ 	.word	0x000001f0
        /*0504*/ 	.short	0x0100
        /*0506*/ 	.byte	0x08
	.zero		1


	//   ....[63]....
        /*0508*/ 	.word	0x00000f00
        /*050c*/ 	.word	0x000000ff
        /*0510*/ 	.word	0x00000200
        /*0514*/ 	.short	0x0100
        /*0516*/ 	.byte	0x08
	.zero		1


	//   ....[64]....
        /*0518*/ 	.word	0x00000f10
        /*051c*/ 	.word	0x000000ff
        /*0520*/ 	.word	0x000001f8
        /*0524*/ 	.short	0x0100
        /*0526*/ 	.byte	0x08
	.zero		1


	//   ....[65]....
        /*0528*/ 	.word	0x00000f20
        /*052c*/ 	.word	0x000000ff
        /*0530*/ 	.word	0x00000208
        /*0534*/ 	.short	0x0100
        /*0536*/ 	.byte	0x08
	.zero		1


	//   ....[66]....
        /*0538*/ 	.word	0x00001010
        /*053c*/ 	.word	0x000000ff
        /*0540*/ 	.word	0x00000210
        /*0544*/ 	.short	0x0100
        /*0546*/ 	.byte	0x07
	.zero		1


	//   ....[67]....
        /*0548*/ 	.word	0x00001a10
        /*054c*/ 	.word	0x00000003
        /*0550*/ 	.word	0x00000200
        /*0554*/ 	.short	0x010a
        /*0556*/ 	.byte	0xff
	.zero		1


	//   ....[68]....
        /*0558*/ 	.word	0x00001a40
        /*055c*/ 	.word	0x00000003
        /*0560*/ 	.word	0x000001f0
        /*0564*/ 	.short	0x0101
        /*0566*/ 	.byte	0xff
	.zero		1


	//   ....[69]....
        /*0568*/ 	.word	0x00001b40
        /*056c*/ 	.word	0x000000ff
        /*0570*/ 	.word	0x000000b0
        /*0574*/ 	.short	0x010a
        /*0576*/ 	.byte	0x08
	.zero		1


	//   ....[70]....
        /*0578*/ 	.word	0x00001c00
        /*057c*/ 	.word	0x000000ff
        /*0580*/ 	.word	0x000000b0
        /*0584*/ 	.short	0x010a
        /*0586*/ 	.byte	0x21
	.zero		1


	//   ....[71]....
        /*0588*/ 	.word	0x00001dc0
        /*058c*/ 	.word	0x000000ff
        /*0590*/ 	.word	0x000000b0
        /*0594*/ 	.short	0x010a
        /*0596*/ 	.byte	0x08
	.zero		1


	//   ....[72]....
        /*0598*/ 	.word	0x00001ea0
        /*059c*/ 	.word	0x000000ff
        /*05a0*/ 	.word	0x000001a8
        /*05a4*/ 	.short	0x0101
        /*05a6*/ 	.byte	0x06
	.zero		1


	//   ....[73]....
        /*05a8*/ 	.word	0x00001ec0
        /*05ac*/ 	.word	0x000000ff
        /*05b0*/ 	.word	0x000000b0
        /*05b4*/ 	.short	0x010a
        /*05b6*/ 	.byte	0x08
	.zero		1


	//   ....[74]....
        /*05b8*/ 	.word	0x00001f40
        /*05bc*/ 	.word	0x000000ff
        /*05c0*/ 	.word	0x000000b0
        /*05c4*/ 	.short	0x010a
        /*05c6*/ 	.byte	0x11
	.zero		1


	//   ....[75]....
        /*05c8*/ 	.word	0x000020d0
        /*05cc*/ 	.word	0x000000ff
        /*05d0*/ 	.word	0x000000b0
        /*05d4*/ 	.short	0x010a
        /*05d6*/ 	.byte	0x08
	.zero		1


	//   ....[76]....
        /*05d8*/ 	.word	0x00002210
        /*05dc*/ 	.word	0x00000002
        /*05e0*/ 	.word	0x000001b0
        /*05e4*/ 	.short	0x010a
        /*05e6*/ 	.byte	0xff
	.zero		1


	//   ....[77]....
        /*05e8*/ 	.word	0x000022d0
        /*05ec*/ 	.word	0x00000002
        /*05f0*/ 	.word	0x00000000
        /*05f4*/ 	.short	0x0101
        /*05f6*/ 	.byte	0xff
	.zero		1


	//   ....[78]....
        /*05f8*/ 	.word	0x00002830
        /*05fc*/ 	.word	0x000000ff
        /*0600*/ 	.word	0x00000000
        /*0604*/ 	.short	0x010a
        /*0606*/ 	.byte	0x04
	.zero		1


	//   ....[79]....
        /*0608*/ 	.word	0x000028c0
        /*060c*/ 	.word	0x000000ff
        /*0610*/ 	.word	0x00000000
        /*0614*/ 	.short	0x010a
        /*0616*/ 	.byte	0x04
	.zero		1


	//   ....[80]....
        /*0618*/ 	.word	0x00002950
        /*061c*/ 	.word	0x000000ff
        /*0620*/ 	.word	0x00000000
        /*0624*/ 	.short	0x010a
        /*0626*/ 	.byte	0x04
	.zero		1


	//   ....[81]....
        /*0628*/ 	.word	0x000029e0
        /*062c*/ 	.word	0x000000ff
        /*0630*/ 	.word	0x00000000
        /*0634*/ 	.short	0x010a
        /*0636*/ 	.byte	0x04
	.zero		1


	//   ....[82]....
        /*0638*/ 	.word	0x00002a70
        /*063c*/ 	.word	0x000000ff
        /*0640*/ 	.word	0x00000000
        /*0644*/ 	.short	0x010a
        /*0646*/ 	.byte	0x04
	.zero		1


	//   ....[83]....
        /*0648*/ 	.word	0x00002b00
        /*064c*/ 	.word	0x000000ff
        /*0650*/ 	.word	0x00000000
        /*0654*/ 	.short	0x010a
        /*0656*/ 	.byte	0x04
	.zero		1


	//   ....[84]....
        /*0658*/ 	.word	0x00002b90
        /*065c*/ 	.word	0x000000ff
        /*0660*/ 	.word	0x00000000
        /*0664*/ 	.short	0x010a
        /*0666*/ 	.byte	0x04
	.zero		1


	//   ....[85]....
        /*0668*/ 	.word	0x00002c20
        /*066c*/ 	.word	0x000000ff
        /*0670*/ 	.word	0x00000000
        /*0674*/ 	.short	0x010a
        /*0676*/ 	.byte	0x04
	.zero		1


	//   ....[86]....
        /*0678*/ 	.word	0x00002cb0
        /*067c*/ 	.word	0x000000ff
        /*0680*/ 	.word	0x00000000
        /*0684*/ 	.short	0x010a
        /*0686*/ 	.byte	0x04
	.zero		1


	//   ....[87]....
        /*0688*/ 	.word	0x00002d40
        /*068c*/ 	.word	0x000000ff
        /*0690*/ 	.word	0x00000000
        /*0694*/ 	.short	0x010a
        /*0696*/ 	.byte	0x04
	.zero		1


	//   ....[88]....
        /*0698*/ 	.word	0x00002dd0
        /*069c*/ 	.word	0x000000ff
        /*06a0*/ 	.word	0x00000000
        /*06a4*/ 	.short	0x010a
        /*06a6*/ 	.byte	0x04
	.zero		1


	//   ....[89]....
        /*06a8*/ 	.word	0x00002e60
        /*06ac*/ 	.word	0x000000ff
        /*06b0*/ 	.word	0x00000000
        /*06b4*/ 	.short	0x010a
        /*06b6*/ 	.byte	0x04
	.zero		1


	//   ....[90]....
        /*06b8*/ 	.word	0x00002ef0
        /*06bc*/ 	.word	0x000000ff
        /*06c0*/ 	.word	0x00000000
        /*06c4*/ 	.short	0x010a
        /*06c6*/ 	.byte	0x04
	.zero		1


	//   ....[91]....
        /*06c8*/ 	.word	0x00002f80
        /*06cc*/ 	.word	0x000000ff
        /*06d0*/ 	.word	0x00000000
        /*06d4*/ 	.short	0x010a
        /*06d6*/ 	.byte	0x04
	.zero		1


	//   ....[92]....
        /*06d8*/ 	.word	0x00003010
        /*06dc*/ 	.word	0x000000ff
        /*06e0*/ 	.word	0x00000000
        /*06e4*/ 	.short	0x010a
        /*06e6*/ 	.byte	0x04
	.zero		1


	//   ....[93]....
        /*06e8*/ 	.word	0x000030a0
        /*06ec*/ 	.word	0x000000ff
        /*06f0*/ 	.word	0x00000000
        /*06f4*/ 	.short	0x010a
        /*06f6*/ 	.byte	0x04
	.zero		1


	//   ....[94]....
        /*06f8*/ 	.word	0x00003130
        /*06fc*/ 	.word	0x000000ff
        /*0700*/ 	.word	0x00000000
        /*0704*/ 	.short	0x010a
        /*0706*/ 	.byte	0x04
	.zero		1


	//   ....[95]....
        /*0708*/ 	.word	0x000031c0
        /*070c*/ 	.word	0x000000ff
        /*0710*/ 	.word	0x00000000
        /*0714*/ 	.short	0x010a
        /*0716*/ 	.byte	0x04
	.zero		1


	//   ....[96]....
        /*0718*/ 	.word	0x00003250
        /*071c*/ 	.word	0x000000ff
        /*0720*/ 	.word	0x00000000
        /*0724*/ 	.short	0x010a
        /*0726*/ 	.byte	0x04
	.zero		1


	//   ....[97]....
        /*0728*/ 	.word	0x000032e0
        /*072c*/ 	.word	0x000000ff
        /*0730*/ 	.word	0x00000000
        /*0734*/ 	.short	0x010a
        /*0736*/ 	.byte	0x04
	.zero		1


	//   ....[98]....
        /*0738*/ 	.word	0x00003370
        /*073c*/ 	.word	0x000000ff
        /*0740*/ 	.word	0x00000000
        /*0744*/ 	.short	0x010a
        /*0746*/ 	.byte	0x04
	.zero		1


	//   ....[99]....
        /*0748*/ 	.word	0x00003410
        /*074c*/ 	.word	0x00000000
        /*0750*/ 	.word	0x00000000
        /*0754*/ 	.short	0x010a
        /*0756*/ 	.byte	0xff
	.zero		1


	//   ....[100]....
        /*0758*/ 	.word	0x00003540
        /*075c*/ 	.word	0x00000000
        /*0760*/ 	.word	0x000001f0
        /*0764*/ 	.short	0x010a
        /*0766*/ 	.byte	0xff
	.zero		1


	//   ....[101]....
        /*0768*/ 	.word	0x000035b0
        /*076c*/ 	.word	0x00000004
        /*0770*/ 	.word	0x00000000
        /*0774*/ 	.short	0x0101
        /*0776*/ 	.byte	0xff
	.zero		1


	//   ....[102]....
        /*0778*/ 	.word	0x000035d0
        /*077c*/ 	.word	0x000000ff
        /*0780*/ 	.word	0x000001c0
        /*0784*/ 	.short	0x010a
        /*0786*/ 	.byte	0x05
	.zero		1


	//   ....[103]....
        /*0788*/ 	.word	0x000036f0
        /*078c*/ 	.word	0x00000000
        /*0790*/ 	.word	0x000001b0
        /*0794*/ 	.short	0x010a
        /*0796*/ 	.byte	0xff
	.zero		1


	//   ....[104]....
        /*0798*/ 	.word	0x000037f0
        /*079c*/ 	.word	0x00000000
        /*07a0*/ 	.word	0x00000000
        /*07a4*/ 	.short	0x0101
        /*07a6*/ 	.byte	0xff
	.zero		1


	//   ....[105]....
        /*07a8*/ 	.word	0x00003880
        /*07ac*/ 	.word	0x000000ff
        /*07b0*/ 	.word	0x000001c0
        /*07b4*/ 	.short	0x0106
        /*07b6*/ 	.byte	0x05
	.zero		1


	//   ....[106]....
        /*07b8*/ 	.word	0x000038a0
        /*07bc*/ 	.word	0x000000ff
        /*07c0*/ 	.word	0x000001c0
        /*07c4*/ 	.short	0x010a
        /*07c6*/ 	.byte	0x05
	.zero		1


	//   ....[107]....
        /*07c8*/ 	.word	0x00003930
        /*07cc*/ 	.word	0x000000ff
        /*07d0*/ 	.word	0x000001c0
        /*07d4*/ 	.short	0x0106
        /*07d6*/ 	.byte	0x04
	.zero		1


	//   ....[108]....
        /*07d8*/ 	.word	0x00003970
        /*07dc*/ 	.word	0x00000000
        /*07e0*/ 	.word	0x000001c0
        /*07e4*/ 	.short	0x010a
        /*07e6*/ 	.byte	0xff
	.zero		1


	//   ....[109]....
        /*07e8*/ 	.word	0x00003bb0
        /*07ec*/ 	.word	0x000000ff
        /*07f0*/ 	.word	0x00000008
        /*07f4*/ 	.short	0x010a
        /*07f6*/ 	.byte	0x06
	.zero		1


	//   ....[110]....
        /*07f8*/ 	.word	0x00003bd0
        /*07fc*/ 	.word	0x000000ff
        /*0800*/ 	.word	0x00000008
        /*0804*/ 	.short	0x010a
        /*0806*/ 	.byte	0x06
	.zero		1


	//   ....[111]....
        /*0808*/ 	.word	0x00003d60
        /*080c*/ 	.word	0x000000ff
        /*0810*/ 	.word	0x00000008
        /*0814*/ 	.short	0x010a
        /*0816*/ 	.byte	0x06
	.zero		1


	//   ....[112]....
        /*0818*/ 	.word	0x00003d80
        /*081c*/ 	.word	0x000000ff
        /*0820*/ 	.word	0x00000008
        /*0824*/ 	.short	0x010a
        /*0826*/ 	.byte	0x06
	.zero		1


	//   ....[113]....
        /*0828*/ 	.word	0x00003e40
        /*082c*/ 	.word	0x000000ff
        /*0830*/ 	.word	0x00000000
        /*0834*/ 	.short	0x0101
        /*0836*/ 	.byte	0x07
	.zero		1


	//   ....[114]....
        /*0838*/ 	.word	0x00004120
        /*083c*/ 	.word	0x00000000
        /*0840*/ 	.word	0x000001b0
        /*0844*/ 	.short	0x010a
        /*0846*/ 	.byte	0xff
	.zero		1


	//   ....[115]....
        /*0848*/ 	.word	0x000041e0
        /*084c*/ 	.word	0x00000000
        /*0850*/ 	.word	0x00000000
        /*0854*/ 	.short	0x0101
        /*0856*/ 	.byte	0xff
	.zero		1


	//   ....[116]....
        /*0858*/ 	.word	0x00004290
        /*085c*/ 	.word	0x000000ff
        /*0860*/ 	.word	0x00000000
        /*0864*/ 	.short	0x010a
        /*0866*/ 	.byte	0x06
	.zero		1


	//   ....[117]....
        /*0868*/ 	.word	0x000042a0
        /*086c*/ 	.word	0x000000ff
        /*0870*/ 	.word	0x000001e0
        /*0874*/ 	.short	0x010a
        /*0876*/ 	.byte	0x0b
	.zero		1


	//   ....[118]....
        /*0878*/ 	.word	0x00004360
        /*087c*/ 	.word	0x000000ff
        /*0880*/ 	.word	0x00000000
        /*0884*/ 	.short	0x010a
        /*0886*/ 	.byte	0x09
	.zero		1


	//   ....[119]....
        /*0888*/ 	.word	0x000044a0
        /*088c*/ 	.word	0x000000ff
        /*0890*/ 	.word	0x00000000
        /*0894*/ 	.short	0x010a
        /*0896*/ 	.byte	0x06
	.zero		1


	//   ....[120]....
        /*0898*/ 	.word	0x000046a0
        /*089c*/ 	.word	0x000000ff
        /*08a0*/ 	.word	0x00000000
        /*08a4*/ 	.short	0x010a
        /*08a6*/ 	.byte	0x05
	.zero		1


	//   ....[121]....
        /*08a8*/ 	.word	0x00004740
        /*08ac*/ 	.word	0x00000000
        /*08b0*/ 	.word	0x00000000
        /*08b4*/ 	.short	0x010a
        /*08b6*/ 	.byte	0xff
	.zero		1


	//   ....[122]....
        /*08b8*/ 	.word	0x00004780
        /*08bc*/ 	.word	0x00000000
        /*08c0*/ 	.word	0x00000000
        /*08c4*/ 	.short	0x010a
        /*08c6*/ 	.byte	0xff
	.zero		1


	//   ....[123]....
        /*08c8*/ 	.word	0x000047f0
        /*08cc*/ 	.word	0x000000ff
        /*08d0*/ 	.word	0x00000000
        /*08d4*/ 	.short	0x0101
        /*08d6*/ 	.byte	0x05
	.zero		1


	//   ....[124]....
        /*08d8*/ 	.word	0x00004830
        /*08dc*/ 	.word	0x000000ff
        /*08e0*/ 	.word	0x00000210
        /*08e4*/ 	.short	0x010a
        /*08e6*/ 	.byte	0x08
	.zero		1


	//   ....[125]....
        /*08e8*/ 	.word	0x00004880
        /*08ec*/ 	.word	0x000000ff
        /*08f0*/ 	.word	0x00000000
        /*08f4*/ 	.short	0x0101
        /*08f6*/ 	.byte	0x05
	.zero		1


	//   ....[126]....
        /*08f8*/ 	.word	0x00004cd0
        /*08fc*/ 	.word	0x00000000
        /*0900*/ 	.word	0x000001b0
        /*0904*/ 	.short	0x010a
        /*0906*/ 	.byte	0xff
	.zero		1


	//   ....[127]....
        /*0908*/ 	.word	0x00004d90
        /*090c*/ 	.word	0x00000000
        /*0910*/ 	.word	0x00000000
        /*0914*/ 	.short	0x0101
        /*0916*/ 	.byte	0xff
	.zero		1


	//   ....[128]....
        /*0918*/ 	.word	0x000050b0
        /*091c*/ 	.word	0x000000ff
        /*0920*/ 	.word	0x000001a8
        /*0924*/ 	.short	0x010a
        /*0926*/ 	.byte	0x07
	.zero		1


	//   ....[129]....
        /*0928*/ 	.word	0x000052a0
        /*092c*/ 	.word	0x000000ff
        /*0930*/ 	.word	0x00000180
        /*0934*/ 	.short	0x010a
        /*0936*/ 	.byte	0x07
	.zero		1


	//   ....[130]....
        /*0938*/ 	.word	0x00005410
        /*093c*/ 	.word	0x000000ff
        /*0940*/ 	.word	0x00000160
        /*0944*/ 	.short	0x010b
        /*0946*/ 	.byte	0x07
	.zero		1


	//   ....[131]....
        /*0948*/ 	.word	0x00005420
        /*094c*/ 	.word	0x000000ff
        /*0950*/ 	.word	0x00000000
        /*0954*/ 	.short	0x0101
        /*0956*/ 	.byte	0x08
	.zero		1


	//   ....[132]....
        /*0958*/ 	.word	0x00005440
        /*095c*/ 	.word	0x000000ff
        /*0960*/ 	.word	0x00000188
        /*0964*/ 	.short	0x010a
        /*0966*/ 	.byte	0x07
	.zero		1


	//   ....[133]....
        /*0968*/ 	.word	0x000055a0
        /*096c*/ 	.word	0x000000ff
        /*0970*/ 	.word	0x00000168
        /*0974*/ 	.short	0x010b
        /*0976*/ 	.byte	0x07
	.zero		1


	//   ....[134]....
        /*0978*/ 	.word	0x000055b0
        /*097c*/ 	.word	0x000000ff
        /*0980*/ 	.word	0x00000000
        /*0984*/ 	.short	0x0101
        /*0986*/ 	.byte	0x08
	.zero		1


	//   ....[135]....
        /*0988*/ 	.word	0x000055c0
        /*098c*/ 	.word	0x000000ff
        /*0990*/ 	.word	0x00000190
        /*0994*/ 	.short	0x010a
        /*0996*/ 	.byte	0x07
	.zero		1


	//   ....[136]....
        /*0998*/ 	.word	0x00005760
        /*099c*/ 	.word	0x000000ff
        /*09a0*/ 	.word	0x00000170
        /*09a4*/ 	.short	0x010b
        /*09a6*/ 	.byte	0x07
	.zero		1


	//   ....[137]....
        /*09a8*/ 	.word	0x000057d0
        /*09ac*/ 	.word	0x000000ff
        /*09b0*/ 	.word	0x00000000
        /*09b4*/ 	.short	0x0101
        /*09b6*/ 	.byte	0x08
	.zero		1


	//   ....[138]....
        /*09b8*/ 	.word	0x00005800
        /*09bc*/ 	.word	0x000000ff
        /*09c0*/ 	.word	0x00000198
        /*09c4*/ 	.short	0x010a
        /*09c6*/ 	.byte	0x07
	.zero		1


	//   ....[139]....
        /*09c8*/ 	.word	0x00005a10
        /*09cc*/ 	.word	0x000000ff
        /*09d0*/ 	.word	0x00000178
        /*09d4*/ 	.short	0x010b
        /*09d6*/ 	.byte	0x07
	.zero		1


	//   ....[140]....
        /*09d8*/ 	.word	0x00005a30
        /*09dc*/ 	.word	0x000000ff
        /*09e0*/ 	.word	0x00000000
        /*09e4*/ 	.short	0x0101
        /*09e6*/ 	.byte	0x0d
	.zero		1


	//   ....[141]....
        /*09e8*/ 	.word	0x00005a60
        /*09ec*/ 	.word	0x000000ff
        /*09f0*/ 	.word	0x00000180
        /*09f4*/ 	.short	0x010a
        /*09f6*/ 	.byte	0x07
	.zero		1


	//   ....[142]....
        /*09f8*/ 	.word	0x00005a80
        /*09fc*/ 	.word	0x000000ff
        /*0a00*/ 	.word	0x00000188
        /*0a04*/ 	.short	0x010a
        /*0a06*/ 	.byte	0x07
	.zero		1


	//   ....[143]....
        /*0a08*/ 	.word	0x00005aa0
        /*0a0c*/ 	.word	0x000000ff
        /*0a10*/ 	.word	0x00000190
        /*0a14*/ 	.short	0x010a
        /*0a16*/ 	.byte	0x07
	.zero		1


	//   ....[144]....
        /*0a18*/ 	.word	0x00005ae0
        /*0a1c*/ 	.word	0x00000000
        /*0a20*/ 	.word	0x00000198
        /*0a24*/ 	.short	0x010a
        /*0a26*/ 	.byte	0xff
	.zero		1


	//   ....[145]....
        /*0a28*/ 	.word	0x00005e10
        /*0a2c*/ 	.word	0x00000000
        /*0a30*/ 	.word	0x000001b0
        /*0a34*/ 	.short	0x010a
        /*0a36*/ 	.byte	0xff
	.zero		1


	//   ....[146]....
        /*0a38*/ 	.word	0x00005f20
        /*0a3c*/ 	.word	0x00000000
        /*0a40*/ 	.word	0x00000000
        /*0a44*/ 	.short	0x0101
        /*0a46*/ 	.byte	0xff
	.zero		1


	//   ....[147]....
        /*0a48*/ 	.word	0x00006980
        /*0a4c*/ 	.word	0x00000003
        /*0a50*/ 	.word	0x00000160
        /*0a54*/ 	.short	0x010a
        /*0a56*/ 	.byte	0xff
	.zero		1


	//   ....[148]....
        /*0a58*/ 	.word	0x000069c0
        /*0a5c*/ 	.word	0x000000bf
        /*0a60*/ 	.word	0x000001d0
        /*0a64*/ 	.short	0x010a
        /*0a66*/ 	.byte	0xff
	.zero		1


	//   ....[149]....
        /*0a68*/ 	.word	0x00006af0
        /*0a6c*/ 	.word	0x00000003
        /*0a70*/ 	.word	0x00000160
        /*0a74*/ 	.short	0x010a
        /*0a76*/ 	.byte	0xff
	.zero		1


	//   ....[150]....
        /*0a78*/ 	.word	0x00006c50
        /*0a7c*/ 	.word	0x00000000
        /*0a80*/ 	.word	0x00000000
        /*0a84*/ 	.short	0x0101
        /*0a86*/ 	.byte	0xff
	.zero		1


	//   ....[151]....
        /*0a88*/ 	.word	0x00006cb0
        /*0a8c*/ 	.word	0x000000bf
        /*0a90*/ 	.word	0x000001d0
        /*0a94*/ 	.short	0x010a
        /*0a96*/ 	.byte	0xff
	.zero		1


	//   ....[152]....
        /*0a98*/ 	.word	0x00008060
        /*0a9c*/ 	.word	0x000000ce
        /*0aa0*/ 	.word	0x00000160
        /*0aa4*/ 	.short	0x010a
        /*0aa6*/ 	.byte	0xff
	.zero		1


	//   ....[153]....
        /*0aa8*/ 	.word	0x00008130
        /*0aac*/ 	.word	0x000000ce
        /*0ab0*/ 	.word	0x00000160
        /*0ab4*/ 	.short	0x010a
        /*0ab6*/ 	.byte	0xff
	.zero		1


	//   ....[154]....
        /*0ab8*/ 	.word	0x00008270
        /*0abc*/ 	.word	0x00000003
        /*0ac0*/ 	.word	0x00000000
        /*0ac4*/ 	.short	0x0101
        /*0ac6*/ 	.byte	0xff
	.zero		1


	//   ....[155]....
        /*0ac8*/ 	.word	0x00009610
        /*0acc*/ 	.word	0x00000000
        /*0ad0*/ 	.word	0x00000160
        /*0ad4*/ 	.short	0x010a
        /*0ad6*/ 	.byte	0xff
	.zero		1


	//   ....[156]....
        /*0ad8*/ 	.word	0x000096e0
        /*0adc*/ 	.word	0x00000000
        /*0ae0*/ 	.word	0x00000160
        /*0ae4*/ 	.short	0x010a
        /*0ae6*/ 	.byte	0xff
	.zero		1


	//   ....[157]....
        /*0ae8*/ 	.word	0x00009840
        /*0aec*/ 	.word	0x00000000
        /*0af0*/ 	.word	0x00000000
        /*0af4*/ 	.short	0x0101
        /*0af6*/ 	.byte	0xff
	.zero		1


	//   ....[158]....
        /*0af8*/ 	.word	0x0000abf0
        /*0afc*/ 	.word	0x00000000
        /*0b00*/ 	.word	0x00000160
        /*0b04*/ 	.short	0x010a
        /*0b06*/ 	.byte	0xff
	.zero		1


	//   ....[159]....
        /*0b08*/ 	.word	0x0000acc0
        /*0b0c*/ 	.word	0x00000000
        /*0b10*/ 	.word	0x00000160
        /*0b14*/ 	.short	0x010a
        /*0b16*/ 	.byte	0xff
	.zero		1


	//   ....[160]....
        /*0b18*/ 	.word	0x0000ae20
        /*0b1c*/ 	.word	0x00000000
        /*0b20*/ 	.word	0x00000000
        /*0b24*/ 	.short	0x0101
        /*0b26*/ 	.byte	0xff
	.zero		1


	//   ....[161]....
        /*0b28*/ 	.word	0x0000b230
        /*0b2c*/ 	.word	0x000000bf
        /*0b30*/ 	.word	0x00000000
        /*0b34*/ 	.short	0x0101
        /*0b36*/ 	.byte	0xff
	.zero		1


	//   ....[162]....
        /*0b38*/ 	.word	0x0000c280
        /*0b3c*/ 	.word	0x00000003
        /*0b40*/ 	.word	0x00000200
        /*0b44*/ 	.short	0x010a
        /*0b46*/ 	.byte	0xff
	.zero		1


	//   ....[163]....
        /*0b48*/ 	.word	0x0000c2e0
        /*0b4c*/ 	.word	0x00000002
        /*0b50*/ 	.word	0x000000b0
        /*0b54*/ 	.short	0x010a
        /*0b56*/ 	.byte	0xff
	.zero		1


	//   ....[164]....
        /*0b58*/ 	.word	0x0000c340
        /*0b5c*/ 	.word	0x00000002
        /*0b60*/ 	.word	0x000000b0
        /*0b64*/ 	.short	0x010a
        /*0b66*/ 	.byte	0xff
	.zero		1


	//   ....[165]....
        /*0b68*/ 	.word	0x0000c390
        /*0b6c*/ 	.word	0x00000002
        /*0b70*/ 	.word	0x000001b0
        /*0b74*/ 	.short	0x010a
        /*0b76*/ 	.byte	0xff
	.zero		1


	//   ....[166]....
        /*0b78*/ 	.word	0x0000c3f0
        /*0b7c*/ 	.word	0x00000000
        /*0b80*/ 	.word	0x00000000
        /*0b84*/ 	.short	0x010a
        /*0b86*/ 	.byte	0xff
	.zero		1


	//   ....[167]....
        /*0b88*/ 	.word	0x0000c450
        /*0b8c*/ 	.word	0x00000000
        /*0b90*/ 	.word	0x00000000
        /*0b94*/ 	.short	0x010a
        /*0b96*/ 	.byte	0xff
	.zero		1


	//   ....[168]....
        /*0b98*/ 	.word	0x0000c4b0
        /*0b9c*/ 	.word	0x00000000
        /*0ba0*/ 	.word	0x00000000
        /*0ba4*/ 	.short	0x010a
        /*0ba6*/ 	.byte	0xff
	.zero		1


	//   ....[169]....
        /*0ba8*/ 	.word	0x0000c510
        /*0bac*/ 	.word	0x00000000
        /*0bb0*/ 	.word	0x00000000
        /*0bb4*/ 	.short	0x010a
        /*0bb6*/ 	.byte	0xff
	.zero		1


	//   ....[170]....
        /*0bb8*/ 	.word	0x0000c570
        /*0bbc*/ 	.word	0x00000000
        /*0bc0*/ 	.word	0x00000000
        /*0bc4*/ 	.short	0x010a
        /*0bc6*/ 	.byte	0xff
	.zero		1


	//   ....[171]....
        /*0bc8*/ 	.word	0x0000c5d0
        /*0bcc*/ 	.word	0x00000000
        /*0bd0*/ 	.word	0x00000000
        /*0bd4*/ 	.short	0x010a
        /*0bd6*/ 	.byte	0xff
	.zero		1


	//   ....[172]....
        /*0bd8*/ 	.word	0x0000c630
        /*0bdc*/ 	.word	0x00000000
        /*0be0*/ 	.word	0x00000000
        /*0be4*/ 	.short	0x010a
        /*0be6*/ 	.byte	0xff
	.zero		1


	//   ....[173]....
        /*0be8*/ 	.word	0x0000c690
        /*0bec*/ 	.word	0x00000000
        /*0bf0*/ 	.word	0x00000000
        /*0bf4*/ 	.short	0x010a
        /*0bf6*/ 	.byte	0xff
	.zero		1


	//   ....[174]....
        /*0bf8*/ 	.word	0x0000c6f0
        /*0bfc*/ 	.word	0x00000000
        /*0c00*/ 	.word	0x00000000
        /*0c04*/ 	.short	0x010a
        /*0c06*/ 	.byte	0xff
	.zero		1


	//   ....[175]....
        /*0c08*/ 	.word	0x0000c750
        /*0c0c*/ 	.word	0x00000000
        /*0c10*/ 	.word	0x00000000
        /*0c14*/ 	.short	0x010a
        /*0c16*/ 	.byte	0xff
	.zero		1


	//   ....[176]....
        /*0c18*/ 	.word	0x0000c7b0
        /*0c1c*/ 	.word	0x00000000
        /*0c20*/ 	.word	0x00000000
        /*0c24*/ 	.short	0x010a
        /*0c26*/ 	.byte	0xff
	.zero		1


	//   ....[177]....
        /*0c28*/ 	.word	0x0000c810
        /*0c2c*/ 	.word	0x00000000
        /*0c30*/ 	.word	0x00000000
        /*0c34*/ 	.short	0x010a
        /*0c36*/ 	.byte	0xff
	.zero		1


	//   ....[178]....
        /*0c38*/ 	.word	0x0000c870
        /*0c3c*/ 	.word	0x00000000
        /*0c40*/ 	.word	0x00000000
        /*0c44*/ 	.short	0x010a
        /*0c46*/ 	.byte	0xff
	.zero		1


	//   ....[179]....
        /*0c48*/ 	.word	0x0000c8d0
        /*0c4c*/ 	.word	0x00000000
        /*0c50*/ 	.word	0x00000000
        /*0c54*/ 	.short	0x010a
        /*0c56*/ 	.byte	0xff
	.zero		1


	//   ....[180]....
        /*0c58*/ 	.word	0x0000c930
        /*0c5c*/ 	.word	0x00000000
        /*0c60*/ 	.word	0x00000000
        /*0c64*/ 	.short	0x010a
        /*0c66*/ 	.byte	0xff
	.zero		1


	//   ....[181]....
        /*0c68*/ 	.word	0x0000c990
        /*0c6c*/ 	.word	0x00000000
        /*0c70*/ 	.word	0x00000000
        /*0c74*/ 	.short	0x010a
        /*0c76*/ 	.byte	0xff
	.zero		1


	//   ....[182]....
        /*0c78*/ 	.word	0x0000c9f0
        /*0c7c*/ 	.word	0x00000000
        /*0c80*/ 	.word	0x00000000
        /*0c84*/ 	.short	0x010a
        /*0c86*/ 	.byte	0xff
	.zero		1


	//   ....[183]....
        /*0c88*/ 	.word	0x0000ca50
        /*0c8c*/ 	.word	0x00000000
        /*0c90*/ 	.word	0x00000000
        /*0c94*/ 	.short	0x010a
        /*0c96*/ 	.byte	0xff
	.zero		1


	//   ....[184]....
        /*0c98*/ 	.word	0x0000cab0
        /*0c9c*/ 	.word	0x00000000
        /*0ca0*/ 	.word	0x00000000
        /*0ca4*/ 	.short	0x010a
        /*0ca6*/ 	.byte	0xff
	.zero		1


	//   ....[185]....
        /*0ca8*/ 	.word	0x0000cb10
        /*0cac*/ 	.word	0x00000000
        /*0cb0*/ 	.word	0x00000000
        /*0cb4*/ 	.short	0x010a
        /*0cb6*/ 	.byte	0xff
	.zero		1


	//   ....[186]....
        /*0cb8*/ 	.word	0x0000cb70
        /*0cbc*/ 	.word	0x00000000
        /*0cc0*/ 	.word	0x00000000
        /*0cc4*/ 	.short	0x010a
        /*0cc6*/ 	.byte	0xff
	.zero		1


	//   ....[187]....
        /*0cc8*/ 	.word	0x0000cbc0
        /*0ccc*/ 	.word	0x00000000
        /*0cd0*/ 	.word	0x000001f0
        /*0cd4*/ 	.short	0x010a
        /*0cd6*/ 	.byte	0xff
	.zero		1


	//   ....[188]....
        /*0cd8*/ 	.word	0x0000cc20
        /*0cdc*/ 	.word	0x00000000
        /*0ce0*/ 	.word	0x000001c0
        /*0ce4*/ 	.short	0x010a
        /*0ce6*/ 	.byte	0xff
	.zero		1


	//   ....[189]....
        /*0ce8*/ 	.word	0x0000cc70
        /*0cec*/ 	.word	0x00000000
        /*0cf0*/ 	.word	0x000001b0
        /*0cf4*/ 	.short	0x010a
        /*0cf6*/ 	.byte	0xff
	.zero		1


	//   ....[190]....
        /*0cf8*/ 	.word	0x0000ccd0
        /*0cfc*/ 	.word	0x00000000
        /*0d00*/ 	.word	0x000001c0
        /*0d04*/ 	.short	0x010a
        /*0d06*/ 	.byte	0xff
	.zero		1


	//   ....[191]....
        /*0d08*/ 	.word	0x0000cd30
        /*0d0c*/ 	.word	0x00000004
        /*0d10*/ 	.word	0x00000008
        /*0d14*/ 	.short	0x010a
        /*0d16*/ 	.byte	0xff
	.zero		1


	//   ....[192]....
        /*0d18*/ 	.word	0x0000ce10
        /*0d1c*/ 	.word	0x00000002
        /*0d20*/ 	.word	0x00000008
        /*0d24*/ 	.short	0x010a
        /*0d26*/ 	.byte	0xff
	.zero		1


	//   ....[193]....
        /*0d28*/ 	.word	0x0000ce60
        /*0d2c*/ 	.word	0x00000000
        /*0d30*/ 	.word	0x000001b0
        /*0d34*/ 	.short	0x010a
        /*0d36*/ 	.byte	0xff
	.zero		1


	//   ....[194]....
        /*0d38*/ 	.word	0x0000cec0
        /*0d3c*/ 	.word	0x00000000
        /*0d40*/ 	.word	0x000001e0
        /*0d44*/ 	.short	0x010a
        /*0d46*/ 	.byte	0xff
	.zero		1


	//   ....[195]....
        /*0d48*/ 	.word	0x0000cf20
        /*0d4c*/ 	.word	0x00000000
        /*0d50*/ 	.word	0x00000000
        /*0d54*/ 	.short	0x010a
        /*0d56*/ 	.byte	0xff
	.zero		1


	//   ....[196]....
        /*0d58*/ 	.word	0x0000cf80
        /*0d5c*/ 	.word	0x00000000
        /*0d60*/ 	.word	0x00000000
        /*0d64*/ 	.short	0x010a
        /*0d66*/ 	.byte	0xff
	.zero		1


	//   ....[197]....
        /*0d68*/ 	.word	0x0000cfe0
        /*0d6c*/ 	.word	0x00000000
        /*0d70*/ 	.word	0x00000210
        /*0d74*/ 	.short	0x010a
        /*0d76*/ 	.byte	0xff
	.zero		1


	//   ....[198]....
        /*0d78*/ 	.word	0x0000d030
        /*0d7c*/ 	.word	0x00000000
        /*0d80*/ 	.word	0x000001b0
        /*0d84*/ 	.short	0x010a
        /*0d86*/ 	.byte	0xff
	.zero		1


	//   ....[199]....
        /*0d88*/ 	.word	0x0000d090
        /*0d8c*/ 	.word	0x00000000
        /*0d90*/ 	.word	0x000001a8
        /*0d94*/ 	.short	0x010a
        /*0d96*/ 	.byte	0xff
	.zero		1


	//   ....[200]....
        /*0d98*/ 	.word	0x0000d0f0
        /*0d9c*/ 	.word	0x00000003
        /*0da0*/ 	.word	0x00000180
        /*0da4*/ 	.short	0x010a
        /*0da6*/ 	.byte	0xff
	.zero		1


	//   ....[201]....
        /*0da8*/ 	.word	0x0000d150
        /*0dac*/ 	.word	0x00000003
        /*0db0*/ 	.word	0x00000188
        /*0db4*/ 	.short	0x010a
        /*0db6*/ 	.byte	0xff
	.zero		1


	//   ....[202]....
        /*0db8*/ 	.word	0x0000d1b0
        /*0dbc*/ 	.word	0x00000003
        /*0dc0*/ 	.word	0x00000190
        /*0dc4*/ 	.short	0x010a
        /*0dc6*/ 	.byte	0xff
	.zero		1


	//   ....[203]....
        /*0dc8*/ 	.word	0x0000d210
        /*0dcc*/ 	.word	0x00000003
        /*0dd0*/ 	.word	0x00000198
        /*0dd4*/ 	.short	0x010a
        /*0dd6*/ 	.byte	0xff
	.zero		1


	//   ....[204]....
        /*0dd8*/ 	.word	0x0000d270
        /*0ddc*/ 	.word	0x00000000
        /*0de0*/ 	.word	0x00000180
        /*0de4*/ 	.short	0x010a
        /*0de6*/ 	.byte	0xff
	.zero		1


	//   ....[205]....
        /*0de8*/ 	.word	0x0000d2d0
        /*0dec*/ 	.word	0x00000000
        /*0df0*/ 	.word	0x00000188
        /*0df4*/ 	.short	0x010a
        /*0df6*/ 	.byte	0xff
	.zero		1


	//   ....[206]....
        /*0df8*/ 	.word	0x0000d330
        /*0dfc*/ 	.word	0x00000000
        /*0e00*/ 	.word	0x00000190
        /*0e04*/ 	.short	0x010a
        /*0e06*/ 	.byte	0xff
	.zero		1


	//   ....[207]....
        /*0e08*/ 	.word	0x0000d380
        /*0e0c*/ 	.word	0x00000000
        /*0e10*/ 	.word	0x000001b0
        /*0e14*/ 	.short	0x010a
        /*0e16*/ 	.byte	0xff
	.zero		1


	//   ....[208]....
        /*0e18*/ 	.word	0x0000d3d0
        /*0e1c*/ 	.word	0x00000003
        /*0e20*/ 	.word	0x00000160
        /*0e24*/ 	.short	0x010a
        /*0e26*/ 	.byte	0xff
	.zero		1


	//   ....[209]....
        /*0e28*/ 	.word	0x0000d420
        /*0e2c*/ 	.word	0x000000bf
        /*0e30*/ 	.word	0x000001d0
        /*0e34*/ 	.short	0x010a
        /*0e36*/ 	.byte	0xff
	.zero		1


	//   ....[210]....
        /*0e38*/ 	.word	0x0000d470
        /*0e3c*/ 	.word	0x000000ce
        /*0e40*/ 	.word	0x00000160
        /*0e44*/ 	.short	0x010a
        /*0e46*/ 	.byte	0xff
	.zero		1


	//   ....[211]....
        /*0e48*/ 	.word	0x0000d4c0
        /*0e4c*/ 	.word	0x00000000
        /*0e50*/ 	.word	0x00000160
        /*0e54*/ 	.short	0x010a
        /*0e56*/ 	.byte	0xff
	.zero		1


	//   ....[212]....
        /*0e58*/ 	.word	0x0000d510
        /*0e5c*/ 	.word	0x00000000
        /*0e60*/ 	.word	0x00000160
        /*0e64*/ 	.short	0x010a
        /*0e66*/ 	.byte	0xff
	.zero		1


	//----- nvinfo : EIATTR_NUM_MBARRIERS
	.align		4
.L_48:
        /*0e68*/ 	.byte	0x03, 0x38
        /*0e6a*/ 	.short	0x0043


	//----- nvinfo : EIATTR_EXIT_INSTR_OFFSETS
	.align		4
        /*0e6c*/ 	.byte	0x04, 0x1c
        /*0e6e*/ 	.short	(.L_50 - .L_49)


	//   ....[0]....
.L_49:
        /*0e70*/ 	.word	0x00003440


	//   ....[1]....
        /*0e74*/ 	.word	0x00003940


	//   ....[2]....
        /*0e78*/ 	.word	0x000039a0


	//   ....[3]....
        /*0e7c*/ 	.word	0x00004ab0


	//   ....[4]....
        /*0e80*/ 	.word	0x00005b10


	//   ....[5]....
        /*0e84*/ 	.word	0x00005b50


	//   ....[6]....
        /*0e88*/ 	.word	0x0000c270


	//----- nvinfo : EIATTR_MAX_THREADS
	.align		4
.L_50:
        /*0e8c*/ 	.byte	0x04, 0x05
        /*0e8e*/ 	.short	(.L_52 - .L_51)
.L_51:
        /*0e90*/ 	.word	0x00000100
        /*0e94*/ 	.word	0x00000001
        /*0e98*/ 	.word	0x00000001


	//----- nvinfo : EIATTR_CRS_STACK_SIZE
	.align		4
.L_52:
        /*0e9c*/ 	.byte	0x04, 0x1e
        /*0e9e*/ 	.short	(.L_54 - .L_53)
.L_53:
        /*0ea0*/ 	.word	0x00000000


	//----- nvinfo : EIATTR_CBANK_PARAM_SIZE
	.align		4
.L_54:
        /*0ea4*/ 	.byte	0x03, 0x19
        /*0ea6*/ 	.short	0x0800


	//----- nvinfo : EIATTR_PARAM_CBANK
	.align		4
        /*0ea8*/ 	.byte	0x04, 0x0a
        /*0eaa*/ 	.short	(.L_56 - .L_55)
	.align		4
.L_55:
        /*0eac*/ 	.word	index@(.nv.constant0._ZN7cutlass13device_kernelINS_4gemm6kernel13GemmUniversalIN4cute5tupleIJiiiiEEENS1_10collective13CollectiveMmaINS1_35MainloopSm100TmaUmmaWarpSpecializedILi22ELi2ELi2ENS5_IJNS4_1CILi2EEENSA_ILi1EEESC_EEEEENS5_IJNSA_ILi256EEESF_NSA_ILi32EEEEEENS_12float_e4m3_tENS5_IJlSC_lEEESI_SJ_NS4_8TiledMMAINS4_8MMA_AtomIJNS4_10MMA_TraitsINS4_25SM100_MMA_F8F6F4_2x1SM_SSEJSI_SI_fSF_SF_NS4_17integral_constantINS4_4UMMA5MajorELSQ_0EEESR_NSO_INSP_7ScaleInELSS_0EEEST_EEEEEENS4_6LayoutINS5_IJSC_SC_SC_EEENS5_IJNSA_ILi0EEESY_SY_EEEEENS5_IJNS4_10UnderscoreES11_S11_EEEEENS4_18SM100_TMA_2SM_LOADENS4_14ComposedLayoutINS4_7SwizzleILi1ELi4ELi3EEENS4_18smem_ptr_flag_bitsILi8EEENSW_INS5_IJNSA_ILi8EEESG_EEENS5_IJSG_SC_EEEEEEEvNS4_8identityES14_S1E_vS1F_EENS_8epilogue10collective18CollectiveEpilogueINS1H_23Sm100TmaWarpSpecializedILi4ELi2ELi64ELb0ELb0EEEJNS5_IJNSA_ILi128EEESF_SG_EEENS5_IJNSW_IS1M_SC_EENSW_INSA_ILi64EEESC_EEEEESI_SJ_SI_SJ_NS1H_6fusion15FusionCallbacksIS1L_NS1S_17LinearCombinationISI_fSI_fLNS_15FloatRoundStyleE2EEES1N_S1R_JEEENS4_5SM1004TMEM4LOAD26SM100_TMEM_LOAD_32dp32b64xENS4_13SM90_TMA_LOADENS15_INS16_ILi2ELi4ELi3EEES19_NSW_INS5_IJS1A_S1P_EEENS5_IJS1P_SC_EEEEEEENS4_39AutoVectorizingCopyWithAssumedAlignmentILi128EEENS4_14SM90_TMA_STOREES27_S29_S29_EEEvvEEEEvNT_6ParamsE)
        /*0eb0*/ 	.short	0x0380
        /*0eb2*/ 	.short	0x0800


	//----- nvinfo : EIATTR_SW_WAR
	.align		4
.L_56:
        /*0eb4*/ 	.byte	0x04, 0x36
        /*0eb6*/ 	.short	(.L_58 - .L_57)
.L_57:
        /*0eb8*/ 	.word	0x00000008
.L_58:


//--------------------- .nv.callgraph             --------------------------
	.section	.nv.callgraph,"",@"SHT_CUDA_CALLGRAPH"
	.align	4
	.sectionentsize	8
	.align		4
        /*0000*/ 	.word	0x00000000
	.align		4
        /*0004*/ 	.word	0xffffffff
	.align		4
        /*0008*/ 	.word	index@(_ZN7cutlass13device_kernelINS_4gemm6kernel13GemmUniversalIN4cute5tupleIJiiiiEEENS1_10collective13CollectiveMmaINS1_35MainloopSm100TmaUmmaWarpSpecializedILi22ELi2ELi2ENS5_IJNS4_1CILi2EEENSA_ILi1EEESC_EEEEENS5_IJNSA_ILi256EEESF_NSA_ILi32EEEEEENS_12float_e4m3_tENS5_IJlSC_lEEESI_SJ_NS4_8TiledMMAINS4_8MMA_AtomIJNS4_10MMA_TraitsINS4_25SM100_MMA_F8F6F4_2x1SM_SSEJSI_SI_fSF_SF_NS4_17integral_constantINS4_4UMMA5MajorELSQ_0EEESR_NSO_INSP_7ScaleInELSS_0EEEST_EEEEEENS4_6LayoutINS5_IJSC_SC_SC_EEENS5_IJNSA_ILi0EEESY_SY_EEEEENS5_IJNS4_10UnderscoreES11_S11_EEEEENS4_18SM100_TMA_2SM_LOADENS4_14ComposedLayoutINS4_7SwizzleILi1ELi4ELi3EEENS4_18smem_ptr_flag_bitsILi8EEENSW_INS5_IJNSA_ILi8EEESG_EEENS5_IJSG_SC_EEEEEEEvNS4_8identityES14_S1E_vS1F_EENS_8epilogue10collective18CollectiveEpilogueINS1H_23Sm100TmaWarpSpecializedILi4ELi2ELi64ELb0ELb0EEEJNS5_IJNSA_ILi128EEESF_SG_EEENS5_IJNSW_IS1M_SC_EENSW_INSA_ILi64EEESC_EEEEESI_SJ_SI_SJ_NS1H_6fusion15FusionCallbacksIS1L_NS1S_17LinearCombinationISI_fSI_fLNS_15FloatRoundStyleE2EEES1N_S1R_JEEENS4_5SM1004TMEM4LOAD26SM100_TMEM_LOAD_32dp32b64xENS4_13SM90_TMA_LOADENS15_INS16_ILi2ELi4ELi3EEES19_NSW_INS5_IJS1A_S1P_EEENS5_IJS1P_SC_EEEEEEENS4_39AutoVectorizingCopyWithAssumedAlignmentILi128EEENS4_14SM90_TMA_STOREES27_S29_S29_EEEvvEEEEvNT_6ParamsE)
	.align		4
        /*000c*/ 	.word	index@(__assertfail)
	.align		4
        /*0010*/ 	.word	0x00000000
	.align		4
        /*0014*/ 	.word	0xfffffffe
	.align		4
        /*0018*/ 	.word	0x00000000
	.align		4
        /*001c*/ 	.word	0xfffffffd
	.align		4
        /*0020*/ 	.word	0x00000000
	.align		4
        /*0024*/ 	.word	0xfffffffc


//--------------------- .nv.constant4             --------------------------
	.section	.nv.constant4,"a",@progbits
	.align	8
	.align		8
.nv.constant4:
        /*0000*/ 	.dword	__assertfail
	.align		8
        /*0008*/ 	.dword	__unnamed_1
	.align		8
        /*0010*/ 	.dword	__unnamed_2
	.align		8
        /*0018*/ 	.dword	__unnamed_3
	.align		8
        /*0020*/ 	.dword	_ZN40_INTERNAL_be181bae_4_k_cu_958a77ae_293004cuda3std3__45__cpo5beginE
	.align		8
        /*0028*/ 	.dword	_ZN40_INTERNAL_be181bae_4_k_cu_958a77ae_293004cuda3std3__45__cpo3endE
	.align		8
        /*0030*/ 	.dword	_ZN40_INTERNAL_be181bae_4_k_cu_958a77ae_293004cuda3std3__45__cpo6cbeginE
	.align		8
        /*0038*/ 	.dword	_ZN40_INTERNAL_be181bae_4_k_cu_958a77ae_293004cuda3std3__45__cpo4cendE
	.align		8
        /*0040*/ 	.dword	_ZN40_INTERNAL_be181bae_4_k_cu_958a77ae_293004cuda3std3__442_GLOBAL__N__be181bae_4_k_cu_958a77ae_293006ignoreE
	.align		8
        /*0048*/ 	.dword	_ZN40_INTERNAL_be181bae_4_k_cu_958a77ae_293004cuda3std3__419piecewise_constructE
	.align		8
        /*0050*/ 	.dword	_ZN40_INTERNAL_be181bae_4_k_cu_958a77ae_293004cuda3std3__48in_placeE
	.align		8
        /*0058*/ 	.dword	_ZN40_INTERNAL_be181bae_4_k_cu_958a77ae_293004cuda3std6ranges3__45__cpo4swapE
	.align		8
        /*0060*/ 	.dword	_ZN40_INTERNAL_be181bae_4_k_cu_958a77ae_293004cuda3std6ranges3__45__cpo9iter_moveE
	.align		8
        /*0068*/ 	.dword	_ZN40_INTERNAL_be181bae_4_k_cu_958a77ae_293004cute7productE
	.align		8
        /*0070*/ 	.dword	_ZN40_INTERNAL_be181bae_4_k_cu_958a77ae_293004cute1_E
	.align		8
        /*0078*/ 	.dword	$str$25
	.align		8
        /*0080*/ 	.dword	$str$26
	.align		8
        /*0088*/ 	.dword	$str$27
	.align		8
        /*0090*/ 	.dword	$str$28


//--------------------- .text._ZN7cutlass13device_kernelINS_4gemm6kernel13GemmUniversalIN4cute5tupleIJiiiiEEENS1_10collective13CollectiveMmaINS1_35MainloopSm100TmaUmmaWarpSpecializedILi22ELi2ELi2ENS5_IJNS4_1CILi2EEENSA_ILi1EEESC_EEEEENS5_IJNSA_ILi256EEESF_NSA_ILi32EEEEEENS_12float_e4m3_tENS5_IJlSC_lEEESI_SJ_NS4_8TiledMMAINS4_8MMA_AtomIJNS4_10MMA_TraitsINS4_25SM100_MMA_F8F6F4_2x1SM_SSEJSI_SI_fSF_SF_NS4_17integral_constantINS4_4UMMA5MajorELSQ_0EEESR_NSO_INSP_7ScaleInELSS_0EEEST_EEEEEENS4_6LayoutINS5_IJSC_SC_SC_EEENS5_IJNSA_ILi0EEESY_SY_EEEEENS5_IJNS4_10UnderscoreES11_S11_EEEEENS4_18SM100_TMA_2SM_LOADENS4_14ComposedLayoutINS4_7SwizzleILi1ELi4ELi3EEENS4_18smem_ptr_flag_bitsILi8EEENSW_INS5_IJNSA_ILi8EEESG_EEENS5_IJSG_SC_EEEEEEEvNS4_8identityES14_S1E_vS1F_EENS_8epilogue10collective18CollectiveEpilogueINS1H_23Sm100TmaWarpSpecializedILi4ELi2ELi64ELb0ELb0EEEJNS5_IJNSA_ILi128EEESF_SG_EEENS5_IJNSW_IS1M_SC_EENSW_INSA_ILi64EEESC_EEEEESI_SJ_SI_SJ_NS1H_6fusion15FusionCallbacksIS1L_NS1S_17LinearCombinationISI_fSI_fLNS_15FloatRoundStyleE2EEES1N_S1R_JEEENS4_5SM1004TMEM4LOAD26SM100_TMEM_LOAD_32dp32b64xENS4_13SM90_TMA_LOADENS15_INS16_ILi2ELi4ELi3EEES19_NSW_INS5_IJS1A_S1P_EEENS5_IJS1P_SC_EEEEEEENS4_39AutoVectorizingCopyWithAssumedAlignmentILi128EEENS4_14SM90_TMA_STOREES27_S29_S29_EEEvvEEEEvNT_6ParamsE --------------------------
	.section	.text._ZN7cutlass13device_kernelINS_4gemm6kernel13GemmUniversalIN4cute5tupleIJiiiiEEENS1_10collective13CollectiveMmaINS1_35MainloopSm100TmaUmmaWarpSpecializedILi22ELi2ELi2ENS5_IJNS4_1CILi2EEENSA_ILi1EEESC_EEEEENS5_IJNSA_ILi256EEESF_NSA_ILi32EEEEEENS_12float_e4m3_tENS5_IJlSC_lEEESI_SJ_NS4_8TiledMMAINS4_8MMA_AtomIJNS4_10MMA_TraitsINS4_25SM100_MMA_F8F6F4_2x1SM_SSEJSI_SI_fSF_SF_NS4_17integral_constantINS4_4UMMA5MajorELSQ_0EEESR_NSO_INSP_7ScaleInELSS_0EEEST_EEEEEENS4_6LayoutINS5_IJSC_SC_SC_EEENS5_IJNSA_ILi0EEESY_SY_EEEEENS5_IJNS4_10UnderscoreES11_S11_EEEEENS4_18SM100_TMA_2SM_LOADENS4_14ComposedLayoutINS4_7SwizzleILi1ELi4ELi3EEENS4_18smem_ptr_flag_bitsILi8EEENSW_INS5_IJNSA_ILi8EEESG_EEENS5_IJSG_SC_EEEEEEEvNS4_8identityES14_S1E_vS1F_EENS_8epilogue10collective18CollectiveEpilogueINS1H_23Sm100TmaWarpSpecializedILi4ELi2ELi64ELb0ELb0EEEJNS5_IJNSA_ILi128EEESF_SG_EEENS5_IJNSW_IS1M_SC_EENSW_INSA_ILi64EEESC_EEEEESI_SJ_SI_SJ_NS1H_6fusion15FusionCallbacksIS1L_NS1S_17LinearCombinationISI_fSI_fLNS_15FloatRoundStyleE2EEES1N_S1R_JEEENS4_5SM1004TMEM4LOAD26SM100_TMEM_LOAD_32dp32b64xENS4_13SM90_TMA_LOADENS15_INS16_ILi2ELi4ELi3EEES19_NSW_INS5_IJS1A_S1P_EEENS5_IJS1P_SC_EEEEEEENS4_39AutoVectorizingCopyWithAssumedAlignmentILi128EEENS4_14SM90_TMA_STOREES27_S29_S29_EEEvvEEEEvNT_6ParamsE,"ax",@progbits
	.align	128
.text._ZN7cutlass13device_kernelINS_4gemm6kernel13GemmUniversalIN4cute5tupleIJiiiiEEENS1_10collective13CollectiveMmaINS1_35MainloopSm100TmaUmmaWarpSpecializedILi22ELi2ELi2ENS5_IJNS4_1CILi2EEENSA_ILi1EEESC_EEEEENS5_IJNSA_ILi256EEESF_NSA_ILi32EEEEEENS_12float_e4m3_tENS5_IJlSC_lEEESI_SJ_NS4_8TiledMMAINS4_8MMA_AtomIJNS4_10MMA_TraitsINS4_25SM100_MMA_F8F6F4_2x1SM_SSEJSI_SI_fSF_SF_NS4_17integral_constantINS4_4UMMA5MajorELSQ_0EEESR_NSO_INSP_7ScaleInELSS_0EEEST_EEEEEENS4_6LayoutINS5_IJSC_SC_SC_EEENS5_IJNSA_ILi0EEESY_SY_EEEEENS5_IJNS4_10UnderscoreES11_S11_EEEEENS4_18SM100_TMA_2SM_LOADENS4_14ComposedLayoutINS4_7SwizzleILi1ELi4ELi3EEENS4_18smem_ptr_flag_bitsILi8EEENSW_INS5_IJNSA_ILi8EEESG_EEENS5_IJSG_SC_EEEEEEEvNS4_8identityES14_S1E_vS1F_EENS_8epilogue10collective18CollectiveEpilogueINS1H_23Sm100TmaWarpSpecializedILi4ELi2ELi64ELb0ELb0EEEJNS5_IJNSA_ILi128EEESF_SG_EEENS5_IJNSW_IS1M_SC_EENSW_INSA_ILi64EEESC_EEEEESI_SJ_SI_SJ_NS1H_6fusion15FusionCallbacksIS1L_NS1S_17LinearCombinationISI_fSI_fLNS_15FloatRoundStyleE2EEES1N_S1R_JEEENS4_5SM1004TMEM4LOAD26SM100_TMEM_LOAD_32dp32b64xENS4_13SM90_TMA_LOADENS15_INS16_ILi2ELi4ELi3EEES19_NSW_INS5_IJS1A_S1P_EEENS5_IJS1P_SC_EEEEEEENS4_39AutoVectorizingCopyWithAssumedAlignmentILi128EEENS4_14SM90_TMA_STOREES27_S29_S29_EEEvvEEEEvNT_6ParamsE:
        .type           _ZN7cutlass13device_kernelINS_4gemm6kernel13GemmUniversalIN4cute5tupleIJiiiiEEENS1_10collective13CollectiveMmaINS1_35MainloopSm100TmaUmmaWarpSpecializedILi22ELi2ELi2ENS5_IJNS4_1CILi2EEENSA_ILi1EEESC_EEEEENS5_IJNSA_ILi256EEESF_NSA_ILi32EEEEEENS_12float_e4m3_tENS5_IJlSC_lEEESI_SJ_NS4_8TiledMMAINS4_8MMA_AtomIJNS4_10MMA_TraitsINS4_25SM100_MMA_F8F6F4_2x1SM_SSEJSI_SI_fSF_SF_NS4_17integral_constantINS4_4UMMA5MajorELSQ_0EEESR_NSO_INSP_7ScaleInELSS_0EEEST_EEEEEENS4_6LayoutINS5_IJSC_SC_SC_EEENS5_IJNSA_ILi0EEESY_SY_EEEEENS5_IJNS4_10UnderscoreES11_S11_EEEEENS4_18SM100_TMA_2SM_LOADENS4_14ComposedLayoutINS4_7SwizzleILi1ELi4ELi3EEENS4_18smem_ptr_flag_bitsILi8EEENSW_INS5_IJNSA_ILi8EEESG_EEENS5_IJSG_SC_EEEEEEEvNS4_8identityES14_S1E_vS1F_EENS_8epilogue10collective18CollectiveEpilogueINS1H_23Sm100TmaWarpSpecializedILi4ELi2ELi64ELb0ELb0EEEJNS5_IJNSA_ILi128EEESF_SG_EEENS5_IJNSW_IS1M_SC_EENSW_INSA_ILi64EEESC_EEEEESI_SJ_SI_SJ_NS1H_6fusion15FusionCallbacksIS1L_NS1S_17LinearCombinationISI_fSI_fLNS_15FloatRoundStyleE2EEES1N_S1R_JEEENS4_5SM1004TMEM4LOAD26SM100_TMEM_LOAD_32dp32b64xENS4_13SM90_TMA_LOADENS15_INS16_ILi2ELi4ELi3EEES19_NSW_INS5_IJS1A_S1P_EEENS5_IJS1P_SC_EEEEEEENS4_39AutoVectorizingCopyWithAssumedAlignmentILi128EEENS4_14SM90_TMA_STOREES27_S29_S29_EEEvvEEEEvNT_6ParamsE,@function
        .size           _ZN7cutlass13device_kernelINS_4gemm6kernel13GemmUniversalIN4cute5tupleIJiiiiEEENS1_10collective13CollectiveMmaINS1_35MainloopSm100TmaUmmaWarpSpecializedILi22ELi2ELi2ENS5_IJNS4_1CILi2EEENSA_ILi1EEESC_EEEEENS5_IJNSA_ILi256EEESF_NSA_ILi32EEEEEENS_12float_e4m3_tENS5_IJlSC_lEEESI_SJ_NS4_8TiledMMAINS4_8MMA_AtomIJNS4_10MMA_TraitsINS4_25SM100_MMA_F8F6F4_2x1SM_SSEJSI_SI_fSF_SF_NS4_17integral_constantINS4_4UMMA5MajorELSQ_0EEESR_NSO_INSP_7ScaleInELSS_0EEEST_EEEEEENS4_6LayoutINS5_IJSC_SC_SC_EEENS5_IJNSA_ILi0EEESY_SY_EEEEENS5_IJNS4_10UnderscoreES11_S11_EEEEENS4_18SM100_TMA_2SM_LOADENS4_14ComposedLayoutINS4_7SwizzleILi1ELi4ELi3EEENS4_18smem_ptr_flag_bitsILi8EEENSW_INS5_IJNSA_ILi8EEESG_EEENS5_IJSG_SC_EEEEEEEvNS4_8identityES14_S1E_vS1F_EENS_8epilogue10collective18CollectiveEpilogueINS1H_23Sm100TmaWarpSpecializedILi4ELi2ELi64ELb0ELb0EEEJNS5_IJNSA_ILi128EEESF_SG_EEENS5_IJNSW_IS1M_SC_EENSW_INSA_ILi64EEESC_EEEEESI_SJ_SI_SJ_NS1H_6fusion15FusionCallbacksIS1L_NS1S_17LinearCombinationISI_fSI_fLNS_15FloatRoundStyleE2EEES1N_S1R_JEEENS4_5SM1004TMEM4LOAD26SM100_TMEM_LOAD_32dp32b64xENS4_13SM90_TMA_LOADENS15_INS16_ILi2ELi4ELi3EEES19_NSW_INS5_IJS1A_S1P_EEENS5_IJS1P_SC_EEEEEEENS4_39AutoVectorizingCopyWithAssumedAlignmentILi128EEENS4_14SM90_TMA_STOREES27_S29_S29_EEEvvEEEEvNT_6ParamsE,(.L_x_243 - _ZN7cutlass13device_kernelINS_4gemm6kernel13GemmUniversalIN4cute5tupleIJiiiiEEENS1_10collective13CollectiveMmaINS1_35MainloopSm100TmaUmmaWarpSpecializedILi22ELi2ELi2ENS5_IJNS4_1CILi2EEENSA_ILi1EEESC_EEEEENS5_IJNSA_ILi256EEESF_NSA_ILi32EEEEEENS_12float_e4m3_tENS5_IJlSC_lEEESI_SJ_NS4_8TiledMMAINS4_8MMA_AtomIJNS4_10MMA_TraitsINS4_25SM100_MMA_F8F6F4_2x1SM_SSEJSI_SI_fSF_SF_NS4_17integral_constantINS4_4UMMA5MajorELSQ_0EEESR_NSO_INSP_7ScaleInELSS_0EEEST_EEEEEENS4_6LayoutINS5_IJSC_SC_SC_EEENS5_IJNSA_ILi0EEESY_SY_EEEEENS5_IJNS4_10UnderscoreES11_S11_EEEEENS4_18SM100_TMA_2SM_LOADENS4_14ComposedLayoutINS4_7SwizzleILi1ELi4ELi3EEENS4_18smem_ptr_flag_bitsILi8EEENSW_INS5_IJNSA_ILi8EEESG_EEENS5_IJSG_SC_EEEEEEEvNS4_8identityES14_S1E_vS1F_EENS_8epilogue10collective18CollectiveEpilogueINS1H_23Sm100TmaWarpSpecializedILi4ELi2ELi64ELb0ELb0EEEJNS5_IJNSA_ILi128EEESF_SG_EEENS5_IJNSW_IS1M_SC_EENSW_INSA_ILi64EEESC_EEEEESI_SJ_SI_SJ_NS1H_6fusion15FusionCallbacksIS1L_NS1S_17LinearCombinationISI_fSI_fLNS_15FloatRoundStyleE2EEES1N_S1R_JEEENS4_5SM1004TMEM4LOAD26SM100_TMEM_LOAD_32dp32b64xENS4_13SM90_TMA_LOADENS15_INS16_ILi2ELi4ELi3EEES19_NSW_INS5_IJS1A_S1P_EEENS5_IJS1P_SC_EEEEEEENS4_39AutoVectorizingCopyWithAssumedAlignmentILi128EEENS4_14SM90_TMA_STOREES27_S29_S29_EEEvvEEEEvNT_6ParamsE)
        .other          _ZN7cutlass13device_kernelINS_4gemm6kernel13GemmUniversalIN4cute5tupleIJiiiiEEENS1_10collective13CollectiveMmaINS1_35MainloopSm100TmaUmmaWarpSpecializedILi22ELi2ELi2ENS5_IJNS4_1CILi2EEENSA_ILi1EEESC_EEEEENS5_IJNSA_ILi256EEESF_NSA_ILi32EEEEEENS_12float_e4m3_tENS5_IJlSC_lEEESI_SJ_NS4_8TiledMMAINS4_8MMA_AtomIJNS4_10MMA_TraitsINS4_25SM100_MMA_F8F6F4_2x1SM_SSEJSI_SI_fSF_SF_NS4_17integral_constantINS4_4UMMA5MajorELSQ_0EEESR_NSO_INSP_7ScaleInELSS_0EEEST_EEEEEENS4_6LayoutINS5_IJSC_SC_SC_EEENS5_IJNSA_ILi0EEESY_SY_EEEEENS5_IJNS4_10UnderscoreES11_S11_EEEEENS4_18SM100_TMA_2SM_LOADENS4_14ComposedLayoutINS4_7SwizzleILi1ELi4ELi3EEENS4_18smem_ptr_flag_bitsILi8EEENSW_INS5_IJNSA_ILi8EEESG_EEENS5_IJSG_SC_EEEEEEEvNS4_8identityES14_S1E_vS1F_EENS_8epilogue10collective18CollectiveEpilogueINS1H_23Sm100TmaWarpSpecializedILi4ELi2ELi64ELb0ELb0EEEJNS5_IJNSA_ILi128EEESF_SG_EEENS5_IJNSW_IS1M_SC_EENSW_INSA_ILi64EEESC_EEEEESI_SJ_SI_SJ_NS1H_6fusion15FusionCallbacksIS1L_NS1S_17LinearCombinationISI_fSI_fLNS_15FloatRoundStyleE2EEES1N_S1R_JEEENS4_5SM1004TMEM4LOAD26SM100_TMEM_LOAD_32dp32b64xENS4_13SM90_TMA_LOADENS15_INS16_ILi2ELi4ELi3EEES19_NSW_INS5_IJS1A_S1P_EEENS5_IJS1P_SC_EEEEEEENS4_39AutoVectorizingCopyWithAssumedAlignmentILi128EEENS4_14SM90_TMA_STOREES27_S29_S29_EEEvvEEEEvNT_6ParamsE,@"STO_CUDA_ENTRY STV_DEFAULT"
_ZN7cutlass13device_kernelINS_4gemm6kernel13GemmUniversalIN4cute5tupleIJiiiiEEENS1_10collective13CollectiveMmaINS1_35MainloopSm100TmaUmmaWarpSpecializedILi22ELi2ELi2ENS5_IJNS4_1CILi2EEENSA_ILi1EEESC_EEEEENS5_IJNSA_ILi256EEESF_NSA_ILi32EEEEEENS_12float_e4m3_tENS5_IJlSC_lEEESI_SJ_NS4_8TiledMMAINS4_8MMA_AtomIJNS4_10MMA_TraitsINS4_25SM100_MMA_F8F6F4_2x1SM_SSEJSI_SI_fSF_SF_NS4_17integral_constantINS4_4UMMA5MajorELSQ_0EEESR_NSO_INSP_7ScaleInELSS_0EEEST_EEEEEENS4_6LayoutINS5_IJSC_SC_SC_EEENS5_IJNSA_ILi0EEESY_SY_EEEEENS5_IJNS4_10UnderscoreES11_S11_EEEEENS4_18SM100_TMA_2SM_LOADENS4_14ComposedLayoutINS4_7SwizzleILi1ELi4ELi3EEENS4_18smem_ptr_flag_bitsILi8EEENSW_INS5_IJNSA_ILi8EEESG_EEENS5_IJSG_SC_EEEEEEEvNS4_8identityES14_S1E_vS1F_EENS_8epilogue10collective18CollectiveEpilogueINS1H_23Sm100TmaWarpSpecializedILi4ELi2ELi64ELb0ELb0EEEJNS5_IJNSA_ILi128EEESF_SG_EEENS5_IJNSW_IS1M_SC_EENSW_INSA_ILi64EEESC_EEEEESI_SJ_SI_SJ_NS1H_6fusion15FusionCallbacksIS1L_NS1S_17LinearCombinationISI_fSI_fLNS_15FloatRoundStyleE2EEES1N_S1R_JEEENS4_5SM1004TMEM4LOAD26SM100_TMEM_LOAD_32dp32b64xENS4_13SM90_TMA_LOADENS15_INS16_ILi2ELi4ELi3EEES19_NSW_INS5_IJS1A_S1P_EEENS5_IJS1P_SC_EEEEEEENS4_39AutoVectorizingCopyWithAssumedAlignmentILi128EEENS4_14SM90_TMA_STOREES27_S29_S29_EEEvvEEEEvNT_6ParamsE:
[----:B------:R-:W1:Y:S01]  /*0000*/  LDC R1, c[0x0][0x37c] ;  /* 0x0000df00ff017b82 */ /* 0x000e620000000800 */
[----:B------:R-:W2:Y:S01]  /*0010*/  S2R R185, SR_TID.X ;  /* 0x0000000000b97919 */ /* 0x000ea20000002100 */
[----:B------:R-:W3:Y:S06]  /*0020*/  LDCU.64 UR6, c[0x0][0x890] ;  /* 0x00011200ff0677ac */ /* 0x000eec0008000a00 */
[----:B------:R-:W4:Y:S01]  /*0030*/  S2UR UR37, SR_CgaCtaId ;  /* 0x00000000002579c3 */ /* 0x000f220000008800 */
[----:B------:R-:W-:Y:S02]  /*0040*/  PRMT R171, RZ, 0x7610, R171 ;  /* 0x00007610ffab7816 */ /* 0x000fe400000000ab */
[----:B------:R-:W-:Y:S01]  /*0050*/  ELECT P1, URZ, PT ;  /* 0x0000000000ff782f */ /* 0x000fe20003820000 */
[----:B------:R-:W1:Y:S01]  /*0060*/  LDCU.64 UR46, c[0x0][0x358] ;  /* 0x00006b00ff2e77ac */ /* 0x000e620008000a00 */
[----:B---3--:R-:W-:-:S04]  /*0070*/  UISETP.NE.U32.AND UP0, UPT, UR6, URZ, UPT ;  /* 0x000000ff0600728c */ /* 0x008fc8000bf05070 */
[----:B------:R-:W-:Y:S02]  /*0080*/  UISETP.NE.AND.EX UP0, UPT, UR7, URZ, UPT, UP0 ;  /* 0x000000ff0700728c */ /* 0x000fe4000bf05300 */
[----:B----4-:R-:W-:Y:S02]  /*0090*/  ULOP3.LUT UR5, UR37, 0x1, URZ, 0xc0, !UPT ;  /* 0x0000000125057892 */ /* 0x010fe4000f8ec0ff */
[----:B------:R-:W-:Y:S01]  /*00a0*/  ULOP3.LUT UR4, UR37, 0x1, URZ, 0x3c, !UPT ;  /* 0x0000000125047892 */ /* 0x000fe2000f8e3cff */
[----:B--2---:R-:W-:-:S05]  /*00b0*/  SHF.R.U32.HI R173, RZ, 0x5, R185 ;  /* 0x00000005ffad7819 */ /* 0x004fca00000116b9 */
[----:B------:R-:W2:Y:S02]  /*00c0*/  SHFL.IDX PT, R0, R173, RZ, 0x1f ;  /* 0x00001fffad007589 */ /* 0x000ea400000e0000 */
[----:B--2---:R-:W-:Y:S01]  /*00d0*/  R2UR UR10, R0 ;  /* 0x00000000000a72ca */ /* 0x004fe200000e0000 */
[----:B-1----:R-:W-:-:S14]  /*00e0*/  BRA.U UP0, `(.L_x_0) ;  /* 0x00000001002c7547 */ /* 0x002fdc000b800000 */
[----:B------:R-:W1:Y:S02]  /*00f0*/  LDCU.64 UR8, c[0x0][0x888] ;  /* 0x00011100ff0877ac */ /* 0x000e640008000a00 */
[----:B-1----:R-:W-:-:S04]  /*0100*/  UISETP.NE.U32.AND UP0, UPT, UR8, URZ, UPT ;  /* 0x000000ff0800728c */ /* 0x002fc8000bf05070 */
[----:B------:R-:W-:-:S09]  /*0110*/  UISETP.NE.AND.EX UP0, UPT, UR9, URZ, UPT, UP0 ;  /* 0x000000ff0900728c */ /* 0x000fd2000bf05300 */
[----:B------:R-:W-:Y:S05]  /*0120*/  BRA.U !UP0, `(.L_x_1) ;  /* 0x0000000108107547 */ /* 0x000fea000b800000 */
[----:B------:R-:W1:Y:S02]  /*0130*/  LDC.64 R2, c[0x0][0x888] ;  /* 0x00022200ff027b82 */ /* 0x000e640000000a00 */
[----:B-1----:R1:W5:Y:S01]  /*0140*/  LDG.E R81, desc[UR46][R2.64] ;  /* 0x0000002e02517981 */ /* 0x002362000c1e1900 */
[----:B------:R-:W-:Y:S01]  /*0150*/  HFMA2 R171, -RZ, RZ, 0, 5.9604644775390625e-08 ;  /* 0x00000001ffab7431 */ /* 0x000fe200000001ff */
[----:B------:R-:W-:Y:S05]  /*0160*/  BRA `(.L_x_0) ;  /* 0x00000000000c7947 */ /* 0x000fea0003800000 */
.L_x_1:
[----:B------:R-:W1:Y:S01]  /*0170*/  LDCU UR8, c[0x0][0x880] ;  /* 0x00011000ff0877ac */ /* 0x000e620008000800 */
[----:B------:R-:W-:Y:S01]  /*0180*/  HFMA2 R171, -RZ, RZ, 0, 5.9604644775390625e-08 ;  /* 0x00000001ffab7431 */ /* 0x000fe200000001ff */
[----:B-1----:R-:W-:-:S07]  /*0190*/  MOV R81, UR8 ;  /* 0x0000000800517c02 */ /* 0x002fce0008000f00 */
.L_x_0:
[----:B------:R-:W2:Y:S02]  /*01a0*/  LDCU.64 UR8, c[0x0][0x8b0] ;  /* 0x00011600ff0877ac */ /* 0x000ea40008000a00 */
[----:B--2---:R-:W-:-:S04]  /*01b0*/  UISETP.NE.U32.AND UP0, UPT, UR8, URZ, UPT ;  /* 0x000000ff0800728c */ /* 0x004fc8000bf05070 */
[----:B------:R-:W-:-:S09]  /*01c0*/  UISETP.NE.AND.EX UP0, UPT, UR9, URZ, UPT, UP0 ;  /* 0x000000ff0900728c */ /* 0x000fd2000bf05300 */
[----:B------:R-:W-:Y:S05]  /*01d0*/  BRA.U UP0, `(.L_x_2) ;  /* 0x0000000100247547 */ /* 0x000fea000b800000 */
[----:B------:R-:W2:Y:S02]  /*01e0*/  LDCU.64 UR8, c[0x0][0x8a8] ;  /* 0x00011500ff0877ac */ /* 0x000ea40008000a00 */
[----:B--2---:R-:W-:-:S04]  /*01f0*/  UISETP.NE.U32.AND UP0, UPT, UR8, URZ, UPT ;  /* 0x000000ff0800728c */ /* 0x004fc8000bf05070 */
[----:B------:R-:W-:-:S09]  /*0200*/  UISETP.NE.AND.EX UP0, UPT, UR9, URZ, UPT, UP0 ;  /* 0x000000ff0900728c */ /* 0x000fd2000bf05300 */
[----:B------:R-:W-:Y:S05]  /*0210*/  BRA.U !UP0, `(.L_x_3) ;  /* 0x00000001080c7547 */ /* 0x000fea000b800000 */
[----:B------:R-:W2:Y:S02]  /*0220*/  LDC.64 R78, c[0x0][0x8a8] ;  /* 0x00022a00ff4e7b82 */ /* 0x000ea40000000a00 */
[----:B--2---:R2:W5:Y:S01]  /*0230*/  LDG.E R78, desc[UR46][R78.64] ;  /* 0x0000002e4e4e7981 */ /* 0x004562000c1e1900 */
[----:B------:R-:W-:Y:S05]  /*0240*/  BRA `(.L_x_2) ;  /* 0x0000000000087947 */ /* 0x000fea0003800000 */
.L_x_3:
[----:B------:R-:W2:Y:S02]  /*0250*/  LDCU UR8, c[0x0][0x8a0] ;  /* 0x00011400ff0877ac */ /* 0x000ea40008000800 */
[----:B--2---:R-:W-:Y:S02]  /*0260*/  MOV R78, UR8 ;  /* 0x00000008004e7c02 */ /* 0x004fe40008000f00 */
.L_x_2:
[----:B------:R-:W-:Y:S01]  /*0270*/  IMAD.U32 R0, RZ, RZ, UR10 ;  /* 0x0000000aff007e24 */ /* 0x000fe2000f8e00ff */
[----:B------:R-:W-:Y:S04]  /*0280*/  BSSY.RECONVERGENT B0, `(.L_x_4) ;  /* 0x000000c000007945 */ /* 0x000fe80003800200 */
[C---:B------:R-:W-:Y:S02]  /*0290*/  ISETP.NE.OR P2, PT, R0.reuse, 0x1, !P1 ;  /* 0x000000010000780c */ /* 0x040fe40004f45670 */
[----:B------:R-:W-:-:S11]  /*02a0*/  ISETP.NE.OR P0, PT, R0, 0x3, !P1 ;  /* 0x000000030000780c */ /* 0x000fd60004f05670 */
[----:B------:R-:W-:Y:S05]  /*02b0*/  @P2 BRA `(.L_x_5) ;  /* 0x0000000000202947 */ /* 0x000fea0003800000 */
[----:B------:R-:W3:Y:S02]  /*02c0*/  LDCU.64 UR8, c[0x0][0x348] ;  /* 0x00006900ff0877ac */ /* 0x000ee40008000a00 */
[----:B---3--:R-:W-:Y:S02]  /*02d0*/  UIADD3 UR12, UP1, UPT, UR8, 0x80, URZ ;  /* 0x00000080080c7890 */ /* 0x008fe4000ff3e0ff */
[----:B------:R-:W-:Y:S02]  /*02e0*/  UIADD3 UR8, UP0, UPT, UR8, 0x180, URZ ;  /* 0x0000018008087890 */ /* 0x000fe4000ff1e0ff */
[----:B------:R-:W-:Y:S02]  /*02f0*/  UIADD3.X UR13, UPT, UPT, URZ, UR9, URZ, UP1, !UPT ;  /* 0x00000009ff0d7290 */ /* 0x000fe40008ffe4ff */
[----:B------:R-:W-:-:S07]  /*0300*/  UIADD3.X UR9, UPT, UPT, URZ, UR9, URZ, UP0, !UPT ;  /* 0x00000009ff097290 */ /* 0x000fce00087fe4ff */
[----:B------:R3:W-:Y:S02]  /*0310*/  UTMACCTL.PF [UR12] ;  /* 0x000000000c0079b9 */ /* 0x0007e40008040000 */
[----:B------:R3:W-:Y:S02]  /*0320*/  UTMACCTL.PF [UR8] ;  /* 0x00000000080079b9 */ /* 0x0007e40008040000 */
[----:B---3--:R-:W-:Y:S01]  /*0330*/  NOP ;  /* 0x0000000000007918 */ /* 0x008fe20000000000 */
.L_x_5:
[----:B------:R-:W-:Y:S05]  /*0340*/  BSYNC.RECONVERGENT B0 ;  /* 0x0000000000007941 */ /* 0x000fea0003800200 */
.L_x_4:
[----:B------:R-:W-:Y:S04]  /*0350*/  BSSY.RECONVERGENT B0, `(.L_x_6) ;  /* 0x000000a000007945 */ /* 0x000fe80003800200 */
        /* <DEDUP_REMOVED lines=9> */
.L_x_7:
[----:B------:R-:W-:Y:S05]  /*03f0*/  BSYNC.RECONVERGENT B0 ;  /* 0x0000000000007941 */ /* 0x000fea0003800200 */
.L_x_6:
[----:B------:R-:W3:Y:S01]  /*0400*/  LDCU.64 UR8, c[0x0][0x888] ;  /* 0x00011100ff0877ac */ /* 0x000ee20008000a00 */
[----:B------:R-:W-:Y:S02]  /*0410*/  UISETP.EQ.U32.AND UP1, UPT, UR6, URZ, UPT ;  /* 0x000000ff0600728c */ /* 0x000fe4000bf22070 */
[----:B------:R-:W-:Y:S02]  /*0420*/  UPLOP3.LUT UP5, UPT, UPT, UPT, UPT, 0x80, 0x8 ;  /* 0x000000000008789c */ /* 0x000fe40003faf070 */
[----:B---3--:R-:W-:-:S04]  /*0430*/  UISETP.NE.U32.AND UP0, UPT, UR8, URZ, UPT ;  /* 0x000000ff0800728c */ /* 0x008fc8000bf05070 */
[----:B------:R-:W-:-:S04]  /*0440*/  UISETP.NE.AND.EX UP0, UPT, UR9, URZ, UPT, UP0 ;  /* 0x000000ff0900728c */ /* 0x000fc8000bf05300 */
[----:B------:R-:W-:-:S04]  /*0450*/  UISETP.EQ.OR.EX UP2, UPT, UR7, URZ, !UP0, UP1 ;  /* 0x000000ff0700728c */ /* 0x000fc8000c742710 */
[----:B------:R-:W-:-:S05]  /*0460*/  UP2UR UR50, UPR, URZ, 0x4 ;  /* 0x00000004ff327883 */ /* 0x000fca0008000000 */
[----:B------:R-:W-:Y:S07]  /*0470*/  BRA.U !UP2, `(.L_x_8) ;  /* 0x000000010a207547 */ /* 0x000fee000b800000 */
[----:B------:R-:W-:Y:S01]  /*0480*/  UISETP.NE.U32.AND UP2, UPT, UR6, URZ, UPT ;  /* 0x000000ff0600728c */ /* 0x000fe2000bf45070 */
[----:B-----5:R-:W-:Y:S01]  /*0490*/  FSETP.NEU.AND P0, PT, R81, RZ, PT ;  /* 0x000000ff5100720b */ /* 0x020fe20003f0d000 */
[----:B------:R-:W-:Y:S02]  /*04a0*/  USEL UR6, URZ, 0xffffffff, UP0 ;  /* 0xffffffffff067887 */ /* 0x000fe40008000000 */
[----:B------:R-:W-:-:S10]  /*04b0*/  UISETP.NE.AND.EX UP2, UPT, UR7, URZ, UPT, UP2 ;  /* 0x000000ff0700728c */ /* 0x000fd4000bf45320 */
[----:B------:R-:W-:Y:S01]  /*04c0*/  VOTEU.ANY UP1, P0 ;  /* 0x0000000000ff7886 */ /* 0x000fe20000020100 */
[----:B------:R-:W-:-:S04]  /*04d0*/  @!UP2 USEL UR6, URZ, 0xffffffff, UP1 ;  /* 0xffffffffff06a887 */ /* 0x000fc80008800000 */
[----:B------:R-:W-:-:S04]  /*04e0*/  ULOP3.LUT UR6, UR6, 0x1, URZ, 0xc0, !UPT ;  /* 0x0000000106067892 */ /* 0x000fc8000f8ec0ff */
[----:B------:R-:W-:-:S11]  /*04f0*/  UISETP.NE.U32.AND UP5, UPT, UR6, 0x1, UPT ;  /* 0x000000010600788c */ /* 0x000fd6000bfa5070 */
.L_x_8:
[----:B------:R-:W3:Y:S01]  /*0500*/  SHFL.IDX PT, R0, R173, RZ, 0x1f ;  /* 0x00001fffad007589 */ /* 0x000ee200000e0000 */
[----:B------:R-:W-:-:S04]  /*0510*/  UISETP.NE.AND UP1, UPT, UR10, 0x2, UPT ;  /* 0x000000020a00788c */ /* 0x000fc8000bf25270 */
[----:B------:R-:W-:Y:S02]  /*0520*/  UISETP.EQ.AND UP2, UPT, UR5, URZ, !UP1 ;  /* 0x000000ff0500728c */ /* 0x000fe4000cf42270 */
[----:B------:R-:W-:-:S04]  /*0530*/  USEL UR6, URZ, 0x1, UP1 ;  /* 0x00000001ff067887 */ /* 0x000fc80008800000 */
[----:B------:R-:W-:Y:S02]  /*0540*/  PLOP3.LUT P5, PT, P1, PT, UP2, 0x80, 0x8 ;  /* 0x000000000008781c */ /* 0x000fe40000faf028 */
[----:B---3--:R-:W-:-:S13]  /*0550*/  ISETP.NE.AND P0, PT, R0, RZ, PT ;  /* 0x000000ff0000720c */ /* 0x008fda0003f05270 */
[----:B------:R-:W-:Y:S05]  /*0560*/  @P0 BRA `(.L_x_9) ;  /* 0x0000000000e00947 */ /* 0x000fea0003800000 */
[----:B------:R-:W-:Y:S01]  /*0570*/  ELECT P0, URZ, PT ;  /* 0x0000000000ff782f */ /* 0x000fe20003800000 */
[----:B------:R-:W-:-:S12]  /*0580*/  BSSY.RECONVERGENT B0, `(.L_x_9) ;  /* 0x0000036000007945 */ /* 0x000fd80003800200 */
[----:B------:R-:W-:Y:S05]  /*0590*/  @!P0 BRA `(.L_x_10) ;  /* 0x0000000000d08947 */ /* 0x000fea0003800000 */
[----:B------:R-:W-:Y:S01]  /*05a0*/  UMOV UR8, 0x400 ;  /* 0x0000040000087882 */ /* 0x000fe20000000000 */
[----:B------:R-:W-:Y:S01]  /*05b0*/  UMOV UR7, 0x1 ;  /* 0x0000000100077882 */ /* 0x000fe20000000000 */
[----:B------:R-:W-:Y:S02]  /*05c0*/  ULEA UR8, UR37, UR8, 0x18 ;  /* 0x0000000825087291 */ /* 0x000fe4000f8ec0ff */
[----:B------:R-:W-:-:S04]  /*05d0*/  UIADD3 UR12, UPT, UPT, -UR7, 0x100000, URZ ;  /* 0x00100000070c7890 */ /* 0x000fc8000fffe1ff */
[----:B------:R-:W-:Y:S02]  /*05e0*/  USHF.L.U32 UR13, UR12, 0xb, URZ ;  /* 0x0000000b0c0d7899 */ /* 0x000fe400080006ff */
[----:B------:R-:W-:Y:S01]  /*05f0*/  USHF.L.U32 UR12, UR12, 0x1, URZ ;  /* 0x000000010c0c7899 */ /* 0x000fe200080006ff */
[----:B------:R-:W3:Y:S11]  /*0600*/  FENCE.VIEW.ASYNC.S ;  /* 0x00000000000073c6 */ /* 0x000ef60000000000 */
[----:B---3--:R3:W4:Y:S01]  /*0610*/  SYNCS.EXCH.64 URZ, [UR8], UR12 ;  /* 0x0000000c08ff75b2 */ /* 0x0087220008000100 */
[----:B------:R3:W1:Y:S01]  /*0620*/  SYNCS.EXCH.64 URZ, [UR8+0xb0], UR12 ;  /* 0x0000b00c08ff75b2 */ /* 0x0006620008000100 */
        /* <DEDUP_REMOVED lines=41> */
[----:B------:R3:W1:Y:S02]  /*08c0*/  SYNCS.EXCH.64 URZ, [UR8+0x158], UR12 ;  /* 0x0001580c08ff75b2 */ /* 0x0006640008000100 */
[----:B---34-:R-:W-:Y:S01]  /*08d0*/  NOP ;  /* 0x0000000000007918 */ /* 0x018fe20000000000 */
.L_x_10:
[----:B------:R-:W-:Y:S05]  /*08e0*/  BSYNC.RECONVERGENT B0 ;  /* 0x0000000000007941 */ /* 0x000fea0003800200 */
.L_x_9:
[----:B------:R-:W3:Y:S01]  /*08f0*/  SHFL.IDX PT, R0, R173, RZ, 0x1f ;  /* 0x00001fffad007589 */ /* 0x000ee200000e0000 */
[----:B------:R-:W-:Y:S01]  /*0900*/  NOP ;  /* 0x0000000000007918 */ /* 0x000fe20000000000 */
[----:B---3--:R-:W-:-:S13]  /*0910*/  ISETP.NE.AND P0, PT, R0, 0x1, PT ;  /* 0x000000010000780c */ /* 0x008fda0003f05270 */
[----:B------:R-:W-:Y:S05]  /*0920*/  @P0 BRA `(.L_x_11) ;  /* 0x0000000000540947 */ /* 0x000fea0003800000 */
[----:B------:R-:W-:Y:S01]  /*0930*/  UMOV UR9, 0x400 ;  /* 0x0000040000097882 */ /* 0x000fe20000000000 */
[----:B------:R-:W-:Y:S01]  /*0940*/  UMOV UR8, 0x20 ;  /* 0x0000002000087882 */ /* 0x000fe20000000000 */
[----:B------:R-:W-:Y:S01]  /*0950*/  UMOV UR7, 0x80 ;  /* 0x0000008000077882 */ /* 0x000fe20000000000 */
[----:B------:R-:W-:Y:S02]  /*0960*/  ULEA UR9, UR37, UR9, 0x18 ;  /* 0x0000000925097291 */ /* 0x000fe4000f8ec0ff */
[----:B------:R-:W-:-:S04]  /*0970*/  UIADD3 UR12, UPT, UPT, -UR8, 0x100000, URZ ;  /* 0x00100000080c7890 */ /* 0x000fc8000fffe1ff */
[----:B------:R-:W-:Y:S02]  /*0980*/  USHF.L.U32 UR13, UR12, 0xb, URZ ;  /* 0x0000000b0c0d7899 */ /* 0x000fe400080006ff */
[----:B------:R-:W-:Y:S02]  /*0990*/  USHF.L.U32 UR12, UR12, 0x1, URZ ;  /* 0x000000010c0c7899 */ /* 0x000fe400080006ff */
[----:B------:R-:W-:-:S04]  /*09a0*/  UIADD3 UR14, UPT, UPT, -UR7, 0x100000, URZ ;  /* 0x00100000070e7890 */ /* 0x000fc8000fffe1ff */
[----:B------:R-:W-:Y:S02]  /*09b0*/  USHF.L.U32 UR15, UR14, 0xb, URZ ;  /* 0x0000000b0e0f7899 */ /* 0x000fe400080006ff */
[----:B------:R-:W-:Y:S01]  /*09c0*/  USHF.L.U32 UR14, UR14, 0x1, URZ ;  /* 0x000000010e0e7899 */ /* 0x000fe200080006ff */
[----:B------:R-:W-:Y:S01]  /*09d0*/  ELECT P0, URZ, PT ;  /* 0x0000000000ff782f */ /* 0x000fe20003800000 */
[----:B------:R-:W3:Y:S02]  /*09e0*/  FENCE.VIEW.ASYNC.S ;  /* 0x00000000000073c6 */ /* 0x000ee40000000000 */
[----:B---3--:R3:W4:Y:S08]  /*09f0*/  SYNCS.EXCH.64 URZ, [UR9+0x160], UR12 ;  /* 0x0001600c09ff75b2 */ /* 0x0087300008000100 */
[----:B------:R3:W1:Y:S01]  /*0a00*/  SYNCS.EXCH.64 URZ, [UR9+0x180], UR14 ;  /* 0x0001800e09ff75b2 */ /* 0x0006620008000100 */
[----:B------:R3:W1:Y:S01]  /*0a10*/  SYNCS.EXCH.64 URZ, [UR9+0x168], UR12 ;  /* 0x0001680c09ff75b2 */ /* 0x0006620008000100 */
[----:B------:R3:W1:Y:S01]  /*0a20*/  SYNCS.EXCH.64 URZ, [UR9+0x188], UR14 ;  /* 0x0001880e09ff75b2 */ /* 0x0006620008000100 */
[----:B------:R3:W1:Y:S01]  /*0a30*/  SYNCS.EXCH.64 URZ, [UR9+0x170], UR12 ;  /* 0x0001700c09ff75b2 */ /* 0x0006620008000100 */
[----:B------:R3:W1:Y:S01]  /*0a40*/  SYNCS.EXCH.64 URZ, [UR9+0x190], UR14 ;  /* 0x0001900e09ff75b2 */ /* 0x0006620008000100 */
[----:B------:R3:W1:Y:S01]  /*0a50*/  SYNCS.EXCH.64 URZ, [UR9+0x178], UR12 ;  /* 0x0001780c09ff75b2 */ /* 0x0006620008000100 */
[----:B------:R3:W1:Y:S01]  /*0a60*/  SYNCS.EXCH.64 URZ, [UR9+0x198], UR14 ;  /* 0x0001980e09ff75b2 */ /* 0x0006620008000100 */
[----:B------:R-:W-:Y:S01]  /*0a70*/  NOP ;  /* 0x0000000000007918 */ /* 0x000fe20000000000 */
.L_x_11:
[----:B------:R-:W2:Y:S01]  /*0a80*/  SHFL.IDX PT, R0, R173, RZ, 0x1f ;  /* 0x00001fffad007589 */ /* 0x000ea200000e0000 */
[----:B------:R-:W-:Y:S01]  /*0a90*/  NOP ;  /* 0x0000000000007918 */ /* 0x000fe20000000000 */
[----:B--2---:R-:W-:-:S13]  /*0aa0*/  ISETP.NE.AND P0, PT, R0, 0x3, PT ;  /* 0x000000030000780c */ /* 0x004fda0003f05270 */
[----:B------:R-:W-:Y:S05]  /*0ab0*/  @P0 BRA `(.L_x_12) ;  /* 0x00000000002c0947 */ /* 0x000fea0003800000 */
[----:B------:R-:W-:Y:S01]  /*0ac0*/  UMOV UR8, 0x400 ;  /* 0x0000040000087882 */ /* 0x000fe20000000000 */
[----:B------:R-:W-:Y:S01]  /*0ad0*/  UMOV UR7, 0x20 ;  /* 0x0000002000077882 */ /* 0x000fe20000000000 */
[----:B------:R-:W-:Y:S02]  /*0ae0*/  ULEA UR8, UR37, UR8, 0x18 ;  /* 0x0000000825087291 */ /* 0x000fe4000f8ec0ff */
[----:B---3--:R-:W-:-:S04]  /*0af0*/  UIADD3 UR12, UPT, UPT, -UR7, 0x100000, URZ ;  /* 0x00100000070c7890 */ /* 0x008fc8000fffe1ff */
[----:B------:R-:W-:Y:S02]  /*0b00*/  USHF.L.U32 UR13, UR12, 0xb, URZ ;  /* 0x0000000b0c0d7899 */ /* 0x000fe400080006ff */
[----:B------:R-:W-:Y:S01]  /*0b10*/  USHF.L.U32 UR12, UR12, 0x1, URZ ;  /* 0x000000010c0c7899 */ /* 0x000fe200080006ff */
[----:B------:R-:W-:Y:S01]  /*0b20*/  ELECT P0, URZ, PT ;  /* 0x0000000000ff782f */ /* 0x000fe20003800000 */
[----:B------:R-:W2:Y:S10]  /*0b30*/  FENCE.VIEW.ASYNC.S ;  /* 0x00000000000073c6 */ /* 0x000eb40000000000 */
[----:B--2---:R2:W3:Y:S01]  /*0b40*/  SYNCS.EXCH.64 URZ, [UR8+0x1a0], UR12 ;  /* 0x0001a00c08ff75b2 */ /* 0x0044e20008000100 */
[----:B------:R2:W1:Y:S01]  /*0b50*/  SYNCS.EXCH.64 URZ, [UR8+0x1a8], UR12 ;  /* 0x0001a80c08ff75b2 */ /* 0x0004620008000100 */
[----:B------:R-:W-:Y:S01]  /*0b60*/  NOP ;  /* 0x0000000000007918 */ /* 0x000fe20000000000 */
.L_x_12:
[----:B------:R-:W4:Y:S01]  /*0b70*/  SHFL.IDX PT, R0, R173, RZ, 0x1f ;  /* 0x00001fffad007589 */ /* 0x000f2200000e0000 */
[----:B------:R-:W-:Y:S01]  /*0b80*/  NOP ;  /* 0x0000000000007918 */ /* 0x000fe20000000000 */
[----:B----4-:R-:W-:-:S13]  /*0b90*/  ISETP.NE.AND P0, PT, R0, 0x4, PT ;  /* 0x000000040000780c */ /* 0x010fda0003f05270 */
[----:B------:R-:W-:Y:S05]  /*0ba0*/  @P0 BRA `(.L_x_13) ;  /* 0x0000000000480947 */ /* 0x000fea0003800000 */
[----:B---3--:R-:W-:Y:S01]  /*0bb0*/  UMOV UR9, 0x1e0 ;  /* 0x000001e000097882 */ /* 0x008fe20000000000 */
[----:B--2---:R-:W-:Y:S01]  /*0bc0*/  UMOV UR8, 0x400 ;  /* 0x0000040000087882 */ /* 0x004fe20000000000 */
[----:B------:R-:W-:Y:S01]  /*0bd0*/  USEL UR9, UR9, 0x1a0, UP5 ;  /* 0x000001a009097887 */ /* 0x000fe2000a800000 */
        /* <DEDUP_REMOVED lines=9> */
[----:B------:R-:W2:Y:S02]  /*0c70*/  FENCE.VIEW.ASYNC.S ;  /* 0x00000000000073c6 */ /* 0x000ea40000000000 */
[----:B--2---:R4:W2:Y:S08]  /*0c80*/  SYNCS.EXCH.64 URZ, [UR8+0x1b0], UR12 ;  /* 0x0001b00c08ff75b2 */ /* 0x0048b00008000100 */
[----:B------:R4:W3:Y:S01]  /*0c90*/  SYNCS.EXCH.64 URZ, [UR8+0x1c0], UR14 ;  /* 0x0001c00e08ff75b2 */ /* 0x0008e20008000100 */
[----:B------:R4:W1:Y:S01]  /*0ca0*/  SYNCS.EXCH.64 URZ, [UR8+0x1b8], UR12 ;  /* 0x0001b80c08ff75b2 */ /* 0x0008620008000100 */
[----:B------:R4:W1:Y:S02]  /*0cb0*/  SYNCS.EXCH.64 URZ, [UR8+0x1c8], UR14 ;  /* 0x0001c80e08ff75b2 */ /* 0x0008640008000100 */
[----:B----4-:R-:W-:Y:S01]  /*0cc0*/  NOP ;  /* 0x0000000000007918 */ /* 0x010fe20000000000 */
.L_x_13:
[----:B------:R-:W4:Y:S01]  /*0cd0*/  SHFL.IDX PT, R0, R173, RZ, 0x1f ;  /* 0x00001fffad007589 */ /* 0x000f2200000e0000 */
[----:B------:R-:W-:Y:S01]  /*0ce0*/  NOP ;  /* 0x0000000000007918 */ /* 0x000fe20000000000 */
[----:B----4-:R-:W-:-:S13]  /*0cf0*/  ISETP.NE.AND P0, PT, R0, 0x5, PT ;  /* 0x000000050000780c */ /* 0x010fda0003f05270 */
[----:B------:R-:W-:Y:S05]  /*0d00*/  @P0 BRA `(.L_x_14) ;  /* 0x0000000000440947 */ /* 0x000fea0003800000 */
[----:B---3--:R-:W-:Y:S01]  /*0d10*/  UMOV UR9, 0x400 ;  /* 0x0000040000097882 */ /* 0x008fe20000000000 */
[----:B--2---:R-:W-:Y:S01]  /*0d20*/  UMOV UR8, 0x1 ;  /* 0x0000000100087882 */ /* 0x004fe20000000000 */
        /* <DEDUP_REMOVED lines=15> */
.L_x_14:
[----:B------:R-:W4:Y:S01]  /*0e20*/  SHFL.IDX PT, R0, R173, RZ, 0x1f ;  /* 0x00001fffad007589 */ /* 0x000f2200000e0000 */
[----:B------:R-:W-:Y:S01]  /*0e30*/  ISETP.NE.OR P1, PT, RZ, UR10, !P1 ;  /* 0x0000000aff007c0c */ /* 0x000fe2000cf25670 */
[----:B------:R-:W-:Y:S01]  /*0e40*/  NOP ;  /* 0x0000000000007918 */ /* 0x000fe20000000000 */
[----:B----4-:R-:W-:-:S13]  /*0e50*/  ISETP.NE.AND P0, PT, R0, 0x3, PT ;  /* 0x000000030000780c */ /* 0x010fda0003f05270 */
[----:B------:R-:W-:Y:S05]  /*0e60*/  @P0 BRA `(.L_x_15) ;  /* 0x0000000000340947 */ /* 0x000fea0003800000 */
[----:B--2---:R-:W-:Y:S01]  /*0e70*/  UMOV UR8, 0x400 ;  /* 0x0000040000087882 */ /* 0x004fe20000000000 */
[----:B------:R-:W-:Y:S01]  /*0e80*/  UMOV UR7, 0x20 ;  /* 0x0000002000077882 */ /* 0x000fe20000000000 */
[----:B------:R-:W-:Y:S02]  /*0e90*/  ULEA UR8, UR37, UR8, 0x18 ;  /* 0x0000000825087291 */ /* 0x000fe4000f8ec0ff */
[----:B---3--:R-:W-:-:S04]  /*0ea0*/  UIADD3 UR12, UPT, UPT, -UR7, 0x100000, URZ ;  /* 0x00100000070c7890 */ /* 0x008fc8000fffe1ff */
[----:B------:R-:W-:Y:S02]  /*0eb0*/  USHF.L.U32 UR13, UR12, 0xb, URZ ;  /* 0x0000000b0c0d7899 */ /* 0x000fe400080006ff */
[----:B------:R-:W-:Y:S01]  /*0ec0*/  USHF.L.U32 UR12, UR12, 0x1, URZ ;  /* 0x000000010c0c7899 */ /* 0x000fe200080006ff */
[----:B------:R-:W-:Y:S01]  /*0ed0*/  ELECT P0, URZ, PT ;  /* 0x0000000000ff782f */ /* 0x000fe20003800000 */
[----:B------:R-:W2:Y:S10]  /*0ee0*/  FENCE.VIEW.ASYNC.S ;  /* 0x00000000000073c6 */ /* 0x000eb40000000000 */
[----:B--2---:R4:W2:Y:S01]  /*0ef0*/  SYNCS.EXCH.64 URZ, [UR8+0x1f0], UR12 ;  /* 0x0001f00c08ff75b2 */ /* 0x0048a20008000100 */
[----:B------:R4:W3:Y:S01]  /*0f00*/  SYNCS.EXCH.64 URZ, [UR8+0x200], UR12 ;  /* 0x0002000c08ff75b2 */ /* 0x0008e20008000100 */
[----:B------:R4:W1:Y:S01]  /*0f10*/  SYNCS.EXCH.64 URZ, [UR8+0x1f8], UR12 ;  /* 0x0001f80c08ff75b2 */ /* 0x0008620008000100 */
[----:B------:R4:W1:Y:S02]  /*0f20*/  SYNCS.EXCH.64 URZ, [UR8+0x208], UR12 ;  /* 0x0002080c08ff75b2 */ /* 0x0008640008000100 */
[----:B----4-:R-:W-:Y:S01]  /*0f30*/  NOP ;  /* 0x0000000000007918 */ /* 0x010fe20000000000 */
.L_x_15:
[----:B------:R-:W-:Y:S01]  /*0f40*/  VOTEU.ALL UP1, P1 ;  /* 0x0000000000ff7886 */ /* 0x000fe20000820000 */
[----:B--2---:R-:W2:Y:S01]  /*0f50*/  LDCU UR8, c[0x0][0x36c] ;  /* 0x00006d80ff0877ac */ /* 0x004ea20008000800 */
[----:B------:R-:W-:Y:S01]  /*0f60*/  NOP ;  /* 0x0000000000007918 */ /* 0x000fe20000000000 */
[----:B------:R-:W-:Y:S01]  /*0f70*/  LOP3.LUT R10, R185, 0x1f, RZ, 0xc0, !PT ;  /* 0x0000001fb90a7812 */ /* 0x000fe200078ec0ff */
[----:B---3--:R-:W-:Y:S01]  /*0f80*/  UMOV UR12, 0x20 ;  /* 0x00000020000c7882 */ /* 0x008fe20000000000 */
[----:B------:R-:W-:Y:S01]  /*0f90*/  @!UP1 UMOV UR7, 0x400 ;  /* 0x0000040000079882 */ /* 0x000fe20000000000 */
[----:B------:R-:W-:-:S04]  /*0fa0*/  @!UP1 UIADD3 UR12, UPT, UPT, -UR12, 0x100000, URZ ;  /* 0x001000000c0c9890 */ /* 0x000fc8000fffe1ff */
[----:B------:R-:W-:Y:S02]  /*0fb0*/  @!UP1 USHF.L.U32 UR13, UR12, 0xb, URZ ;  /* 0x0000000b0c0d9899 */ /* 0x000fe400080006ff */
[----:B------:R-:W-:Y:S02]  /*0fc0*/  @!UP1 USHF.L.U32 UR12, UR12, 0x1, URZ ;  /* 0x000000010c0c9899 */ /* 0x000fe400080006ff */
[----:B------:R-:W-:Y:S01]  /*0fd0*/  @!UP1 ULEA UR7, UR37, UR7, 0x18 ;  /* 0x0000000725079291 */ /* 0x000fe2000f8ec0ff */
[----:B------:R-:W-:Y:S01]  /*0fe0*/  VOTEU.ALL UP1, P1 ;  /* 0x0000000000ff7886 */ /* 0x000fe20000820000 */
[----:B------:R-:W-:Y:S01]  /*0ff0*/  UISETP.NE.AND UP4, UPT, UR10, URZ, UPT ;  /* 0x000000ff0a00728c */ /* 0x000fe2000bf85270 */
[----:B------:R-:W3:Y:S09]  /*1000*/  FENCE.VIEW.ASYNC.S ;  /* 0x00000000000073c6 */ /* 0x000ef20000000000 */
[----:B---3--:R3:W4:Y:S01]  /*1010*/  @!UP1 SYNCS.EXCH.64 URZ, [UR7+0x210], UR12 ;  /* 0x0002100c07ff95b2 */ /* 0x0087220008000100 */
[----:B--2---:R-:W-:-:S09]  /*1020*/  UISETP.EQ.U32.AND UP1, UPT, UR8, 0x1, UPT ;  /* 0x000000010800788c */ /* 0x004fd2000bf22070 */
[----:B------:R-:W-:Y:S05]  /*1030*/  BRA.U !UP1, `(.L_x_16) ;  /* 0x0000000109087547 */ /* 0x000fea000b800000 */
[----:B-1--4-:R-:W-:Y:S01]  /*1040*/  UCGABAR_ARV ;  /* 0x00000000000079c7 */ /* 0x012fe20008000000 */
[----:B------:R-:W-:Y:S05]  /*1050*/  BRA `(.L_x_17) ;  /* 0x0000000000047947 */ /* 0x000fea0003800000 */
.L_x_16:
[----:B-1--4-:R-:W-:Y:S01]  /*1060*/  NOP ;  /* 0x0000000000007918 */ /* 0x012fe20000000000 */
.L_x_17:
[----:B------:R-:W1:Y:S01]  /*1070*/  S2R R20, SR_CTAID.Y ;  /* 0x0000000000147919 */ /* 0x000e620000002600 */
[----:B------:R-:W-:-:S05]  /*1080*/  CS2R.32 R170, SR_CgaSize ;  /* 0x0000000000aa7805 */ /* 0x000fca0000008a00 */
[----:B------:R-:W-:-:S05]  /*1090*/  IMAD R170, R170, -0xa0, RZ ;  /* 0xffffff60aaaa7824 */ /* 0x000fca00078e02ff */
[----:B---3--:R-:W-:-:S14]  /*10a0*/  R2UR UR7, R170 ;  /* 0x00000000aa0772ca */ /* 0x008fdc00000e0000 */
[----:B------:R-:W2:Y:S01]  /*10b0*/  LDCU UR7, c[0x0][UR7+0x2b4] ;  /* 0x00005680070777ac */ /* 0x000ea20008000800 */
[----:B------:R-:W-:-:S05]  /*10c0*/  CS2R.32 R0, SR_CgaSize ;  /* 0x0000000000007805 */ /* 0x000fca0000008a00 */
[----:B------:R-:W-:-:S06]  /*10d0*/  IMAD R0, R0, -0xa0, RZ ;  /* 0xffffff6000007824 */ /* 0x000fcc00078e02ff */
[----:B------:R-:W3:Y:S01]  /*10e0*/  LDC R0, c[0x0][R0+0x2a4] ;  /* 0x0000a90000007b82 */ /* 0x000ee20000000800 */
[----:B------:R-:W-:Y:S01]  /*10f0*/  PRMT R8, RZ, 0x7610, R8 ;  /* 0x00007610ff087816 */ /* 0x000fe20000000008 */
[----:B------:R-:W4:Y:S01]  /*1100*/  S2R R11, SR_CTAID.X ;  /* 0x00000000000b7919 */ /* 0x000f220000002500 */
[----:B------:R-:W-:-:S05]  /*1110*/  CS2R.32 R170, SR_CgaSize ;  /* 0x0000000000aa7805 */ /* 0x000fca0000008a00 */
[----:B------:R-:W-:-:S05]  /*1120*/  IMAD R170, R170, -0xa0, RZ ;  /* 0xffffff60aaaa7824 */ /* 0x000fca00078e02ff */
[----:B------:R-:W-:-:S14]  /*1130*/  R2UR UR8, R170 ;  /* 0x00000000aa0872ca */ /* 0x000fdc00000e0000 */
[----:B------:R-:W3:Y:S01]  /*1140*/  LDCU UR8, c[0x0][UR8+0x2b0] ;  /* 0x00005600080877ac */ /* 0x000ee20008000800 */
[----:B------:R-:W-:Y:S01]  /*1150*/  UISETP.NE.AND UP2, UPT, UR10, 0x2, UPT ;  /* 0x000000020a00788c */ /* 0x000fe2000bf45270 */
[----:B------:R-:W2:Y:S01]  /*1160*/  LDC R9, c[0x0][0xb24] ;  /* 0x0002c900ff097b82 */ /* 0x000ea20000000800 */
[----:B------:R-:W-:-:S05]  /*1170*/  CS2R.32 R2, SR_CgaSize ;  /* 0x0000000000027805 */ /* 0x000fca0000008a00 */
[----:B------:R-:W-:-:S06]  /*1180*/  IMAD R2, R2, -0xa0, RZ ;  /* 0xffffff6002027824 */ /* 0x000fcc00078e02ff */
[----:B------:R-:W3:Y:S08]  /*1190*/  LDC R2, c[0x0][R2+0x2a0] ;  /* 0x0000a80002027b82 */ /* 0x000ef00000000800 */
[----:B------:R-:W3:Y:S01]  /*11a0*/  LDC R72, c[0x0][0xb24] ;  /* 0x0002c900ff487b82 */ /* 0x000ee20000000800 */
[----:B-1----:R-:W-:-:S07]  /*11b0*/  I2FP.F32.U32 R3, R20 ;  /* 0x0000001400037245 */ /* 0x002fce0000201000 */
[----:B------:R-:W1:Y:S01]  /*11c0*/  S2UR UR36, SR_CTAID.Z ;  /* 0x00000000002479c3 */ /* 0x000e620000002700 */
[----:B--2---:R-:W-:Y:S01]  /*11d0*/  ISETP.GE.AND P0, PT, R9, 0x1, PT ;  /* 0x000000010900780c */ /* 0x004fe20003f06270 */
[----:B----4-:R-:W-:Y:S01]  /*11e0*/  IMAD.MOV.U32 R21, RZ, RZ, R11 ;  /* 0x000000ffff157224 */ /* 0x010fe200078e000b */
[----:B------:R-:W-:Y:S01]  /*11f0*/  I2FP.F32.U32 R4, R11 ;  /* 0x0000000b00047245 */ /* 0x000fe20000201000 */
[----:B------:R-:W-:Y:S01]  /*1200*/  FMUL R3, R3, UR7 ;  /* 0x0000000703037c20 */ /* 0x000fe20008400000 */
[----:B------:R-:W2:Y:S03]  /*1210*/  LDCU UR7, c[0x0][0xb30] ;  /* 0x00016600ff0777ac */ /* 0x000ea60008000800 */
[----:B---3--:R-:W-:Y:S01]  /*1220*/  FMUL R4, R4, UR8 ;  /* 0x0000000804047c20 */ /* 0x008fe20008400000 */
[----:B------:R-:W3:Y:S08]  /*1230*/  F2I.U32.TRUNC.NTZ R147, R3 ;  /* 0x0000000300937305 */ /* 0x000ef0000020f000 */
[----:B------:R-:W4:Y:S01]  /*1240*/  F2I.U32.TRUNC.NTZ R170, R4 ;  /* 0x0000000400aa7305 */ /* 0x000f22000020f000 */
[----:B--2---:R-:W-:Y:S01]  /*1250*/  UISETP.NE.AND UP3, UPT, UR7, 0x1, UPT ;  /* 0x000000010700788c */ /* 0x004fe2000bf65270 */
[----:B---3--:R-:W-:-:S05]  /*1260*/  IADD3 R147, PT, PT, -R147, RZ, RZ ;  /* 0x000000ff93937210 */ /* 0x008fca0007ffe1ff */
[----:B------:R-:W-:Y:S01]  /*1270*/  IMAD R147, R0, R147, R20 ;  /* 0x0000009300937224 */ /* 0x000fe200078e0214 */
[----:B------:R-:W-:Y:S01]  /*1280*/  PRMT R0, RZ, 0x7610, R0 ;  /* 0x00007610ff007816 */ /* 0x000fe20000000000 */
[----:B----4-:R-:W-:-:S04]  /*1290*/  IMAD.MOV R170, RZ, RZ, -R170 ;  /* 0x000000ffffaa7224 */ /* 0x010fc800078e0aaa */
[----:B------:R-:W-:Y:S01]  /*12a0*/  IMAD R170, R2, R170, R11 ;  /* 0x000000aa02aa7224 */ /* 0x000fe200078e020b */
[----:B-1----:R-:W-:Y:S06]  /*12b0*/  BRA.U UP4, `(.L_x_18) ;  /* 0x0000000104247547 */ /* 0x002fec000b800000 */
[----:B------:R-:W-:Y:S01]  /*12c0*/  ISETP.NE.AND P1, PT, R147, RZ, PT ;  /* 0x000000ff9300720c */ /* 0x000fe20003f25270 */
[----:B------:R-:W-:Y:S01]  /*12d0*/  IMAD.MOV.U32 R0, RZ, RZ, 0x3 ;  /* 0x00000003ff007424 */ /* 0x000fe200078e00ff */
[C---:B------:R-:W-:Y:S02]  /*12e0*/  LOP3.LUT R3, R170.reuse, 0xfffffffe, RZ, 0xc0, !PT ;  /* 0xfffffffeaa037812 */ /* 0x040fe400078ec0ff */
[----:B------:R-:W-:Y:S02]  /*12f0*/  ISETP.LT.U32.OR P1, PT, R170, 0x2, !P1 ;  /* 0x00000002aa00780c */ /* 0x000fe40004f21470 */
[----:B------:R-:W-:Y:S02]  /*1300*/  SHF.L.U32 R0, R0, R3, RZ ;  /* 0x0000000300007219 */ /* 0x000fe400000006ff */
[----:B------:R-:W-:Y:S02]  /*1310*/  SEL R5, RZ, 0x1, !P1 ;  /* 0x00000001ff057807 */ /* 0x000fe40004800000 */
[----:B------:R-:W-:-:S05]  /*1320*/  SEL R2, RZ, 0x2, !P1 ;  /* 0x00000002ff027807 */ /* 0x000fca0004800000 */
[----:B------:R-:W-:-:S05]  /*1330*/  IMAD.IADD R2, R5, 0x1, R2 ;  /* 0x0000000105027824 */ /* 0x000fca00078e0202 */
[----:B------:R-:W-:Y:S02]  /*1340*/  PRMT R8, R2, 0x7610, R8 ;  /* 0x0000761002087816 */ /* 0x000fe40000000008 */
.L_x_18:
[----:B------:R-:W-:Y:S05]  /*1350*/  @!P0 BRA `(.L_x_19) ;  /* 0x0000000000b88947 */ /* 0x000fea0003800000 */
[----:B------:R-:W1:Y:S01]  /*1360*/  LDC.64 R4, c[0x0][0xb18] ;  /* 0x0002c600ff047b82 */ /* 0x000e620000000a00 */
[----:B------:R-:W-:-:S07]  /*1370*/  ISETP.NE.AND P0, PT, R9, 0x1, PT ;  /* 0x000000010900780c */ /* 0x000fce0003f05270 */
[----:B------:R-:W2:Y:S08]  /*1380*/  LDC R14, c[0x0][0xb0c] ;  /* 0x0002c300ff0e7b82 */ /* 0x000eb00000000800 */
[----:B------:R-:W3:Y:S08]  /*1390*/  LDC R13, c[0x0][0x370] ;  /* 0x0000dc00ff0d7b82 */ /* 0x000ef00000000800 */
[----:B------:R-:W4:Y:S01]  /*13a0*/  LDC R16, c[0x0][0x374] ;  /* 0x0000dd00ff107b82 */ /* 0x000f220000000800 */
[----:B-1----:R-:W-:-:S07]  /*13b0*/  ISETP.NE.AND P1, PT, R4, 0x1, PT ;  /* 0x000000010400780c */ /* 0x002fce0003f25270 */
[----:B------:R-:W3:Y:S01]  /*13c0*/  LDC.64 R6, c[0x0][0xb10] ;  /* 0x0002c400ff067b82 */ /* 0x000ee20000000a00 */
[----:B--2---:R-:W-:-:S07]  /*13d0*/  ISETP.NE.AND P2, PT, R14, 0x1, PT ;  /* 0x000000010e00780c */ /* 0x004fce0003f45270 */
[----:B------:R-:W1:Y:S08]  /*13e0*/  LDC R12, c[0x0][0xb20] ;  /* 0x0002c800ff0c7b82 */ /* 0x000e700000000800 */
[----:B------:R-:W2:Y:S01]  /*13f0*/  LDC.64 R2, c[0x0][0xb28] ;  /* 0x0002ca00ff027b82 */ /* 0x000ea20000000a00 */
[----:B----4-:R-:W-:-:S04]  /*1400*/  IMAD.HI.U32 R15, R16, R5, RZ ;  /* 0x00000005100f7227 */ /* 0x010fc800078e00ff */
[----:B------:R-:W-:-:S04]  /*1410*/  IMAD.HI.U32 R5, R20, R5, RZ ;  /* 0x0000000514057227 */ /* 0x000fc800078e00ff */
[----:B---3--:R-:W-:-:S04]  /*1420*/  IMAD.HI.U32 R18, R13, R6, RZ ;  /* 0x000000060d127227 */ /* 0x008fc800078e00ff */
[C---:B------:R-:W-:Y:S01]  /*1430*/  IMAD.HI.U32 R22, R11.reuse, R6, RZ ;  /* 0x000000060b167227 */ /* 0x040fe200078e00ff */
[-C--:B------:R-:W-:Y:S02]  /*1440*/  @P2 SHF.R.U32.HI R13, RZ, R7.reuse, R18 ;  /* 0x00000007ff0d2219 */ /* 0x080fe40000011612 */
[-C--:B-1----:R-:W-:Y:S02]  /*1450*/  @P1 SHF.R.U32.HI R16, RZ, R12.reuse, R15 ;  /* 0x0000000cff101219 */ /* 0x082fe4000001160f */
[----:B------:R-:W-:Y:S02]  /*1460*/  SHF.R.U32.HI R5, RZ, R12, R5 ;  /* 0x0000000cff057219 */ /* 0x000fe40000011605 */
[----:B------:R-:W-:Y:S02]  /*1470*/  SHF.R.U32.HI R22, RZ, R7, R22 ;  /* 0x00000007ff167219 */ /* 0x000fe40000011616 */
[----:B------:R-:W-:Y:S01]  /*1480*/  SEL R5, R20, R5, !P1 ;  /* 0x0000000514057207 */ /* 0x000fe20004800000 */
[----:B--2---:R-:W-:Y:S01]  /*1490*/  IMAD.HI.U32 R18, R16, R2, RZ ;  /* 0x0000000210127227 */ /* 0x004fe200078e00ff */
[----:B------:R-:W-:-:S02]  /*14a0*/  SEL R21, R11, R22, !P2 ;  /* 0x000000160b157207 */ /* 0x000fc40005000000 */
[----:B------:R-:W-:Y:S01]  /*14b0*/  IADD3 R7, PT, PT, -R5, RZ, RZ ;  /* 0x000000ff05077210 */ /* 0x000fe20007ffe1ff */
[----:B------:R-:W-:Y:S01]  /*14c0*/  IMAD.HI.U32 R6, R13, R2, RZ ;  /* 0x000000020d067227 */ /* 0x000fe200078e00ff */
[----:B------:R-:W-:-:S03]  /*14d0*/  @P0 SHF.R.U32.HI R16, RZ, R3, R18 ;  /* 0x00000003ff100219 */ /* 0x000fc60000011612 */
[----:B------:R-:W-:Y:S01]  /*14e0*/  IMAD R7, R4, R7, R20 ;  /* 0x0000000704077224 */ /* 0x000fe200078e0214 */
[----:B------:R-:W-:Y:S01]  /*14f0*/  @P0 SHF.R.U32.HI R13, RZ, R3, R6 ;  /* 0x00000003ff0d0219 */ /* 0x000fe20000011606 */
[----:B------:R-:W-:-:S04]  /*1500*/  IMAD R16, R16, R9, RZ ;  /* 0x0000000910107224 */ /* 0x000fc800078e02ff */
[----:B------:R-:W-:Y:S01]  /*1510*/  IMAD R6, R13, R9, RZ ;  /* 0x000000090d067224 */ /* 0x000fe200078e02ff */
[----:B------:R-:W-:-:S04]  /*1520*/  ISETP.GE.AND P1, PT, R5, R16, PT ;  /* 0x000000100500720c */ /* 0x000fc80003f26270 */
[----:B------:R-:W-:Y:S01]  /*1530*/  ISETP.GE.OR P1, PT, R21, R6, P1 ;  /* 0x000000061500720c */ /* 0x000fe20000f26670 */
[----:B------:R-:W-:-:S05]  /*1540*/  IMAD.HI.U32 R6, R5, R2, RZ ;  /* 0x0000000205067227 */ /* 0x000fca00078e00ff */
[----:B------:R-:W-:-:S04]  /*1550*/  SHF.R.U32.HI R6, RZ, R3, R6 ;  /* 0x00000003ff067219 */ /* 0x000fc80000011606 */
[----:B------:R-:W-:-:S03]  /*1560*/  SEL R6, R5, R6, !P0 ;  /* 0x0000000605067207 */ /* 0x000fc60004000000 */
[----:B------:R-:W-:Y:S01]  /*1570*/  @!P1 IMAD.HI.U32 R12, R21, R2, RZ ;  /* 0x00000002150c9227 */ /* 0x000fe200078e00ff */
[----:B------:R-:W-:-:S04]  /*1580*/  IADD3 R2, PT, PT, -R6, RZ, RZ ;  /* 0x000000ff06027210 */ /* 0x000fc80007ffe1ff */
[----:B------:R-:W-:Y:S01]  /*1590*/  @!P1 SHF.R.U32.HI R12, RZ, R3, R12 ;  /* 0x00000003ff0c9219 */ /* 0x000fe2000001160c */
[----:B------:R-:W-:-:S03]  /*15a0*/  IMAD R2, R9, R2, R5 ;  /* 0x0000000209027224 */ /* 0x000fc600078e0205 */
[----:B------:R-:W-:-:S05]  /*15b0*/  @!P1 SEL R3, R21, R12, !P0 ;  /* 0x0000000c15039207 */ /* 0x000fca0004000000 */
[--C-:B------:R-:W-:Y:S02]  /*15c0*/  @!P1 IMAD.IADD R6, R6, 0x1, -R3.reuse ;  /* 0x0000000106069824 */ /* 0x100fe400078e0a03 */
[----:B------:R-:W-:Y:S01]  /*15d0*/  @!P1 IMAD R3, R2, R13, R3 ;  /* 0x0000000d02039224 */ /* 0x000fe200078e0203 */
[----:B------:R-:W-:Y:S01]  /*15e0*/  IADD3 R2, PT, PT, -R21, RZ, RZ ;  /* 0x000000ff15027210 */ /* 0x000fe20007ffe1ff */
[----:B------:R-:W-:Y:S02]  /*15f0*/  @!P1 IMAD R5, R6, R9, R21 ;  /* 0x0000000906059224 */ /* 0x000fe400078e0215 */
[----:B------:R-:W-:Y:S02]  /*1600*/  @!P1 IMAD.MOV.U32 R21, RZ, RZ, R3 ;  /* 0x000000ffff159224 */ /* 0x000fe400078e0003 */
[----:B------:R-:W-:Y:S02]  /*1610*/  IMAD R2, R14, R2, R11 ;  /* 0x000000020e027224 */ /* 0x000fe400078e020b */
[----:B------:R-:W-:-:S02]  /*1620*/  IMAD R20, R5, R4, R7 ;  /* 0x0000000405147224 */ /* 0x000fc400078e0207 */
[----:B------:R-:W-:Y:S02]  /*1630*/  IMAD R21, R21, R14, R2 ;  /* 0x0000000e15157224 */ /* 0x000fe400078e0202 */
.L_x_19:
[----:B------:R-:W-:Y:S05]  /*1640*/  BRA.U UP3, `(.L_x_20) ;  /* 0x0000000103407547 */ /* 0x000fea000b800000 */
[----:B------:R-:W1:Y:S08]  /*1650*/  LDC.64 R4, c[0x0][0xb10] ;  /* 0x0002c400ff047b82 */ /* 0x000e700000000a00 */
[----:B------:R-:W2:Y:S08]  /*1660*/  LDC.64 R2, c[0x0][0xb18] ;  /* 0x0002c600ff027b82 */ /* 0x000eb00000000a00 */
[----:B------:R-:W3:Y:S08]  /*1670*/  LDC R6, c[0x0][0xb20] ;  /* 0x0002c800ff067b82 */ /* 0x000ef00000000800 */
[----:B------:R-:W4:Y:S01]  /*1680*/  LDC R12, c[0x0][0xb0c] ;  /* 0x0002c300ff0c7b82 */ /* 0x000f220000000800 */
[----:B-1----:R-:W-:-:S05]  /*1690*/  IMAD.HI.U32 R4, R21, R4, RZ ;  /* 0x0000000415047227 */ /* 0x002fca00078e00ff */
[----:B------:R-:W-:Y:S01]  /*16a0*/  SHF.R.U32.HI R4, RZ, R5, R4 ;  /* 0x00000005ff047219 */ /* 0x000fe20000011604 */
[----:B--2---:R-:W-:Y:S01]  /*16b0*/  IMAD.HI.U32 R3, R20, R3, RZ ;  /* 0x0000000314037227 */ /* 0x004fe200078e00ff */
[----:B------:R-:W-:-:S04]  /*16c0*/  ISETP.NE.AND P0, PT, R2, 0x1, PT ;  /* 0x000000010200780c */ /* 0x000fc80003f05270 */
[----:B---3--:R-:W-:-:S04]  /*16d0*/  SHF.R.U32.HI R3, RZ, R6, R3 ;  /* 0x00000006ff037219 */ /* 0x008fc80000011603 */
[----:B------:R-:W-:Y:S02]  /*16e0*/  SEL R3, R20, R3, !P0 ;  /* 0x0000000314037207 */ /* 0x000fe40004000000 */
[----:B----4-:R-:W-:-:S04]  /*16f0*/  ISETP.NE.AND P1, PT, R12, 0x1, PT ;  /* 0x000000010c00780c */ /* 0x010fc80003f25270 */
[----:B------:R-:W-:-:S05]  /*1700*/  SEL R6, R21, R4, !P1 ;  /* 0x0000000415067207 */ /* 0x000fca0004800000 */
[----:B------:R-:W-:Y:S02]  /*1710*/  IMAD.IADD R4, R3, 0x1, -R6 ;  /* 0x0000000103047824 */ /* 0x000fe400078e0a06 */
[----:B------:R-:W-:Y:S02]  /*1720*/  IMAD.IADD R3, R6, 0x1, -R3 ;  /* 0x0000000106037824 */ /* 0x000fe400078e0a03 */
[----:B------:R-:W-:Y:S02]  /*1730*/  IMAD R21, R4, R12, R21 ;  /* 0x0000000c04157224 */ /* 0x000fe400078e0215 */
[----:B------:R-:W-:Y:S02]  /*1740*/  IMAD R20, R3, R2, R20 ;  /* 0x0000000203147224 */ /* 0x000fe400078e0214 */
.L_x_20:
[----:B------:R-:W-:Y:S05]  /*1750*/  BRA.U !UP1, `(.L_x_21) ;  /* 0x00000001090c7547 */ /* 0x000fea000b800000 */
[----:B------:R-:W-:Y:S01]  /*1760*/  UCGABAR_WAIT ;  /* 0x0000000000007dc7 */ /* 0x000fe20008000000 */
[----:B------:R-:W-:Y:S01]  /*1770*/  CCTL.IVALL ;  /* 0x00000000ff00798f */ /* 0x000fe20002000000 */
[----:B------:R-:W-:Y:S05]  /*1780*/  BRA `(.L_x_22) ;  /* 0x0000000000047947 */ /* 0x000fea0003800000 */
.L_x_21:
[----:B------:R-:W-:Y:S06]  /*1790*/  BAR.SYNC.DEFER_BLOCKING 0x0 ;  /* 0x0000000000007b1d */ /* 0x000fec0000010000 */
.L_x_22:
[----:B------:R-:W-:Y:S05]  /*17a0*/  BRA.U UP2, `(.L_x_23) ;  /* 0x0000001d022c7547 */ /* 0x000fea000b800000 */
[----:B------:R-:W1:Y:S01]  /*17b0*/  LDCU UR4, c[0x0][0x38c] ;  /* 0x00007180ff0477ac */ /* 0x000e620008000800 */
[----:B------:R-:W2:Y:S01]  /*17c0*/  LDC R9, c[0x0][0x370] ;  /* 0x0000dc00ff097b82 */ /* 0x000ea20000000800 */
[----:B------:R-:W-:Y:S01]  /*17d0*/  IMAD.SHL.U32 R16, R11, 0x80, RZ ;  /* 0x000000800b107824 */ /* 0x000fe200078e00ff */
[----:B------:R-:W-:Y:S01]  /*17e0*/  PLOP3.LUT P1, PT, PT, PT, UP5, 0x80, 0x8 ;  /* 0x000000000008781c */ /* 0x000fe20003f2f058 */
[----:B------:R-:W-:Y:S01]  /*17f0*/  UISETP.NE.AND UP1, UPT, UR10, URZ, UPT ;  /* 0x000000ff0a00728c */ /* 0x000fe2000bf25270 */
[----:B------:R-:W-:Y:S01]  /*1800*/  ISETP.NE.AND P4, PT, R10, RZ, P5 ;  /* 0x000000ff0a00720c */ /* 0x000fe20002f85270 */
[----:B------:R-:W-:Y:S01]  /*1810*/  IMAD.MOV.U32 R15, RZ, RZ, 0x1 ;  /* 0x00000001ff0f7424 */ /* 0x000fe200078e00ff */
[----:B------:R-:W-:Y:S01]  /*1820*/  PLOP3.LUT P1, PT, P1, PT, PT, 0x8, 0x80 ;  /* 0x000000000080781c */ /* 0x000fe20000f2e170 */
[----:B------:R-:W-:Y:S01]  /*1830*/  IMAD.MOV.U32 R14, RZ, RZ, RZ ;  /* 0x000000ffff0e7224 */ /* 0x000fe200078e00ff */
[----:B------:R-:W3:Y:S01]  /*1840*/  LDC R0, c[0x0][0x374] ;  /* 0x0000dd00ff007b82 */ /* 0x000ee20000000800 */
[----:B------:R-:W-:Y:S01]  /*1850*/  CS2R R12, SRZ ;  /* 0x00000000000c7805 */ /* 0x000fe2000001ff00 */
[----:B------:R-:W-:Y:S01]  /*1860*/  IMAD.MOV.U32 R10, RZ, RZ, 0x1 ;  /* 0x00000001ff0a7424 */ /* 0x000fe200078e00ff */
[----:B------:R-:W-:Y:S01]  /*1870*/  LOP3.LUT R16, R16, 0x80, RZ, 0xc0, !PT ;  /* 0x0000008010107812 */ /* 0x000fe200078ec0ff */
[----:B------:R-:W4:Y:S01]  /*1880*/  LDCU.64 UR14, c[0x0][0x348] ;  /* 0x00006900ff0e77ac */ /* 0x000f220008000a00 */
[----:B------:R-:W-:-:S02]  /*1890*/  USEL UR22, UR6, 0x2, UP1 ;  /* 0x0000000206167887 */ /* 0x000fc40008800000 */
[----:B-1----:R-:W-:Y:S01]  /*18a0*/  UIADD3 UR5, UPT, UPT, UR4, 0x1f, URZ ;  /* 0x0000001f04057890 */ /* 0x002fe2000fffe0ff */
[----:B------:R-:W-:-:S03]  /*18b0*/  UMOV UR23, URZ ;  /* 0x000000ff00177c82 */ /* 0x000fc60008000000 */
[----:B------:R-:W-:-:S04]  /*18c0*/  USHF.R.S32.HI UR7, URZ, 0x1f, UR5 ;  /* 0x0000001fff077899 */ /* 0x000fc80008011405 */
[----:B------:R-:W-:Y:S02]  /*18d0*/  ULEA.HI UR7, UR7, UR5, URZ, 0x5 ;  /* 0x0000000507077291 */ /* 0x000fe4000f8f28ff */
[----:B------:R-:W-:Y:S02]  /*18e0*/  UIADD3 UR5, UPT, UPT, UR4, -0x1, URZ ;  /* 0xffffffff04057890 */ /* 0x000fe4000fffe0ff */
[----:B------:R-:W-:Y:S02]  /*18f0*/  USHF.R.S32.HI UR7, URZ, 0x5, UR7 ;  /* 0x00000005ff077899 */ /* 0x000fe40008011407 */
[----:B------:R-:W-:Y:S02]  /*1900*/  UISETP.GE.U32.AND UP2, UPT, UR5, -0x3f, UPT ;  /* 0xffffffc10500788c */ /* 0x000fe4000bf46070 */
[----:B------:R-:W-:Y:S02]  /*1910*/  UISETP.LT.U32.AND UP0, UPT, UR7, 0x16, UPT ;  /* 0x000000160700788c */ /* 0x000fe4000bf01070 */
[----:B------:R-:W-:-:S02]  /*1920*/  UIADD3 UR4, UPT, UPT, UR4, 0x3e, URZ ;  /* 0x0000003e04047890 */ /* 0x000fc4000fffe0ff */
[----:B------:R-:W-:-:S04]  /*1930*/  USEL UR5, UR7, 0x16, UP0 ;  /* 0x0000001607057887 */ /* 0x000fc80008000000 */
[----:B------:R-:W-:Y:S02]  /*1940*/  UIADD3 UR21, UPT, UPT, UR5, -0x1, URZ ;  /* 0xffffffff05157890 */ /* 0x000fe4000fffe0ff */
[----:B------:R-:W-:Y:S02]  /*1950*/  @UP2 UIADD3 UR21, UPT, UPT, UR5, URZ, URZ ;  /* 0x000000ff05152290 */ /* 0x000fe4000fffe0ff */
[----:B------:R-:W-:Y:S02]  /*1960*/  UIADD3 UR24, UPT, UPT, UR7, -UR5, URZ ;  /* 0x8000000507187290 */ /* 0x000fe4000fffe0ff */
[----:B------:R-:W-:Y:S02]  /*1970*/  UIADD3 UR13, UPT, UPT, UR21, 0x1, URZ ;  /* 0x00000001150d7890 */ /* 0x000fe4000fffe0ff */
[----:B--2-4-:R-:W-:-:S12]  /*1980*/  UIADD3 UR21, UPT, UPT, -UR21, URZ, URZ ;  /* 0x000000ff15157290 */ /* 0x014fd8000fffe1ff */
.L_x_43:
[----:B------:R-:W-:Y:S01]  /*1990*/  UISETP.NE.AND UP0, UPT, UR37, URZ, UPT ;  /* 0x000000ff2500728c */ /* 0x000fe2000bf05270 */
[----:B------:R-:W1:Y:S08]  /*19a0*/  S2UR UR37, SR_CgaCtaId ;  /* 0x00000000002579c3 */ /* 0x000e700000008800 */
[----:B------:R-:W-:Y:S05]  /*19b0*/  BRA.U UP0, `(.L_x_24) ;  /* 0x0000000100347547 */ /* 0x000fea000b800000 */
[----:B------:R-:W2:Y:S01]  /*19c0*/  S2R R2, SR_CgaCtaId ;  /* 0x0000000000027919 */ /* 0x000ea20000008800 */
[----:B------:R-:W-:-:S04]  /*19d0*/  MOV R3, 0x400 ;  /* 0x0000040000037802 */ /* 0x000fc80000000f00 */
[----:B--2---:R-:W-:Y:S02]  /*19e0*/  LEA R3, R2, R3, 0x18 ;  /* 0x0000000302037211 */ /* 0x004fe400078ec0ff */
[----:B------:R-:W-:-:S03]  /*19f0*/  SHF.L.U32 R2, R10, 0x1f, RZ ;  /* 0x0000001f0a027819 */ /* 0x000fc600000006ff */
[----:B------:R-:W-:-:S04]  /*1a00*/  IMAD R3, R12, 0x8, R3 ;  /* 0x000000080c037824 */ /* 0x000fc800078e0203 */
[----:B------:R-:W2:Y:S02]  /*1a10*/  SYNCS.PHASECHK.TRANS64.TRYWAIT P0, [R3+URZ+0x200], R2 ;  /* 0x00020002030075a7 */ /* 0x000ea400080011ff */
[----:B--2---:R-:W-:Y:S05]  /*1a20*/  @!P0 BRA `(.L_x_25) ;  /* 0x000000a800148947 */ /* 0x004fea0003800000 */
.L_x_163:
[----:B------:R-:W-:Y:S01]  /*1a30*/  VIADD R12, R12, 0x1 ;  /* 0x000000010c0c7836 */ /* 0x000fe20000000000 */
[----:B------:R2:W-:Y:S04]  /*1a40*/  SYNCS.ARRIVE.TRANS64.A1T0 RZ, [R3+URZ+0x1f0], RZ ;  /* 0x0001f0ff03ff79a7 */ /* 0x0005e800081000ff */
[----:B------:R-:W-:-:S04]  /*1a50*/  ISETP.NE.AND P0, PT, R12, 0x2, PT ;  /* 0x000000020c00780c */ /* 0x000fc80003f05270 */
[----:B------:R-:W-:Y:S02]  /*1a60*/  SEL R12, R12, RZ, P0 ;  /* 0x000000ff0c0c7207 */ /* 0x000fe40000000000 */
[----:B--2---:R-:W-:-:S04]  /*1a70*/  SEL R3, RZ, 0x1, P0 ;  /* 0x00000001ff037807 */ /* 0x004fc80000000000 */
[----:B------:R-:W-:-:S07]  /*1a80*/  LOP3.LUT R10, R10, R3, RZ, 0x3c, !PT ;  /* 0x000000030a0a7212 */ /* 0x000fce00078e3cff */
.L_x_24:
[----:B------:R-:W-:Y:S01]  /*1a90*/  UMOV UR6, 0x400 ;  /* 0x0000040000067882 */ /* 0x000fe20000000000 */
[----:B------:R-:W-:Y:S01]  /*1aa0*/  LEA.HI R3, R21, R21, RZ, 0x1 ;  /* 0x0000001515037211 */ /* 0x000fe200078f08ff */
[----:B-1----:R-:W-:Y:S01]  /*1ab0*/  ULEA UR6, UR37, UR6, 0x18 ;  /* 0x0000000625067291 */ /* 0x002fe2000f8ec0ff */
[----:B------:R-:W-:Y:S01]  /*1ac0*/  SHF.L.U32 R2, R15, 0x1f, RZ ;  /* 0x0000001f0f027819 */ /* 0x000fe200000006ff */
[----:B------:R-:W-:Y:S01]  /*1ad0*/  UISETP.GE.U32.AND UP0, UPT, UR4, 0x3f, UPT ;  /* 0x0000003f0400788c */ /* 0x000fe2000bf06070 */
[C---:B------:R-:W-:Y:S01]  /*1ae0*/  R2UR UR9, R16.reuse ;  /* 0x00000000100972ca */ /* 0x040fe200000e0000 */
[----:B------:R-:W-:Y:S01]  /*1af0*/  ULEA UR8, UR23, UR6, 0x3 ;  /* 0x0000000617087291 */ /* 0x000fe2000f8e18ff */
[----:B------:R-:W-:Y:S01]  /*1b00*/  IMAD.SHL.U32 R3, R3, 0x80, RZ ;  /* 0x0000008003037824 */ /* 0x000fe200078e00ff */
[----:B------:R-:W-:Y:S01]  /*1b10*/  R2UR UR11, R16 ;  /* 0x00000000100b72ca */ /* 0x000fe200000e0000 */
[----:B------:R-:W-:-:S03]  /*1b20*/  UMOV UR25, URZ ;  /* 0x000000ff00197c82 */ /* 0x000fc60008000000 */
[----:B------:R-:W-:-:S03]  /*1b30*/  R2UR UR35, R3 ;  /* 0x00000000032372ca */ /* 0x000fc600000e0000 */
[----:B------:R1:W2:Y:S01]  /*1b40*/  SYNCS.PHASECHK.TRANS64.TRYWAIT P0, [UR8+0xb0], R2 ;  /* 0x0000b002ff0075a7 */ /* 0x0002a20008001108 */
[----:B------:R-:W-:-:S09]  /*1b50*/  R2UR UR8, R20 ;  /* 0x00000000140872ca */ /* 0x000fd200000e0000 */
[----:B------:R-:W-:-:S04]  /*1b60*/  ULOP3.LUT UR35, UR9, 0xffffff00, UR35, 0xf8, !UPT ;  /* 0xffffff0009237892 */ /* 0x000fc8000f8ef823 */
[----:B------:R-:W-:Y:S01]  /*1b70*/  ULEA UR11, UR8, UR11, 0x8 ;  /* 0x0000000b080b7291 */ /* 0x000fe2000f8e40ff */
[----:B------:R-:W-:Y:S11]  /*1b80*/  BRA.U !UP0, `(.L_x_26) ;  /* 0x0000000108bc7547 */ /* 0x000ff6000b800000 */
[----:B------:R-:W-:Y:S01]  /*1b90*/  UMOV UR16, UR21 ;  /* 0x0000001500107c82 */ /* 0x000fe20008000000 */
[----:B------:R-:W-:Y:S01]  /*1ba0*/  UMOV UR17, UR23 ;  /* 0x0000001700117c82 */ /* 0x000fe20008000000 */
[----:B------:R-:W-:-:S05]  /*1bb0*/  UMOV UR34, URZ ;  /* 0x000000ff00227c82 */ /* 0x000fca0008000000 */
.L_x_32:
[----:B------:R-:W-:Y:S01]  /*1bc0*/  ULEA UR33, UR17, UR6, 0x3 ;  /* 0x0000000611217291 */ /* 0x000fe2000f8e18ff */
[----:B------:R-:W-:Y:S01]  /*1bd0*/  @P5 MOV R3, 0x4000 ;  /* 0x0000400000035802 */ /* 0x000fe20000000f00 */
[----:B-12-4-:R-:W-:Y:S10]  /*1be0*/  @P0 BRA `(.L_x_27) ;  /* 0x00000000000c0947 */ /* 0x016ff40003800000 */
[----:B------:R-:W-:-:S04]  /*1bf0*/  SHF.L.U32 R5, R15, 0x1f, RZ ;  /* 0x0000001f0f057819 */ /* 0x000fc800000006ff */
[----:B------:R-:W2:Y:S02]  /*1c00*/  SYNCS.PHASECHK.TRANS64.TRYWAIT P0, [UR33+0xb0], R5 ;  /* 0x0000b005ff0075a7 */ /* 0x000ea40008001121 */
[----:B--2---:R-:W-:Y:S05]  /*1c10*/  @!P0 BRA `(.L_x_28) ;  /* 0x000000a400ac8947 */ /* 0x004fea0003800000 */
.L_x_27:
[----:B------:R2:W-:Y:S01]  /*1c20*/  @P5 SYNCS.ARRIVE.TRANS64 RZ, [UR33], R3 ;  /* 0x00000003ffff59a7 */ /* 0x0005e20008000021 */
[----:B------:R-:W-:Y:S02]  /*1c30*/  ULOP3.LUT UR8, UR22, 0x2, URZ, 0xfc, !UPT ;  /* 0x0000000216087892 */ /* 0x000fe4000f8efcff */
[----:B------:R-:W-:Y:S02]  /*1c40*/  UIADD3 UR16, UPT, UPT, UR16, 0x1, URZ ;  /* 0x0000000110107890 */ /* 0x000fe4000fffe0ff */
[----:B------:R-:W-:Y:S02]  /*1c50*/  UISETP.NE.AND UP0, UPT, UR8, 0x2, UPT ;  /* 0x000000020800788c */ /* 0x000fe4000bf05270 */
[----:B------:R-:W-:-:S07]  /*1c60*/  UISETP.NE.AND UP2, UPT, UR16, 0x1, UPT ;  /* 0x000000011000788c */ /* 0x000fce000bf45270 */
[----:B------:R-:W-:Y:S05]  /*1c70*/  BRA.U UP0, `(.L_x_29) ;  /* 0x0000000100047547 */ /* 0x000fea000b800000 */
[----:B------:R-:W-:Y:S05]  /*1c80*/  BPT.TRAP 0x1 ;  /* 0x000000040000795c */ /* 0x000fea0000300000 */
.L_x_29:
[----:B------:R-:W-:Y:S04]  /*1c90*/  BSSY.RECONVERGENT B0, `(.L_x_30) ;  /* 0x0000003000007945 */ /* 0x000fe80003800200 */
[----:B------:R-:W-:Y:S05]  /*1ca0*/  @!P4 BRA `(.L_x_31) ;  /* 0x000000000004c947 */ /* 0x000fea0003800000 */
[----:B------:R-:W-:Y:S05]  /*1cb0*/  BPT.TRAP 0x1 ;  /* 0x000000040000795c */ /* 0x000fea0000300000 */
.L_x_31:
[----:B------:R-:W-:Y:S05]  /*1cc0*/  BSYNC.RECONVERGENT B0 ;  /* 0x0000000000007941 */ /* 0x000fea0003800200 */
.L_x_30:
[----:B------:R-:W-:Y:S02]  /*1cd0*/  UIADD3 UR23, UPT, UPT, UR17, 0x1, URZ ;  /* 0x0000000111177890 */ /* 0x000fe4000fffe0ff */
[----:B------:R-:W-:Y:S02]  /*1ce0*/  UIADD3 UR28, UP1, UPT, UR14, 0x80, URZ ;  /* 0x000000800e1c7890 */ /* 0x000fe4000ff3e0ff */
[----:B------:R-:W-:Y:S02]  /*1cf0*/  UISETP.NE.AND UP0, UPT, UR23, 0x16, UPT ;  /* 0x000000161700788c */ /* 0x000fe4000bf05270 */
[----:B------:R-:W-:Y:S02]  /*1d00*/  ULOP3.LUT UR33, UR33, 0xfefffff8, URZ, 0xc0, !UPT ;  /* 0xfefffff821217892 */ /* 0x000fe4000f8ec0ff */
[----:B------:R-:W-:Y:S02]  /*1d10*/  USEL UR9, URZ, 0x1, UP0 ;  /* 0x00000001ff097887 */ /* 0x000fe40008000000 */
[----:B------:R-:W-:-:S02]  /*1d20*/  USEL UR23, UR23, URZ, UP0 ;  /* 0x000000ff17177287 */ /* 0x000fc40008000000 */
[----:B------:R-:W-:Y:S02]  /*1d30*/  UIADD3 UR26, UP0, UPT, UR14, 0x180, URZ ;  /* 0x000001800e1a7890 */ /* 0x000fe4000ff1e0ff */
[----:B------:R-:W-:Y:S01]  /*1d40*/  ULEA UR8, UR23, UR6, 0x3 ;  /* 0x0000000617087291 */ /* 0x000fe2000f8e18ff */
[----:B------:R-:W-:Y:S01]  /*1d50*/  LOP3.LUT R15, R15, UR9, RZ, 0x3c, !PT ;  /* 0x000000090f0f7c12 */ /* 0x000fe2000f8e3cff */
[----:B------:R-:W-:Y:S02]  /*1d60*/  UIADD3.X UR29, UPT, UPT, URZ, UR15, URZ, UP1, !UPT ;  /* 0x0000000fff1d7290 */ /* 0x000fe40008ffe4ff */
[----:B------:R-:W-:Y:S01]  /*1d70*/  UIADD3.X UR27, UPT, UPT, URZ, UR15, URZ, UP0, !UPT ;  /* 0x0000000fff1b7290 */ /* 0x000fe200087fe4ff */
[----:B-1----:R-:W-:Y:S01]  /*1d80*/  SHF.L.U32 R2, R15, 0x1f, RZ ;  /* 0x0000001f0f027819 */ /* 0x002fe200000006ff */
[----:B------:R-:W-:Y:S01]  /*1d90*/  UMOV UR18, 0x0 ;  /* 0x0000000000127882 */ /* 0x000fe20000000000 */
[----:B------:R-:W-:Y:S01]  /*1da0*/  UMOV UR19, 0x10000000 ;  /* 0x1000000000137882 */ /* 0x000fe20000000000 */
[----:B------:R-:W-:Y:S01]  /*1db0*/  UMOV UR10, UR34 ;  /* 0x00000022000a7c82 */ /* 0x000fe20008000000 */
[----:B------:R4:W1:Y:S01]  /*1dc0*/  SYNCS.PHASECHK.TRANS64.TRYWAIT P0, [UR8+0xb0], R2 ;  /* 0x0000b002ff0075a7 */ /* 0x0008620008001108 */
[----:B------:R-:W-:Y:S01]  /*1dd0*/  ULEA UR8, UR17, UR6, 0xc ;  /* 0x0000000611087291 */ /* 0x000fe2000f8e60ff */
[----:B------:R-:W-:Y:S01]  /*1de0*/  UMOV UR12, UR36 ;  /* 0x00000024000c7c82 */ /* 0x000fe20008000000 */
[----:B------:R-:W-:-:S02]  /*1df0*/  UMOV UR9, UR33 ;  /* 0x0000002100097c82 */ /* 0x000fc40008000000 */
[----:B------:R-:W-:Y:S02]  /*1e00*/  UIADD3 UR32, UPT, UPT, UR8, 0xc600, URZ ;  /* 0x0000c60008207890 */ /* 0x000fe4000fffe0ff */
[----:B------:R-:W-:Y:S01]  /*1e10*/  UIADD3 UR8, UPT, UPT, UR8, 0x22600, URZ ;  /* 0x0002260008087890 */ /* 0x000fe2000fffe0ff */
[----:B------:R-:W-:Y:S01]  /*1e20*/  UMOV UR25, UR13 ;  /* 0x0000000d00197c82 */ /* 0x000fe20008000000 */
[----:B------:R-:W-:-:S05]  /*1e30*/  UMOV UR17, UR23 ;  /* 0x0000001700117c82 */ /* 0x000fca0008000000 */
[----:B------:R2:W-:Y:S02]  /*1e40*/  UTMALDG.3D.2CTA [UR32], [UR28], desc[UR18] ;  /* 0x000012201c0075b4 */ /* 0x0005e40008211000 */
[----:B------:R4:W-:Y:S01]  /*1e50*/  UTMALDG.3D.2CTA [UR8], [UR26], desc[UR18] ;  /* 0x000012081a0075b4 */ /* 0x0009e20008211000 */
[----:B--2---:R-:W-:Y:S01]  /*1e60*/  UIADD3 UR34, UPT, UPT, UR34, 0x20, URZ ;  /* 0x0000002022227890 */ /* 0x004fe2000fffe0ff */
[----:B------:R-:W-:Y:S11]  /*1e70*/  BRA.U UP2, `(.L_x_32) ;  /* 0xfffffffd02507547 */ /* 0x000ff6000b83ffff */
.L_x_26:
[----:B----4-:R-:W-:Y:S01]  /*1e80*/  ULEA UR8, UR23, UR6, 0x3 ;  /* 0x0000000617087291 */ /* 0x010fe2000f8e18ff */
[----:B-1----:R-:W-:Y:S01]  /*1e90*/  SHF.L.U32 R2, R15, 0x1f, RZ ;  /* 0x0000001f0f027819 */ /* 0x002fe200000006ff */
[----:B------:R-:W-:Y:S01]  /*1ea0*/  @!P1 SYNCS.ARRIVE.TRANS64.A1T0 RZ, [UR6+0x1a8], RZ ;  /* 0x0001a8ffffff99a7 */ /* 0x000fe20008100006 */
[----:B------:R-:W-:-:S06]  /*1eb0*/  UISETP.GT.AND UP0, UPT, UR7, UR5, UPT ;  /* 0x000000050700728c */ /* 0x000fcc000bf04270 */
[----:B--2---:R1:W2:Y:S03]  /*1ec0*/  SYNCS.PHASECHK.TRANS64.TRYWAIT P0, [UR8+0xb0], R2 ;  /* 0x0000b002ff0075a7 */ /* 0x0042a60008001108 */
[----:B------:R-:W-:Y:S05]  /*1ed0*/  BRA.U !UP0, `(.L_x_33) ;  /* 0x0000000108bc7547 */ /* 0x000fea000b800000 */
[----:B------:R-:W-:Y:S01]  /*1ee0*/  UIADD3 UR26, UPT, UPT, UR24, UR25, URZ ;  /* 0x00000019181a7290 */ /* 0x000fe2000fffe0ff */
[----:B------:R-:W-:-:S11]  /*1ef0*/  UMOV UR27, UR23 ;  /* 0x00000017001b7c82 */ /* 0x000fd60008000000 */
.L_x_39:
[----:B------:R-:W-:Y:S01]  /*1f00*/  ULEA UR17, UR27, UR6, 0x3 ;  /* 0x000000061b117291 */ /* 0x000fe2000f8e18ff */
[----:B--2---:R-:W-:Y:S01]  /*1f10*/  @P5 MOV R3, 0x4000 ;  /* 0x0000400000035802 */ /* 0x004fe20000000f00 */
[----:B-12---:R-:W-:Y:S10]  /*1f20*/  @P0 BRA `(.L_x_34) ;  /* 0x00000000000c0947 */ /* 0x006ff40003800000 */
[----:B------:R-:W-:-:S04]  /*1f30*/  SHF.L.U32 R5, R15, 0x1f, RZ ;  /* 0x0000001f0f057819 */ /* 0x000fc800000006ff */
[----:B------:R-:W2:Y:S02]  /*1f40*/  SYNCS.PHASECHK.TRANS64.TRYWAIT P0, [UR17+0xb0], R5 ;  /* 0x0000b005ff0075a7 */ /* 0x000ea40008001111 */
[----:B--2---:R-:W-:Y:S05]  /*1f50*/  @!P0 BRA `(.L_x_35) ;  /* 0x000000a000f48947 */ /* 0x004fea0003800000 */
.L_x_34:
[----:B------:R2:W-:Y:S01]  /*1f60*/  @P5 SYNCS.ARRIVE.TRANS64 RZ, [UR17], R3 ;  /* 0x00000003ffff59a7 */ /* 0x0005e20008000011 */
[----:B------:R-:W-:-:S04]  /*1f70*/  ULOP3.LUT UR8, UR22, 0x2, URZ, 0xfc, !UPT ;  /* 0x0000000216087892 */ /* 0x000fc8000f8efcff */
[----:B------:R-:W-:-:S09]  /*1f80*/  UISETP.NE.AND UP0, UPT, UR8, 0x2, UPT ;  /* 0x000000020800788c */ /* 0x000fd2000bf05270 */
[----:B------:R-:W-:Y:S05]  /*1f90*/  BRA.U UP0, `(.L_x_36) ;  /* 0x0000000100047547 */ /* 0x000fea000b800000 */
[----:B------:R-:W-:Y:S05]  /*1fa0*/  BPT.TRAP 0x1 ;  /* 0x000000040000795c */ /* 0x000fea0000300000 */
.L_x_36:
[----:B------:R-:W-:Y:S04]  /*1fb0*/  BSSY.RECONVERGENT B0, `(.L_x_37) ;  /* 0x0000003000007945 */ /* 0x000fe80003800200 */
[----:B------:R-:W-:Y:S05]  /*1fc0*/  @!P4 BRA `(.L_x_38) ;  /* 0x000000000004c947 */ /* 0x000fea0003800000 */
[----:B------:R-:W-:Y:S05]  /*1fd0*/  BPT.TRAP 0x1 ;  /* 0x000000040000795c */ /* 0x000fea0000300000 */
.L_x_38:
[----:B------:R-:W-:Y:S05]  /*1fe0*/  BSYNC.RECONVERGENT B0 ;  /* 0x0000000000007941 */ /* 0x000fea0003800200 */
.L_x_37:
[----:B------:R-:W-:Y:S02]  /*1ff0*/  UIADD3 UR23, UPT, UPT, UR27, 0x1, URZ ;  /* 0x000000011b177890 */ /* 0x000fe4000fffe0ff */
[----:B------:R-:W-:Y:S02]  /*2000*/  UIADD3 UR32, UP1, UPT, UR14, 0x80, URZ ;  /* 0x000000800e207890 */ /* 0x000fe4000ff3e0ff */
[----:B------:R-:W-:Y:S02]  /*2010*/  UISETP.NE.AND UP0, UPT, UR23, 0x16, UPT ;  /* 0x000000161700788c */ /* 0x000fe4000bf05270 */
[----:B------:R-:W-:Y:S02]  /*2020*/  USHF.L.U32 UR18, UR25, 0x5, URZ ;  /* 0x0000000519127899 */ /* 0x000fe400080006ff */
[----:B------:R-:W-:Y:S02]  /*2030*/  USEL UR9, URZ, 0x1, UP0 ;  /* 0x00000001ff097887 */ /* 0x000fe40008000000 */
[----:B------:R-:W-:-:S02]  /*2040*/  USEL UR23, UR23, URZ, UP0 ;  /* 0x000000ff17177287 */ /* 0x000fc40008000000 */
[----:B------:R-:W-:Y:S02]  /*2050*/  UIADD3 UR30, UP0, UPT, UR14, 0x180, URZ ;  /* 0x000001800e1e7890 */ /* 0x000fe4000ff1e0ff */
[----:B------:R-:W-:Y:S01]  /*2060*/  ULEA UR8, UR23, UR6, 0x3 ;  /* 0x0000000617087291 */ /* 0x000fe2000f8e18ff */
[----:B------:R-:W-:Y:S01]  /*2070*/  LOP3.LUT R15, R15, UR9, RZ, 0x3c, !PT ;  /* 0x000000090f0f7c12 */ /* 0x000fe2000f8e3cff */
[----:B------:R-:W-:Y:S02]  /*2080*/  ULOP3.LUT UR17, UR17, 0xfefffff8, URZ, 0xc0, !UPT ;  /* 0xfefffff811117892 */ /* 0x000fe4000f8ec0ff */
[----:B------:R-:W-:Y:S01]  /*2090*/  UIADD3.X UR33, UPT, UPT, URZ, UR15, URZ, UP1, !UPT ;  /* 0x0000000fff217290 */ /* 0x000fe20008ffe4ff */
[----:B-1----:R-:W-:Y:S01]  /*20a0*/  SHF.L.U32 R2, R15, 0x1f, RZ ;  /* 0x0000001f0f027819 */ /* 0x002fe200000006ff */
[----:B------:R-:W-:Y:S01]  /*20b0*/  UIADD3.X UR31, UPT, UPT, URZ, UR15, URZ, UP0, !UPT ;  /* 0x0000000fff1f7290 */ /* 0x000fe200087fe4ff */
[----:B------:R-:W-:Y:S02]  /*20c0*/  UMOV UR28, 0x0 ;  /* 0x00000000001c7882 */ /* 0x000fe40000000000 */
[----:B------:R4:W1:Y:S01]  /*20d0*/  SYNCS.PHASECHK.TRANS64.TRYWAIT P0, [UR8+0xb0], R2 ;  /* 0x0000b002ff0075a7 */ /* 0x0008620008001108 */
[----:B------:R-:W-:Y:S01]  /*20e0*/  ULEA UR8, UR27, UR6, 0xc ;  /* 0x000000061b087291 */ /* 0x000fe2000f8e60ff */
[----:B------:R-:W-:Y:S01]  /*20f0*/  UMOV UR29, 0x10000000 ;  /* 0x10000000001d7882 */ /* 0x000fe20000000000 */
[----:B------:R-:W-:-:S02]  /*2100*/  UMOV UR19, UR35 ;  /* 0x0000002300137c82 */ /* 0x000fc40008000000 */
[----:B------:R-:W-:Y:S02]  /*2110*/  UIADD3 UR16, UPT, UPT, UR8, 0xc600, URZ ;  /* 0x0000c60008107890 */ /* 0x000fe4000fffe0ff */
[----:B------:R-:W-:Y:S01]  /*2120*/  UIADD3 UR8, UPT, UPT, UR8, 0x22600, URZ ;  /* 0x0002260008087890 */ /* 0x000fe2000fffe0ff */
[----:B------:R-:W-:Y:S01]  /*2130*/  UMOV UR20, UR36 ;  /* 0x0000002400147c82 */ /* 0x000fe20008000000 */
[----:B------:R-:W-:Y:S01]  /*2140*/  UMOV UR12, UR36 ;  /* 0x00000024000c7c82 */ /* 0x000fe20008000000 */
[----:B------:R-:W-:Y:S01]  /*2150*/  UMOV UR9, UR17 ;  /* 0x0000001100097c82 */ /* 0x000fe20008000000 */
[----:B------:R-:W-:Y:S01]  /*2160*/  UMOV UR10, UR18 ;  /* 0x00000012000a7c82 */ /* 0x000fe20008000000 */
[----:B------:R-:W-:Y:S02]  /*2170*/  UIADD3 UR25, UPT, UPT, UR25, 0x1, URZ ;  /* 0x0000000119197890 */ /* 0x000fe4000fffe0ff */
[----:B------:R4:W-:Y:S01]  /*2180*/  UTMALDG.3D.2CTA [UR16], [UR32], desc[UR28] ;  /* 0x00001c10200075b4 */ /* 0x0009e20008211000 */
[----:B------:R-:W-:Y:S01]  /*2190*/  UMOV UR27, UR23 ;  /* 0x00000017001b7c82 */ /* 0x000fe20008000000 */
[----:B------:R-:W-:Y:S01]  /*21a0*/  UISETP.NE.AND UP0, UPT, UR25, UR26, UPT ;  /* 0x0000001a1900728c */ /* 0x000fe2000bf05270 */
[----:B------:R4:W-:Y:S08]  /*21b0*/  UTMALDG.3D.2CTA [UR8], [UR30], desc[UR28] ;  /* 0x00001c081e0075b4 */ /* 0x0009f00008211000 */
[----:B----4-:R-:W-:Y:S05]  /*21c0*/  BRA.U UP0, `(.L_x_39) ;  /* 0xfffffffd004c7547 */ /* 0x010fea000b83ffff */
.L_x_33:
[C---:B-1----:R-:W-:Y:S01]  /*21d0*/  LEA R2, R14.reuse, UR6, 0x3 ;  /* 0x000000060e027c11 */ /* 0x042fe2000f8e18ff */
[----:B------:R-:W-:Y:S01]  /*21e0*/  NOP ;  /* 0x0000000000007918 */ /* 0x000fe20000000000 */
[----:B--2---:R-:W-:Y:S02]  /*21f0*/  SHF.L.U32 R3, R13, 0x1f, RZ ;  /* 0x0000001f0d037819 */ /* 0x004fe400000006ff */
[----:B------:R-:W-:Y:S02]  /*2200*/  LEA R4, R14, UR6, 0x4 ;  /* 0x000000060e047c11 */ /* 0x000fe4000f8e20ff */
[----:B------:R-:W1:Y:S02]  /*2210*/  SYNCS.PHASECHK.TRANS64.TRYWAIT P0, [R2+URZ+0x1b0], R3 ;  /* 0x0001b003020075a7 */ /* 0x000e6400080011ff */
[----:B-1----:R-:W-:Y:S05]  /*2220*/  @!P0 BRA `(.L_x_40) ;  /* 0x000000a000588947 */ /* 0x002fea0003800000 */
.L_x_166:
[----:B------:R-:W2:Y:S01]  /*2230*/  LDS.128 R4, [R4+0x220] ;  /* 0x0002200004047984 */ /* 0x000ea20000000c00 */
[----:B------:R-:W-:Y:S01]  /*2240*/  ISETP.GE.AND P0, PT, R72, 0x1, PT ;  /* 0x000000014800780c */ /* 0x000fe20003f06270 */
[----:B-1----:R-:W-:Y:S01]  /*2250*/  VIADD R2, R2, 0x1c0 ;  /* 0x000001c002027836 */ /* 0x002fe20000000000 */
[----:B------:R-:W-:Y:S01]  /*2260*/  @!PT LDS RZ, [RZ] ;  /* 0x00000000fffff984 */ /* 0x000fe20000000800 */
[----:B------:R-:W-:Y:S01]  /*2270*/  @!PT LDS RZ, [RZ] ;  /* 0x00000000fffff984 */ /* 0x000fe20000000800 */
[----:B------:R-:W-:Y:S01]  /*2280*/  @!PT LDS RZ, [RZ] ;  /* 0x00000000fffff984 */ /* 0x000fe20000000800 */
[----:B------:R-:W-:Y:S01]  /*2290*/  @!PT LDS RZ, [RZ] ;  /* 0x00000000fffff984 */ /* 0x000fe20000000800 */
[----:B------:R1:W-:Y:S06]  /*22a0*/  MEMBAR.ALL.CTA ;  /* 0x0000000000007992 */ /* 0x0003ec0000008000 */
[----:B-1----:R-:W1:Y:S01]  /*22b0*/  FENCE.VIEW.ASYNC.S ;  /* 0x00000000000073c6 */ /* 0x002e620000000000 */
[----:B------:R-:W-:-:S04]  /*22c0*/  PRMT R2, RZ, 0x654, R2 ;  /* 0x00000654ff027816 */ /* 0x000fc80000000002 */
[----:B-1----:R1:W-:Y:S01]  /*22d0*/  SYNCS.ARRIVE.TRANS64.RED.A1T0 RZ, [R2+URZ], RZ ;  /* 0x000000ff02ff79a7 */ /* 0x0023e200081004ff */
[----:B--2---:R-:W-:-:S13]  /*22e0*/  LOP3.LUT P2, RZ, R6, 0x1, RZ, 0xc0, !PT ;  /* 0x0000000106ff7812 */ /* 0x004fda000784c0ff */
[----:B------:R-:W-:Y:S01]  /*22f0*/  @P2 SHF.R.U32.HI R3, RZ, 0x10, R5 ;  /* 0x00000010ff032819 */ /* 0x000fe20000011605 */
[----:B------:R-:W-:Y:S01]  /*2300*/  VOTEU.ANY UP0, P2 ;  /* 0x0000000000ff7886 */ /* 0x000fe20001000100 */
[----:B------:R-:W-:Y:S02]  /*2310*/  @P2 MOV R11, R4 ;  /* 0x00000004000b2202 */ /* 0x000fe40000000f00 */
[----:B------:R-:W-:Y:S02]  /*2320*/  @P2 R2UR.BROADCAST UR8, R3 ;  /* 0x00000000030822ca */ /* 0x000fe400008e0000 */
[----:B------:R-:W-:-:S11]  /*2330*/  @P2 LOP3.LUT R8, R5, 0xffff, RZ, 0xc0, !PT ;  /* 0x0000ffff05082812 */ /* 0x000fd600078ec0ff */
[----:B------:R-:W-:Y:S01]  /*2340*/  @UP0 UMOV UR36, UR8 ;  /* 0x0000000800240c82 */ /* 0x000fe20008000000 */
[----:B-1----:R-:W-:Y:S05]  /*2350*/  @!P0 BRA `(.L_x_41) ;  /* 0x0000000000b88947 */ /* 0x002fea0003800000 */
[----:B------:R-:W3:Y:S01]  /*2360*/  LDC.64 R4, c[0x0][0xb18] ;  /* 0x0002c600ff047b82 */ /* 0x000ee20000000a00 */
[----:B------:R-:W-:-:S07]  /*2370*/  ISETP.NE.AND P3, PT, R72, 0x1, PT ;  /* 0x000000014800780c */ /* 0x000fce0003f65270 */
[----:B------:R-:W1:Y:S08]  /*2380*/  LDC.64 R6, c[0x0][0xb10] ;  /* 0x0002c400ff067b82 */ /* 0x000e700000000a00 */
[----:B------:R-:W2:Y:S08]  /*2390*/  LDC R17, c[0x0][0xb20] ;  /* 0x0002c800ff117b82 */ /* 0x000eb00000000800 */
[----:B------:R-:W4:Y:S01]  /*23a0*/  LDC R18, c[0x0][0xb0c] ;  /* 0x0002c300ff127b82 */ /* 0x000f220000000800 */
[----:B---3--:R-:W-:Y:S01]  /*23b0*/  IMAD.HI.U32 R22, R0, R5, RZ ;  /* 0x0000000500167227 */ /* 0x008fe200078e00ff */
[----:B------:R-:W-:-:S06]  /*23c0*/  ISETP.NE.AND P0, PT, R4, 0x1, PT ;  /* 0x000000010400780c */ /* 0x000fcc0003f05270 */
[----:B------:R-:W3:Y:S01]  /*23d0*/  LDC.64 R2, c[0x0][0xb28] ;  /* 0x0002ca00ff027b82 */ /* 0x000ee20000000a00 */
[----:B-1----:R-:W-:-:S04]  /*23e0*/  IMAD.HI.U32 R20, R9, R6, RZ ;  /* 0x0000000609147227 */ /* 0x002fc800078e00ff */
[----:B------:R-:W-:Y:S01]  /*23f0*/  IMAD.HI.U32 R24, R11, R6, RZ ;  /* 0x000000060b187227 */ /* 0x000fe200078e00ff */
[----:B------:R-:W-:Y:S02]  /*2400*/  SHF.R.U32.HI R20, RZ, R7, R20 ;  /* 0x00000007ff147219 */ /* 0x000fe40000011614 */
[----:B--2---:R-:W-:Y:S01]  /*2410*/  SHF.R.U32.HI R19, RZ, R17, R22 ;  /* 0x00000011ff137219 */ /* 0x004fe20000011616 */
[----:B------:R-:W-:Y:S01]  /*2420*/  IMAD.HI.U32 R22, R8, R5, RZ ;  /* 0x0000000508167227 */ /* 0x000fe200078e00ff */
[----:B------:R-:W-:Y:S02]  /*2430*/  SHF.R.U32.HI R24, RZ, R7, R24 ;  /* 0x00000007ff187219 */ /* 0x000fe40000011618 */
[----:B------:R-:W-:Y:S02]  /*2440*/  SEL R19, R0, R19, !P0 ;  /* 0x0000001300137207 */ /* 0x000fe40004000000 */
[----:B------:R-:W-:Y:S02]  /*2450*/  SHF.R.U32.HI R17, RZ, R17, R22 ;  /* 0x00000011ff117219 */ /* 0x000fe40000011616 */
[----:B----4-:R-:W-:-:S02]  /*2460*/  ISETP.NE.AND P1, PT, R18, 0x1, PT ;  /* 0x000000011200780c */ /* 0x010fc40003f25270 */
[----:B------:R-:W-:Y:S02]  /*2470*/  SEL R17, R8, R17, !P0 ;  /* 0x0000001108117207 */ /* 0x000fe40004000000 */
[----:B------:R-:W-:Y:S02]  /*2480*/  SEL R21, R9, R20, !P1 ;  /* 0x0000001409157207 */ /* 0x000fe40004800000 */
[----:B------:R-:W-:Y:S01]  /*2490*/  SEL R5, R11, R24, !P1 ;  /* 0x000000180b057207 */ /* 0x000fe20004800000 */
[----:B---3--:R-:W-:Y:S01]  /*24a0*/  IMAD.HI.U32 R20, R19, R2, RZ ;  /* 0x0000000213147227 */ /* 0x008fe200078e00ff */
[----:B------:R-:W-:-:S03]  /*24b0*/  IADD3 R7, PT, PT, -R17, RZ, RZ ;  /* 0x000000ff11077210 */ /* 0x000fc60007ffe1ff */
        /* <DEDUP_REMOVED lines=11> */
[----:B------:R-:W-:-:S04]  /*2570*/  @!P0 IMAD.HI.U32 R20, R5, R2, RZ ;  /* 0x0000000205148227 */ /* 0x000fc800078e00ff */
[----:B------:R-:W-:Y:S01]  /*2580*/  IMAD.MOV R2, RZ, RZ, -R6 ;  /* 0x000000ffff027224 */ /* 0x000fe200078e0a06 */
[----:B------:R-:W-:-:S03]  /*2590*/  @!P0 SHF.R.U32.HI R20, RZ, R3, R20 ;  /* 0x00000003ff148219 */ /* 0x000fc60000011614 */
[----:B------:R-:W-:Y:S01]  /*25a0*/  IMAD R2, R72, R2, R17 ;  /* 0x0000000248027224 */ /* 0x000fe200078e0211 */
        /* <DEDUP_REMOVED lines=9> */
.L_x_41:
[----:B------:R-:W1:Y:S02]  /*2640*/  LDCU UR8, c[0x0][0xb30] ;  /* 0x00016600ff0877ac */ /* 0x000e640008000800 */
[----:B-1----:R-:W-:-:S09]  /*2650*/  UISETP.NE.AND UP0, UPT, UR8, 0x1, UPT ;  /* 0x000000010800788c */ /* 0x002fd2000bf05270 */
[----:B------:R-:W-:Y:S05]  /*2660*/  BRA.U UP0, `(.L_x_42) ;  /* 0x0000000100407547 */ /* 0x000fea000b800000 */
[----:B------:R-:W1:Y:S08]  /*2670*/  LDC.64 R4, c[0x0][0xb10] ;  /* 0x0002c400ff047b82 */ /* 0x000e700000000a00 */
[----:B------:R-:W2:Y:S08]  /*2680*/  LDC.64 R2, c[0x0][0xb18] ;  /* 0x0002c600ff027b82 */ /* 0x000eb00000000a00 */
[----:B------:R-:W4:Y:S08]  /*2690*/  LDC R6, c[0x0][0xb20] ;  /* 0x0002c800ff067b82 */ /* 0x000f300000000800 */
[----:B------:R-:W3:Y:S01]  /*26a0*/  LDC R18, c[0x0][0xb0c] ;  /* 0x0002c300ff127b82 */ /* 0x000ee20000000800 */
[----:B-1----:R-:W-:-:S05]  /*26b0*/  IMAD.HI.U32 R4, R11, R4, RZ ;  /* 0x000000040b047227 */ /* 0x002fca00078e00ff */
[----:B------:R-:W-:Y:S01]  /*26c0*/  SHF.R.U32.HI R4, RZ, R5, R4 ;  /* 0x00000005ff047219 */ /* 0x000fe20000011604 */
[----:B--2---:R-:W-:Y:S01]  /*26d0*/  IMAD.HI.U32 R3, R8, R3, RZ ;  /* 0x0000000308037227 */ /* 0x004fe200078e00ff */
[----:B------:R-:W-:-:S04]  /*26e0*/  ISETP.NE.AND P0, PT, R2, 0x1, PT ;  /* 0x000000010200780c */ /* 0x000fc80003f05270 */
[----:B----4-:R-:W-:-:S04]  /*26f0*/  SHF.R.U32.HI R3, RZ, R6, R3 ;  /* 0x00000006ff037219 */ /* 0x010fc80000011603 */
[----:B------:R-:W-:Y:S02]  /*2700*/  SEL R3, R8, R3, !P0 ;  /* 0x0000000308037207 */ /* 0x000fe40004000000 */
[----:B---3--:R-:W-:-:S04]  /*2710*/  ISETP.NE.AND P1, PT, R18, 0x1, PT ;  /* 0x000000011200780c */ /* 0x008fc80003f25270 */
[----:B------:R-:W-:-:S05]  /*2720*/  SEL R4, R11, R4, !P1 ;  /* 0x000000040b047207 */ /* 0x000fca0004800000 */
[----:B------:R-:W-:Y:S02]  /*2730*/  IMAD.IADD R5, R3, 0x1, -R4 ;  /* 0x0000000103057824 */ /* 0x000fe400078e0a04 */
[----:B------:R-:W-:Y:S02]  /*2740*/  IMAD.IADD R3, R4, 0x1, -R3 ;  /* 0x0000000104037824 */ /* 0x000fe400078e0a03 */
[----:B------:R-:W-:Y:S02]  /*2750*/  IMAD R11, R5, R18, R11 ;  /* 0x00000012050b7224 */ /* 0x000fe400078e020b */
[----:B------:R-:W-:-:S07]  /*2760*/  IMAD R8, R3, R2, R8 ;  /* 0x0000000203087224 */ /* 0x000fce00078e0208 */
.L_x_42:
[----:B------:R-:W-:Y:S01]  /*2770*/  VIADD R14, R14, 0x1 ;  /* 0x000000010e0e7836 */ /* 0x000fe20000000000 */
[----:B------:R-:W-:Y:S01]  /*2780*/  PLOP3.LUT P1, PT, PT, PT, PT, 0x80, 0x8 ;  /* 0x000000000008781c */ /* 0x000fe20003f2f070 */
[----:B------:R-:W-:Y:S02]  /*2790*/  IMAD.IADD R21, R11, 0x1, R170 ;  /* 0x000000010b157824 */ /* 0x000fe400078e02aa */
[----:B------:R-:W-:Y:S01]  /*27a0*/  IMAD.IADD R20, R8, 0x1, R147 ;  /* 0x0000000108147824 */ /* 0x000fe200078e0293 */
[----:B------:R-:W-:-:S04]  /*27b0*/  ISETP.NE.AND P0, PT, R14, 0x2, PT ;  /* 0x000000020e00780c */ /* 0x000fc80003f05270 */
[----:B------:R-:W-:Y:S02]  /*27c0*/  SEL R2, RZ, 0x1, P0 ;  /* 0x00000001ff027807 */ /* 0x000fe40000000000 */
[----:B------:R-:W-:Y:S02]  /*27d0*/  SEL R14, R14, RZ, P0 ;  /* 0x000000ff0e0e7207 */ /* 0x000fe40000000000 */
[----:B------:R-:W-:Y:S01]  /*27e0*/  LOP3.LUT R13, R13, R2, RZ, 0x3c, !PT ;  /* 0x000000020d0d7212 */ /* 0x000fe200078e3cff */
[----:B------:R-:W-:Y:S06]  /*27f0*/  @P2 BRA `(.L_x_43) ;  /* 0xfffffff000642947 */ /* 0x000fec000383ffff */
[----:B------:R-:W-:Y:S01]  /*2800*/  UIADD3 UR6, UPT, UPT, UR6, 0xb0, URZ ;  /* 0x000000b006067890 */ /* 0x000fe2000fffe0ff */
[----:B------:R-:W-:-:S03]  /*2810*/  SHF.L.U32 R3, R15, 0x1f, RZ ;  /* 0x0000001f0f037819 */ /* 0x000fc600000006ff */
[----:B------:R-:W-:-:S09]  /*2820*/  ULEA UR4, UR23, UR6, 0x3 ;  /* 0x0000000617047291 */ /* 0x000fd2000f8e18ff */
[----:B------:R-:W1:Y:S02]  /*2830*/  SYNCS.PHASECHK.TRANS64.TRYWAIT P0, [UR4], R3 ;  /* 0x00000003ff0075a7 */ /* 0x000e640008001104 */
[----:B-1----:R-:W-:Y:S05]  /*2840*/  @!P0 BRA `(.L_x_44) ;  /* 0x0000009800e48947 */ /* 0x002fea0003800000 */
.L_x_168:
[----:B------:R-:W-:-:S04]  /*2850*/  UIADD3 UR5, UPT, UPT, UR23, 0x1, URZ ;  /* 0x0000000117057890 */ /* 0x000fc8000fffe0ff */
[----:B------:R-:W-:-:S04]  /*2860*/  UISETP.NE.AND UP0, UPT, UR5, 0x16, UPT ;  /* 0x000000160500788c */ /* 0x000fc8000bf05270 */
[----:B------:R-:W-:Y:S02]  /*2870*/  USEL UR7, URZ, 0x1, UP0 ;  /* 0x00000001ff077887 */ /* 0x000fe40008000000 */
[----:B------:R-:W-:-:S04]  /*2880*/  USEL UR5, UR5, URZ, UP0 ;  /* 0x000000ff05057287 */ /* 0x000fc80008000000 */
[----:B------:R-:W-:Y:S01]  /*2890*/  ULEA UR4, UR5, UR6, 0x3 ;  /* 0x0000000605047291 */ /* 0x000fe2000f8e18ff */
[----:B------:R-:W-:-:S04]  /*28a0*/  LOP3.LUT R2, R15, UR7, RZ, 0x3c, !PT ;  /* 0x000000070f027c12 */ /* 0x000fc8000f8e3cff */
[----:B-1----:R-:W-:-:S04]  /*28b0*/  SHF.L.U32 R3, R2, 0x1f, RZ ;  /* 0x0000001f02037819 */ /* 0x002fc800000006ff */
[----:B------:R-:W1:Y:S02]  /*28c0*/  SYNCS.PHASECHK.TRANS64.TRYWAIT P0, [UR4], R3 ;  /* 0x00000003ff0075a7 */ /* 0x000e640008001104 */
[----:B-1----:R-:W-:Y:S05]  /*28d0*/  @!P0 BRA `(.L_x_45) ;  /* 0x0000009800d88947 */ /* 0x002fea0003800000 */
.L_x_170:
        /* <DEDUP_REMOVED lines=9> */
.L_x_172:
        /* <DEDUP_REMOVED lines=9> */
.L_x_174:
        /* <DEDUP_REMOVED lines=9> */
.L_x_176:
        /* <DEDUP_REMOVED lines=9> */
.L_x_178:
        /* <DEDUP_REMOVED lines=9> */
.L_x_180:
        /* <DEDUP_REMOVED lines=9> */
.L_x_182:
        /* <DEDUP_REMOVED lines=9> */
.L_x_184:
        /* <DEDUP_REMOVED lines=9> */
.L_x_186:
        /* <DEDUP_REMOVED lines=9> */
.L_x_188:
        /* <DEDUP_REMOVED lines=9> */
.L_x_190:
        /* <DEDUP_REMOVED lines=9> */
.L_x_192:
        /* <DEDUP_REMOVED lines=9> */
.L_x_194:
        /* <DEDUP_REMOVED lines=9> */
.L_x_196:
        /* <DEDUP_REMOVED lines=9> */
.L_x_198:
        /* <DEDUP_REMOVED lines=9> */
.L_x_200:
        /* <DEDUP_REMOVED lines=9> */
.L_x_202:
        /* <DEDUP_REMOVED lines=9> */
.L_x_204:
        /* <DEDUP_REMOVED lines=9> */
.L_x_206:
        /* <DEDUP_REMOVED lines=9> */
.L_x_208:
[----:B------:R-:W-:-:S04]  /*3390*/  UIADD3 UR5, UPT, UPT, UR5, 0x1, URZ ;  /* 0x0000000105057890 */ /* 0x000fc8000fffe0ff */
[----:B------:R-:W-:-:S04]  /*33a0*/  UISETP.NE.AND UP0, UPT, UR5, 0x16, UPT ;  /* 0x000000160500788c */ /* 0x000fc8000bf05270 */
[----:B------:R-:W-:Y:S02]  /*33b0*/  USEL UR4, URZ, 0x1, UP0 ;  /* 0x00000001ff047887 */ /* 0x000fe40008000000 */
[----:B------:R-:W-:-:S04]  /*33c0*/  USEL UR5, UR5, URZ, UP0 ;  /* 0x000000ff05057287 */ /* 0x000fc80008000000 */
[----:B------:R-:W-:Y:S01]  /*33d0*/  ULEA UR5, UR5, UR6, 0x3 ;  /* 0x0000000605057291 */ /* 0x000fe2000f8e18ff */
[----:B-1----:R-:W-:-:S04]  /*33e0*/  LOP3.LUT R3, R2, UR4, RZ, 0x3c, !PT ;  /* 0x0000000402037c12 */ /* 0x002fc8000f8e3cff */
[----:B------:R-:W-:Y:S01]  /*33f0*/  SHF.L.U32 R3, R3, 0x1f, RZ ;  /* 0x0000001f03037819 */ /* 0x000fe200000006ff */
[----:B---3--:R-:W-:-:S07]  /*3400*/  IMAD.U32 R0, RZ, RZ, UR5 ;  /* 0x00000005ff007e24 */ /* 0x008fce000f8e00ff */
.L_x_65:
[----:B-1----:R1:W2:Y:S02]  /*3410*/  SYNCS.PHASECHK.TRANS64.TRYWAIT P0, [R0+URZ], R3 ;  /* 0x00000003000075a7 */ /* 0x0022a400080011ff */
[----:B--2---:R-:W-:Y:S05]  /*3420*/  @!P0 NANOSLEEP.SYNCS 0x989680 ;  /* 0x009896800000895d */ /* 0x004fea0003900000 */
[----:B------:R-:W2:Y:S02]  /*3430*/  @!P0 SYNCS.PHASECHK.TRANS64 P0, [R0+URZ], R3 ;  /* 0x00000003000085a7 */ /* 0x000ea400080010ff */
[----:B--2---:R-:W-:Y:S05]  /*3440*/  @P0 EXIT ;  /* 0x000000000000094d */ /* 0x004fea0003800000 */
[----:B------:R-:W-:Y:S05]  /*3450*/  BRA `(.L_x_65) ;  /* 0xfffffffc00ec7947 */ /* 0x000fea000383ffff */
.L_x_23:
[----:B------:R-:W-:-:S04]  /*3460*/  UISETP.NE.AND UP1, UPT, UR37, URZ, UPT ;  /* 0x000000ff2500728c */ /* 0x000fc8000bf25270 */
[----:B------:R-:W-:-:S09]  /*3470*/  UISETP.NE.OR UP1, UPT, UR10, 0x1, UP1 ;  /* 0x000000010a00788c */ /* 0x000fd20008f25670 */
[----:B------:R-:W-:Y:S05]  /*3480*/  BRA.U UP1, `(.L_x_66) ;  /* 0x00000005014c7547 */ /* 0x000fea000b800000 */
[----:B------:R-:W-:Y:S01]  /*3490*/  HFMA2 R11, -RZ, RZ, 0, 0 ;  /* 0x00000000ff0b7431 */ /* 0x000fe200000001ff */
[----:B------:R-:W-:Y:S01]  /*34a0*/  ISETP.GE.U32.AND P2, PT, R10, 0x2, PT ;  /* 0x000000020a00780c */ /* 0x000fe20003f46070 */
[----:B------:R-:W-:Y:S01]  /*34b0*/  IMAD.MOV.U32 R12, RZ, RZ, 0x1 ;  /* 0x00000001ff0c7424 */ /* 0x000fe200078e00ff */
[----:B------:R-:W-:Y:S01]  /*34c0*/  CS2R R8, SRZ ;  /* 0x0000000000087805 */ /* 0x000fe2000001ff00 */
[----:B------:R-:W-:Y:S01]  /*34d0*/  IMAD.MOV.U32 R3, RZ, RZ, RZ ;  /* 0x000000ffff037224 */ /* 0x000fe200078e00ff */
[----:B------:R-:W-:Y:S01]  /*34e0*/  UMOV UR4, 0x400 ;  /* 0x0000040000047882 */ /* 0x000fe20000000000 */
[----:B------:R-:W-:Y:S01]  /*34f0*/  UMOV UR6, URZ ;  /* 0x000000ff00067c82 */ /* 0x000fe20008000000 */
[----:B------:R-:W-:-:S12]  /*3500*/  ULEA UR37, UR37, UR4, 0x18 ;  /* 0x0000000425257291 */ /* 0x000fd8000f8ec0ff */
.L_x_70:
[----:B------:R-:W-:Y:S02]  /*3510*/  LEA R0, R3, UR37, 0x3 ;  /* 0x0000002503007c11 */ /* 0x000fe4000f8e18ff */
[----:B------:R-:W-:-:S03]  /*3520*/  SHF.L.U32 R5, R8, 0x1f, RZ ;  /* 0x0000001f08057819 */ /* 0x000fc600000006ff */
[----:B------:R-:W-:Y:S01]  /*3530*/  VIADD R4, R0, 0x200 ;  /* 0x0000020000047836 */ /* 0x000fe20000000000 */
[----:B------:R-:W1:Y:S02]  /*3540*/  SYNCS.PHASECHK.TRANS64.TRYWAIT P0, [R0+URZ+0x1f0], R5 ;  /* 0x0001f005000075a7 */ /* 0x000e6400080011ff */
[----:B-1----:R-:W-:Y:S05]  /*3550*/  @!P0 BRA `(.L_x_67) ;  /* 0x0000009400988947 */ /* 0x002fea0003800000 */
.L_x_209:
[----:B------:R-:W-:Y:S01]  /*3560*/  ULEA UR5, UR6, UR37, 0x3 ;  /* 0x0000002506057291 */ /* 0x000fe2000f8e18ff */
[----:B------:R-:W-:Y:S01]  /*3570*/  PRMT R4, RZ, 0x654, R4 ;  /* 0x00000654ff047816 */ /* 0x000fe20000000004 */
[----:B-1----:R-:W-:Y:S01]  /*3580*/  @!P2 IMAD.MOV.U32 R5, RZ, RZ, 0x10 ;  /* 0x00000010ff05a424 */ /* 0x002fe200078e00ff */
[----:B------:R-:W-:Y:S01]  /*3590*/  SHF.L.U32 R7, R12, 0x1f, RZ ;  /* 0x0000001f0c077819 */ /* 0x000fe200000006ff */
[----:B------:R-:W-:Y:S01]  /*35a0*/  UIADD3 UR4, UPT, UPT, UR5, 0x1b0, URZ ;  /* 0x000001b005047890 */ /* 0x000fe2000fffe0ff */
[----:B------:R1:W-:Y:S05]  /*35b0*/  SYNCS.ARRIVE.TRANS64.RED.A1T0 RZ, [R4+URZ], RZ ;  /* 0x000000ff04ff79a7 */ /* 0x0003ea00081004ff */
[----:B------:R-:W-:Y:S01]  /*35c0*/  IMAD.U32 R13, RZ, RZ, UR4 ;  /* 0x00000004ff0d7e24 */ /* 0x000fe2000f8e00ff */
[----:B------:R-:W2:Y:S04]  /*35d0*/  SYNCS.PHASECHK.TRANS64.TRYWAIT P0, [UR5+0x1c0], R7 ;  /* 0x0001c007ff0075a7 */ /* 0x000ea80008001105 */
[----:B------:R-:W-:Y:S01]  /*35e0*/  PRMT R13, R10, 0x654, R13 ;  /* 0x000006540a0d7816 */ /* 0x000fe2000000000d */
[----:B-12---:R-:W-:Y:S06]  /*35f0*/  @!P0 BRA `(.L_x_68) ;  /* 0x0000009400848947 */ /* 0x006fec0003800000 */
.L_x_211:
[----:B------:R-:W-:Y:S01]  /*3600*/  ULEA UR4, UR6, UR37, 0x4 ;  /* 0x0000002506047291 */ /* 0x000fe2000f8e20ff */
[----:B------:R-:W-:Y:S01]  /*3610*/  SEL R2, R13, R2, !P2 ;  /* 0x000000020d027207 */ /* 0x000fe20005000000 */
[----:B------:R-:W-:Y:S01]  /*3620*/  UIADD3 UR5, UPT, UPT, UR5, 0x1b0, URZ ;  /* 0x000001b005057890 */ /* 0x000fe2000fffe0ff */
[----:B-1----:R-:W-:Y:S01]  /*3630*/  LEA R0, R11, UR37, 0x3 ;  /* 0x000000250b007c11 */ /* 0x002fe2000f8e18ff */
[----:B------:R-:W-:Y:S01]  /*3640*/  UIADD3 UR4, UPT, UPT, UR4, 0x220, URZ ;  /* 0x0000022004047890 */ /* 0x000fe2000fffe0ff */
[----:B------:R1:W-:Y:S01]  /*3650*/  @!P2 SYNCS.ARRIVE.TRANS64.RED RZ, [R2+URZ], R5 ;  /* 0x0000000502ffa9a7 */ /* 0x0003e200080004ff */
[----:B------:R-:W-:Y:S01]  /*3660*/  UIADD3 UR6, UPT, UPT, UR6, 0x1, URZ ;  /* 0x0000000106067890 */ /* 0x000fe2000fffe0ff */
[----:B------:R-:W-:-:S03]  /*3670*/  VIADD R3, R3, 0x1 ;  /* 0x0000000103037836 */ /* 0x000fc60000000000 */
[----:B------:R-:W-:Y:S02]  /*3680*/  UISETP.NE.AND UP0, UPT, UR6, 0x2, UPT ;  /* 0x000000020600788c */ /* 0x000fe4000bf05270 */
[----:B------:R-:W-:Y:S01]  /*3690*/  ISETP.NE.AND P0, PT, R3, 0x2, PT ;  /* 0x000000020300780c */ /* 0x000fe20003f05270 */
[----:B------:R-:W-:Y:S06]  /*36a0*/  UGETNEXTWORKID.BROADCAST [UR4], [UR5] ;  /* 0x00000000040073ca */ /* 0x000fec0008000100 */
[----:B------:R-:W-:Y:S02]  /*36b0*/  USEL UR4, URZ, 0x1, UP0 ;  /* 0x00000001ff047887 */ /* 0x000fe40008000000 */
[----:B------:R-:W-:-:S04]  /*36c0*/  USEL UR6, UR6, URZ, UP0 ;  /* 0x000000ff06067287 */ /* 0x000fc80008000000 */
[----:B------:R-:W-:Y:S02]  /*36d0*/  LOP3.LUT R12, R12, UR4, RZ, 0x3c, !PT ;  /* 0x000000040c0c7c12 */ /* 0x000fe4000f8e3cff */
[----:B-1----:R-:W-:-:S04]  /*36e0*/  SHF.L.U32 R5, R9, 0x1f, RZ ;  /* 0x0000001f09057819 */ /* 0x002fc800000006ff */
[----:B------:R-:W1:Y:S02]  /*36f0*/  SYNCS.PHASECHK.TRANS64.TRYWAIT P1, [R0+URZ+0x1b0], R5 ;  /* 0x0001b005000075a7 */ /* 0x000e6400080211ff */
[----:B-1----:R-:W-:Y:S05]  /*3700*/  @!P1 BRA `(.L_x_69) ;  /* 0x0000009400589947 */ /* 0x002fea0003800000 */
.L_x_212:
[----:B------:R-:W-:Y:S01]  /*3710*/  LEA R4, R11, UR37, 0x4 ;  /* 0x000000250b047c11 */ /* 0x000fe2000f8e20ff */
[----:B-1----:R-:W-:Y:S01]  /*3720*/  VIADD R0, R0, 0x1c0 ;  /* 0x000001c000007836 */ /* 0x002fe20000000000 */
[----:B------:R-:W-:Y:S01]  /*3730*/  SEL R3, R3, RZ, P0 ;  /* 0x000000ff03037207 */ /* 0x000fe20000000000 */
[----:B------:R-:W-:-:S03]  /*3740*/  VIADD R11, R11, 0x1 ;  /* 0x000000010b0b7836 */ /* 0x000fc60000000000 */
[----:B------:R-:W1:Y:S01]  /*3750*/  LDS.128 R4, [R4+0x220] ;  /* 0x0002200004047984 */ /* 0x000e620000000c00 */
[----:B------:R-:W-:Y:S02]  /*3760*/  PRMT R0, RZ, 0x654, R0 ;  /* 0x00000654ff007816 */ /* 0x000fe40000000000 */
[C---:B------:R-:W-:Y:S01]  /*3770*/  ISETP.NE.AND P1, PT, R11.reuse, 0x2, PT ;  /* 0x000000020b00780c */ /* 0x040fe20003f25270 */
[----:B------:R-:W-:Y:S01]  /*3780*/  @!PT LDS RZ, [RZ] ;  /* 0x00000000fffff984 */ /* 0x000fe20000000800 */
[----:B------:R-:W-:Y:S01]  /*3790*/  @!PT LDS RZ, [RZ] ;  /* 0x00000000fffff984 */ /* 0x000fe20000000800 */
[----:B------:R-:W-:Y:S01]  /*37a0*/  @!PT LDS RZ, [RZ] ;  /* 0x00000000fffff984 */ /* 0x000fe20000000800 */
[----:B------:R-:W-:Y:S01]  /*37b0*/  @!PT LDS RZ, [RZ] ;  /* 0x00000000fffff984 */ /* 0x000fe20000000800 */
[----:B------:R2:W-:Y:S06]  /*37c0*/  MEMBAR.ALL.CTA ;  /* 0x0000000000007992 */ /* 0x0005ec0000008000 */
[----:B--2---:R-:W2:Y:S01]  /*37d0*/  FENCE.VIEW.ASYNC.S ;  /* 0x00000000000073c6 */ /* 0x004ea20000000000 */
[----:B------:R-:W-:Y:S01]  /*37e0*/  SEL R11, R11, RZ, P1 ;  /* 0x000000ff0b0b7207 */ /* 0x000fe20000800000 */
[----:B--2---:R2:W-:Y:S01]  /*37f0*/  SYNCS.ARRIVE.TRANS64.RED.A1T0 RZ, [R0+URZ], RZ ;  /* 0x000000ff00ff79a7 */ /* 0x0045e200081004ff */
[----:B-1----:R-:W-:-:S02]  /*3800*/  LOP3.LUT P3, RZ, R6, 0x1, RZ, 0xc0, !PT ;  /* 0x0000000106ff7812 */ /* 0x002fc4000786c0ff */
[----:B------:R-:W-:-:S04]  /*3810*/  SEL R5, RZ, 0x1, P0 ;  /* 0x00000001ff057807 */ /* 0x000fc80000000000 */
[----:B------:R-:W-:Y:S02]  /*3820*/  LOP3.LUT R8, R8, R5, RZ, 0x3c, !PT ;  /* 0x0000000508087212 */ /* 0x000fe400078e3cff */
[----:B--2---:R-:W-:-:S04]  /*3830*/  SEL R0, RZ, 0x1, P1 ;  /* 0x00000001ff007807 */ /* 0x004fc80000800000 */
[----:B------:R-:W-:Y:S01]  /*3840*/  LOP3.LUT R9, R9, R0, RZ, 0x3c, !PT ;  /* 0x0000000009097212 */ /* 0x000fe200078e3cff */
[----:B------:R-:W-:Y:S06]  /*3850*/  @P3 BRA `(.L_x_70) ;  /* 0xfffffffc002c3947 */ /* 0x000fec000383ffff */
[----:B------:R-:W-:Y:S01]  /*3860*/  ULEA UR5, UR6, UR37, 0x3 ;  /* 0x0000002506057291 */ /* 0x000fe2000f8e18ff */
[----:B------:R-:W-:-:S08]  /*3870*/  SHF.L.U32 R3, R12, 0x1f, RZ ;  /* 0x0000001f0c037819 */ /* 0x000fd000000006ff */
[----:B------:R-:W1:Y:S02]  /*3880*/  SYNCS.PHASECHK.TRANS64 P0, [UR5+0x1c0], R3 ;  /* 0x0001c003ff0075a7 */ /* 0x000e640008001005 */
[----:B-1----:R-:W-:Y:S05]  /*3890*/  @P0 BRA `(.L_x_71) ;  /* 0x0000000000080947 */ /* 0x002fea0003800000 */
[----:B------:R-:W1:Y:S02]  /*38a0*/  SYNCS.PHASECHK.TRANS64.TRYWAIT P0, [UR5+0x1c0], R3 ;  /* 0x0001c003ff0075a7 */ /* 0x000e640008001105 */
[----:B-1----:R-:W-:Y:S05]  /*38b0*/  @!P0 BRA `(.L_x_72) ;  /* 0x0000009400008947 */ /* 0x002fea0003800000 */
.L_x_71:
[----:B------:R-:W-:-:S04]  /*38c0*/  UIADD3 UR4, UPT, UPT, UR6, 0x1, URZ ;  /* 0x0000000106047890 */ /* 0x000fc8000fffe0ff */
[----:B------:R-:W-:-:S04]  /*38d0*/  UISETP.NE.AND UP0, UPT, UR4, 0x2, UPT ;  /* 0x000000020400788c */ /* 0x000fc8000bf05270 */
[----:B------:R-:W-:Y:S02]  /*38e0*/  USEL UR7, URZ, 0x1, UP0 ;  /* 0x00000001ff077887 */ /* 0x000fe40008000000 */
[----:B------:R-:W-:-:S04]  /*38f0*/  USEL UR4, UR4, URZ, UP0 ;  /* 0x000000ff04047287 */ /* 0x000fc80008000000 */
[----:B------:R-:W-:Y:S01]  /*3900*/  ULEA UR4, UR4, UR37, 0x3 ;  /* 0x0000002504047291 */ /* 0x000fe2000f8e18ff */
[----:B-1----:R-:W-:-:S04]  /*3910*/  LOP3.LUT R3, R12, UR7, RZ, 0x3c, !PT ;  /* 0x000000070c037c12 */ /* 0x002fc8000f8e3cff */
[----:B------:R-:W-:-:S04]  /*3920*/  SHF.L.U32 R0, R3, 0x1f, RZ ;  /* 0x0000001f03007819 */ /* 0x000fc800000006ff */
[----:B------:R-:W1:Y:S02]  /*3930*/  SYNCS.PHASECHK.TRANS64 P0, [UR4+0x1c0], R0 ;  /* 0x0001c000ff0075a7 */ /* 0x000e640008001004 */
[----:B-1----:R-:W-:Y:S05]  /*3940*/  @P0 EXIT ;  /* 0x000000000000094d */ /* 0x002fea0003800000 */
[----:B------:R-:W-:Y:S02]  /*3950*/  SHF.L.U32 R3, R3, 0x1f, RZ ;  /* 0x0000001f03037819 */ /* 0x000fe400000006ff */
[----:B------:R-:W-:-:S07]  /*3960*/  MOV R0, UR4 ;  /* 0x0000000400007c02 */ /* 0x000fce0008000f00 */
.L_x_73:
[----:B-1----:R1:W2:Y:S02]  /*3970*/  SYNCS.PHASECHK.TRANS64.TRYWAIT P0, [R0+URZ+0x1c0], R3 ;  /* 0x0001c003000075a7 */ /* 0x0022a400080011ff */
[----:B--2---:R-:W-:Y:S05]  /*3980*/  @!P0 NANOSLEEP.SYNCS 0x989680 ;  /* 0x009896800000895d */ /* 0x004fea0003900000 */
[----:B------:R-:W2:Y:S02]  /*3990*/  @!P0 SYNCS.PHASECHK.TRANS64 P0, [R0+URZ+0x1c0], R3 ;  /* 0x0001c003000085a7 */ /* 0x000ea400080010ff */
[----:B--2---:R-:W-:Y:S05]  /*39a0*/  @P0 EXIT ;  /* 0x000000000000094d */ /* 0x004fea0003800000 */
[----:B------:R-:W-:Y:S05]  /*39b0*/  BRA `(.L_x_73) ;  /* 0xfffffffc00ec7947 */ /* 0x000fea000383ffff */
.L_x_66:
[----:B------:R-:W-:Y:S05]  /*39c0*/  BRA.U UP4, `(.L_x_74) ;  /* 0x00000011043c7547 */ /* 0x000fea000b800000 */
[----:B------:R-:W-:Y:S01]  /*39d0*/  UMOV UR6, 0x40 ;  /* 0x0000004000067882 */ /* 0x000fe20000000000 */
[----:B------:R-:W-:Y:S01]  /*39e0*/  NOP ;  /* 0x0000000000007918 */ /* 0x000fe20000000000 */
[----:B------:R-:W-:Y:S01]  /*39f0*/  ULEA UR6, UR37, UR6, 0x18 ;  /* 0x0000000625067291 */ /* 0x000fe2000f8ec0ff */
[----:B------:R-:W-:Y:S02]  /*3a00*/  UMOV UR7, 0x400 ;  /* 0x0000040000077882 */ /* 0x000fe40000000000 */
[----:B------:R-:W-:-:S06]  /*3a10*/  ULEA UR37, UR37, UR7, 0x18 ;  /* 0x0000000725257291 */ /* 0x000fcc000f8ec0ff */
[----:B------:R-:W1:Y:S02]  /*3a20*/  LDS.U8 R2, [UR6+0x1c] ;  /* 0x00001c06ff027984 */ /* 0x000e640008000000 */
[----:B-1----:R-:W-:-:S13]  /*3a30*/  ISETP.NE.AND P0, PT, R2, RZ, PT ;  /* 0x000000ff0200720c */ /* 0x002fda0003f05270 */
[----:B------:R-:W-:Y:S05]  /*3a40*/  @P0 BRA `(.L_x_75) ;  /* 0x0000000400080947 */ /* 0x000fea0003800000 */
[----:B------:R-:W-:Y:S02]  /*3a50*/  UISETP.NE.U32.AND UP0, UPT, UR5, 0x1, UPT ;  /* 0x000000010500788c */ /* 0x000fe4000bf05070 */
[----:B------:R-:W-:-:S07]  /*3a60*/  UIADD3 UR8, UPT, UPT, UR6, 0x8, URZ ;  /* 0x0000000806087890 */ /* 0x000fce000fffe0ff */
[----:B------:R-:W-:Y:S05]  /*3a70*/  BRA.U !UP0, `(.L_x_76) ;  /* 0x00000001089c7547 */ /* 0x000fea000b800000 */
[----:B------:R-:W-:Y:S01]  /*3a80*/  ELECT P0, URZ, PT ;  /* 0x0000000000ff782f */ /* 0x000fe20003800000 */
[----:B------:R-:W-:-:S12]  /*3a90*/  BSSY B0, `(.L_x_76) ;  /* 0x0000025000007945 */ /* 0x000fd80003800000 */
[----:B------:R-:W-:Y:S05]  /*3aa0*/  @!P0 BRA `(.L_x_77) ;  /* 0x00000000008c8947 */ /* 0x000fea0003800000 */
[----:B------:R-:W-:-:S05]  /*3ab0*/  UMOV UR7, 0x10 ;  /* 0x0000001000077882 */ /* 0x000fca0000000000 */
[----:B------:R-:W-:Y:S04]  /*3ac0*/  DEPBAR.LE SB1, 0x36 ;  /* 0x00009d800000791a */ /* 0x000fe80000000000 */
[----:B------:R-:W1:Y:S02]  /*3ad0*/  UTCATOMSWS.2CTA.FIND_AND_SET.ALIGN UP1, UR7, UR7 ;  /* 0x00000007000775e3 */ /* 0x000e640008220800 */
[----:B-1----:R-:W-:Y:S01]  /*3ae0*/  MOV R11, UR7 ;  /* 0x00000007000b7c02 */ /* 0x002fe20008000f00 */
[----:B------:R-:W-:Y:S06]  /*3af0*/  BRA.U UP1, `(.L_x_78) ;  /* 0x0000000101187547 */ /* 0x000fec000b800000 */
.L_x_79:
[----:B------:R-:W-:Y:S05]  /*3b00*/  NANOSLEEP 0x64 ;  /* 0x000000640000795d */ /* 0x000fea0003800000 */
[----:B------:R-:W-:-:S05]  /*3b10*/  UMOV UR7, 0x10 ;  /* 0x0000001000077882 */ /* 0x000fca0000000000 */
[----:B------:R-:W-:Y:S04]  /*3b20*/  DEPBAR.LE SB1, 0x36 ;  /* 0x00009d800000791a */ /* 0x000fe80000000000 */
[----:B------:R-:W1:Y:S02]  /*3b30*/  UTCATOMSWS.2CTA.FIND_AND_SET.ALIGN UP1, UR7, UR7 ;  /* 0x00000007000775e3 */ /* 0x000e640008220800 */
[----:B-1----:R-:W-:Y:S01]  /*3b40*/  MOV R11, UR7 ;  /* 0x00000007000b7c02 */ /* 0x002fe20008000f00 */
[----:B------:R-:W-:Y:S05]  /*3b50*/  BRA.U !UP1, `(.L_x_79) ;  /* 0xfffffffd09e87547 */ /* 0x000fea000b83ffff */
.L_x_78:
[----:B------:R-:W1:Y:S01]  /*3b60*/  LDS R5, [UR6+0x10] ;  /* 0x00001006ff057984 */ /* 0x000e620008000800 */
[----:B------:R-:W-:Y:S01]  /*3b70*/  IMAD.U32 R3, RZ, RZ, UR37 ;  /* 0x00000025ff037e24 */ /* 0x000fe2000f8e00ff */
[----:B------:R-:W-:-:S03]  /*3b80*/  MOV R2, UR4 ;  /* 0x0000000400027c02 */ /* 0x000fc60008000f00 */
[----:B------:R-:W-:Y:S01]  /*3b90*/  VIADD R3, R3, 0x240 ;  /* 0x0000024003037836 */ /* 0x000fe20000000000 */
[----:B-1----:R-:W-:-:S04]  /*3ba0*/  SHF.L.U32 R5, R5, 0x1f, RZ ;  /* 0x0000001f05057819 */ /* 0x002fc800000006ff */
[----:B------:R-:W1:Y:S02]  /*3bb0*/  SYNCS.PHASECHK.TRANS64.TRYWAIT P0, [UR6+0x8], R5 ;  /* 0x00000805ff0075a7 */ /* 0x000e640008001106 */
[----:B-1----:R-:W-:Y:S05]  /*3bc0*/  @P0 BRA `(.L_x_80) ;  /* 0x0000000000080947 */ /* 0x002fea0003800000 */
[----:B------:R-:W1:Y:S02]  /*3bd0*/  SYNCS.PHASECHK.TRANS64.TRYWAIT P0, [UR6+0x8], R5 ;  /* 0x00000805ff0075a7 */ /* 0x000e640008001106 */
[----:B-1----:R-:W-:Y:S05]  /*3be0*/  @!P0 BRA `(.L_x_81) ;  /* 0x00000090004c8947 */ /* 0x002fea0003800000 */
.L_x_80:
[----:B-1----:R-:W-:Y:S01]  /*3bf0*/  HFMA2 R4, -RZ, RZ, 0, 5.9604644775390625e-08 ;  /* 0x00000001ff047431 */ /* 0x002fe200000001ff */
[----:B------:R-:W-:Y:S01]  /*3c00*/  UPRMT UR7, UR4, 0x654, UR8 ;  /* 0x0000065404077896 */ /* 0x000fe20008000008 */
[----:B------:R-:W-:Y:S01]  /*3c10*/  IMAD.MOV.U32 R6, RZ, RZ, 0xffff ;  /* 0x0000ffffff067424 */ /* 0x000fe200078e00ff */
[----:B------:R-:W-:Y:S01]  /*3c20*/  PRMT R2, R2, 0x654, R3 ;  /* 0x0000065402027816 */ /* 0x000fe20000000003 */
[----:B------:R-:W-:Y:S02]  /*3c30*/  IMAD.MOV.U32 R5, RZ, RZ, 0x4 ;  /* 0x00000004ff057424 */ /* 0x000fe400078e00ff */
[----:B------:R-:W-:Y:S01]  /*3c40*/  IMAD.SHL.U32 R9, R11, 0x20, RZ ;  /* 0x000000200b097824 */ /* 0x000fe200078e00ff */
[----:B------:R-:W-:Y:S02]  /*3c50*/  MOV R3, UR7 ;  /* 0x0000000700037c02 */ /* 0x000fe40008000f00 */
[-C--:B------:R-:W-:Y:S01]  /*3c60*/  SHF.L.U32 R7, R6, R11.reuse, RZ ;  /* 0x0000000b06077219 */ /* 0x080fe200000006ff */
[----:B------:R1:W-:Y:S01]  /*3c70*/  SYNCS.ARRIVE.TRANS64.RED RZ, [UR7], R5 ;  /* 0x00000005ffff79a7 */ /* 0x0003e20008000407 */
[----:B------:R-:W-:Y:S01]  /*3c80*/  SHF.L.U32 R6, R4, R11, RZ ;  /* 0x0000000b04067219 */ /* 0x000fe200000006ff */
[----:B------:R1:W-:Y:S04]  /*3c90*/  STS [UR37+0x240], R9 ;  /* 0x00024009ff007988 */ /* 0x0003e80008000825 */
[----:B------:R1:W-:Y:S04]  /*3ca0*/  STAS [R2.64], R11 ;  /* 0x0000000b02007dbd */ /* 0x0003e8000c0008ff */
[----:B------:R1:W-:Y:S04]  /*3cb0*/  ATOMS.OR RZ, [UR6+0x14], R7 ;  /* 0x00001407ffff798c */ /* 0x0003e8000b000006 */
[----:B------:R1:W-:Y:S04]  /*3cc0*/  ATOMS.OR RZ, [UR6+0x18], R6 ;  /* 0x00001806ffff798c */ /* 0x0003e8000b000006 */
[----:B------:R1:W-:Y:S02]  /*3cd0*/  ATOMS.XOR RZ, [UR6+0x10], R4 ;  /* 0x00001004ffff798c */ /* 0x0003e4000b800006 */
.L_x_77:
[----:B------:R-:W-:Y:S05]  /*3ce0*/  BSYNC B0 ;  /* 0x0000000000007941 */ /* 0x000fea0003800000 */
.L_x_76:
[----:B------:R-:W-:Y:S05]  /*3cf0*/  BRA.U UP0, `(.L_x_82) ;  /* 0x00000001006c7547 */ /* 0x000fea000b800000 */
[----:B------:R-:W-:-:S03]  /*3d00*/  UMOV UR7, 0xffffffff ;  /* 0xffffffff00077882 */ /* 0x000fc60000000000 */
[----:B------:R-:W-:Y:S05]  /*3d10*/  BRA.DIV UR7, `(.L_x_83) ;  /* 0x0000009207187947 */ /* 0x000fea000b800000 */
[----:B------:R-:W-:-:S13]  /*3d20*/  ELECT P6, URZ, PT ;  /* 0x0000000000ff782f */ /* 0x000fda00038c0000 */
.L_x_216:
[----:B------:R-:W-:Y:S05]  /*3d30*/  @!P6 BRA `(.L_x_82) ;  /* 0x00000000005ce947 */ /* 0x000fea0003800000 */
[----:B-1----:R-:W1:Y:S02]  /*3d40*/  LDS R3, [UR6+0x10] ;  /* 0x00001006ff037984 */ /* 0x002e640008000800 */
[----:B-1----:R-:W-:-:S04]  /*3d50*/  SHF.L.U32 R3, R3, 0x1f, RZ ;  /* 0x0000001f03037819 */ /* 0x002fc800000006ff */
[----:B------:R-:W1:Y:S02]  /*3d60*/  SYNCS.PHASECHK.TRANS64.TRYWAIT P0, [UR6+0x8], R3 ;  /* 0x00000803ff0075a7 */ /* 0x000e640008001106 */
[----:B-1----:R-:W-:Y:S05]  /*3d70*/  @P0 BRA `(.L_x_84) ;  /* 0x0000000000080947 */ /* 0x002fea0003800000 */
[----:B------:R-:W1:Y:S02]  /*3d80*/  SYNCS.PHASECHK.TRANS64.TRYWAIT P0, [UR6+0x8], R3 ;  /* 0x00000803ff0075a7 */ /* 0x000e640008001106 */
[----:B-1----:R-:W-:Y:S05]  /*3d90*/  @!P0 BRA `(.L_x_85) ;  /* 0x0000009000188947 */ /* 0x002fea0003800000 */
.L_x_84:
[----:B------:R-:W2:Y:S01]  /*3da0*/  LDS R5, [UR37+0x240] ;  /* 0x00024025ff057984 */ /* 0x000ea20008000800 */
[----:B-1----:R-:W-:Y:S02]  /*3db0*/  HFMA2 R2, -RZ, RZ, 0, 5.9604644775390625e-08 ;  /* 0x00000001ff027431 */ /* 0x002fe400000001ff */
[----:B------:R-:W-:Y:S01]  /*3dc0*/  IMAD.MOV.U32 R3, RZ, RZ, 0xffff ;  /* 0x0000ffffff037424 */ /* 0x000fe200078e00ff */
[----:B------:R-:W-:Y:S01]  /*3dd0*/  UPRMT UR7, UR4, 0x654, UR8 ;  /* 0x0000065404077896 */ /* 0x000fe20008000008 */
[----:B--2---:R-:W-:-:S03]  /*3de0*/  IMAD.SHL.U32 R4, R5, 0x20, RZ ;  /* 0x0000002005047824 */ /* 0x004fc600078e00ff */
[-C--:B------:R-:W-:Y:S02]  /*3df0*/  SHF.L.U32 R3, R3, R5.reuse, RZ ;  /* 0x0000000503037219 */ /* 0x080fe400000006ff */
[----:B------:R-:W-:Y:S01]  /*3e00*/  SHF.L.U32 R5, R2, R5, RZ ;  /* 0x0000000502057219 */ /* 0x000fe200000006ff */
[----:B------:R2:W-:Y:S04]  /*3e10*/  STS [UR37+0x240], R4 ;  /* 0x00024004ff007988 */ /* 0x0005e80008000825 */
[----:B------:R2:W-:Y:S04]  /*3e20*/  ATOMS.OR RZ, [UR6+0x14], R3 ;  /* 0x00001403ffff798c */ /* 0x0005e8000b000006 */
[----:B------:R2:W-:Y:S01]  /*3e30*/  ATOMS.OR RZ, [UR6+0x18], R5 ;  /* 0x00001805ffff798c */ /* 0x0005e2000b000006 */
[----:B------:R-:W-:Y:S03]  /*3e40*/  SYNCS.ARRIVE.TRANS64.RED.A1T0 RZ, [UR7], RZ ;  /* 0x000000ffffff79a7 */ /* 0x000fe60008100407 */
[----:B------:R2:W-:Y:S01]  /*3e50*/  ATOMS.XOR RZ, [UR6+0x10], R2 ;  /* 0x00001002ffff798c */ /* 0x0005e2000b800006 */
[----:B------:R-:W-:Y:S05]  /*3e60*/  BRA `(.L_x_82) ;  /* 0x0000000000107947 */ /* 0x000fea0003800000 */
.L_x_75:
[----:B------:R-:W-:-:S05]  /*3e70*/  MOV R2, 0xffffffff ;  /* 0xffffffff00027802 */ /* 0x000fca0000000f00 */
[----:B------:R1:W-:Y:S02]  /*3e80*/  STS [UR37+0x240], R2 ;  /* 0x00024002ff007988 */ /* 0x0003e40008000825 */
[----:B-1----:R-:W-:Y:S02]  /*3e90*/  MOV R2, 0x3eb0 ;  /* 0x00003eb000027802 */ /* 0x002fe40000000f00 */
[----:B-----5:R-:W-:Y:S05]  /*3ea0*/  CALL.REL.NOINC `($__internal_1_$__cuda_sm10x_tcgen05_guardrail_trap_phase_invalid_during_alloc) ;  /* 0x0000009400b87944 */ /* 0x020fea0003c00000 */
.L_x_82:
[----:B------:R-:W-:Y:S05]  /*3eb0*/  WARPSYNC.ALL ;  /* 0x0000000000007948 */ /* 0x000fea0003800000 */
[----:B------:R-:W3:Y:S01]  /*3ec0*/  S2UR UR8, SR_CgaCtaId ;  /* 0x00000000000879c3 */ /* 0x000ee20000008800 */
[----:B------:R-:W-:Y:S01]  /*3ed0*/  UMOV UR6, 0x400 ;  /* 0x0000040000067882 */ /* 0x000fe20000000000 */
[----:B------:R-:W-:-:S06]  /*3ee0*/  NOP ;  /* 0x0000000000007918 */ /* 0x000fcc0000000000 */
[----:B------:R-:W-:Y:S06]  /*3ef0*/  BAR.ARV 0x6, 0xa0 ;  /* 0x0182800000007b1d */ /* 0x000fec0000002000 */
[----:B------:R-:W-:Y:S01]  /*3f00*/  LOP3.LUT R0, R0, 0xffff, RZ, 0xc0, !PT ;  /* 0x0000ffff00007812 */ /* 0x000fe200078ec0ff */
[----:B-1----:R-:W-:Y:S01]  /*3f10*/  IMAD.MOV.U32 R9, RZ, RZ, 0x1 ;  /* 0x00000001ff097424 */ /* 0x002fe200078e00ff */
[----:B------:R-:W-:Y:S01]  /*3f20*/  LOP3.LUT R8, R8, 0xffff, RZ, 0xc0, !PT ;  /* 0x0000ffff08087812 */ /* 0x000fe200078ec0ff */
[----:B------:R-:W-:Y:S01]  /*3f30*/  UMOV UR22, URZ ;  /* 0x000000ff00167c82 */ /* 0x000fe20008000000 */
[----:B------:R-:W-:Y:S01]  /*3f40*/  R2UR UR12, R0 ;  /* 0x00000000000c72ca */ /* 0x000fe200000e0000 */
[----:B------:R-:W-:Y:S01]  /*3f50*/  UMOV UR21, URZ ;  /* 0x000000ff00157c82 */ /* 0x000fe20008000000 */
[----:B------:R-:W-:Y:S01]  /*3f60*/  R2UR UR13, R8 ;  /* 0x00000000080d72ca */ /* 0x000fe200000e0000 */
[----:B------:R-:W-:Y:S01]  /*3f70*/  IMAD.MOV.U32 R8, RZ, RZ, RZ ;  /* 0x000000ffff087224 */ /* 0x000fe200078e00ff */
[----:B------:R-:W-:-:S02]  /*3f80*/  UISETP.NE.AND UP2, UPT, UR5, URZ, UPT ;  /* 0x000000ff0500728c */ /* 0x000fc4000bf45270 */
[----:B---3--:R-:W-:Y:S01]  /*3f90*/  ULEA UR8, UR8, UR6, 0x18 ;  /* 0x0000000608087291 */ /* 0x008fe2000f8ec0ff */
[----:B------:R-:W1:Y:S03]  /*3fa0*/  LDCU UR6, c[0x0][0x38c] ;  /* 0x00007180ff0677ac */ /* 0x000e660008000800 */
[----:B------:R-:W-:Y:S02]  /*3fb0*/  UIADD3 UR14, UPT, UPT, UR8, 0xc600, URZ ;  /* 0x0000c600080e7890 */ /* 0x000fe4000fffe0ff */
[----:B------:R-:W-:-:S03]  /*3fc0*/  UIADD3 UR15, UPT, UPT, UR8, 0x22600, URZ ;  /* 0x00022600080f7890 */ /* 0x000fc6000fffe0ff */
[----:B--2---:R-:W2:Y:S01]  /*3fd0*/  LDS R2, [UR8+0x240] ;  /* 0x00024008ff027984 */ /* 0x004ea20008000800 */
[----:B------:R-:W-:Y:S02]  /*3fe0*/  USHF.R.U32.HI UR14, URZ, 0x4, UR14 ;  /* 0x00000004ff0e7899 */ /* 0x000fe4000801160e */
[----:B------:R-:W-:Y:S02]  /*3ff0*/  USHF.R.U32.HI UR15, URZ, 0x4, UR15 ;  /* 0x00000004ff0f7899 */ /* 0x000fe4000801160f */
[----:B------:R-:W-:Y:S02]  /*4000*/  ULOP3.LUT UR14, UR14, 0x3fff, URZ, 0xc0, !UPT ;  /* 0x00003fff0e0e7892 */ /* 0x000fe4000f8ec0ff */
[----:B------:R-:W-:Y:S02]  /*4010*/  ULOP3.LUT UR15, UR15, 0x3fff, URZ, 0xc0, !UPT ;  /* 0x00003fff0f0f7892 */ /* 0x000fe4000f8ec0ff */
[----:B------:R-:W-:Y:S02]  /*4020*/  ULOP3.LUT UR14, UR14, 0x10000, URZ, 0xfc, !UPT ;  /* 0x000100000e0e7892 */ /* 0x000fe4000f8efcff */
[----:B-1----:R-:W-:-:S02]  /*4030*/  UIADD3 UR6, UPT, UPT, UR6, 0x1f, URZ ;  /* 0x0000001f06067890 */ /* 0x002fc4000fffe0ff */
[----:B------:R-:W-:Y:S02]  /*4040*/  ULOP3.LUT UR15, UR15, 0x10000, URZ, 0xfc, !UPT ;  /* 0x000100000f0f7892 */ /* 0x000fe4000f8efcff */
[----:B------:R-:W-:Y:S01]  /*4050*/  USHF.R.S32.HI UR7, URZ, 0x1f, UR6 ;  /* 0x0000001fff077899 */ /* 0x000fe20008011406 */
[----:B------:R-:W-:Y:S01]  /*4060*/  UMOV UR20, URZ ;  /* 0x000000ff00147c82 */ /* 0x000fe20008000000 */
[----:B------:R-:W-:Y:S02]  /*4070*/  UMOV UR26, 0x0 ;  /* 0x00000000001a7882 */ /* 0x000fe40000000000 */
[----:B------:R-:W-:Y:S01]  /*4080*/  ULEA.HI UR7, UR7, UR6, URZ, 0x5 ;  /* 0x0000000607077291 */ /* 0x000fe2000f8f28ff */
[----:B------:R-:W-:-:S03]  /*4090*/  UMOV UR27, 0x10400010 ;  /* 0x10400010001b7882 */ /* 0x000fc60000000000 */
[----:B------:R-:W-:-:S04]  /*40a0*/  USHF.R.S32.HI UR7, URZ, 0x5, UR7 ;  /* 0x00000005ff077899 */ /* 0x000fc80008011407 */
[----:B------:R-:W-:-:S04]  /*40b0*/  UISETP.LT.AND UP0, UPT, UR7, 0x1, UPT ;  /* 0x000000010700788c */ /* 0x000fc8000bf01270 */
[----:B------:R-:W-:Y:S01]  /*40c0*/  USEL UR23, UR7, 0x1, !UP0 ;  /* 0x0000000107177887 */ /* 0x000fe2000c000000 */
[----:B--2---:R-:W-:Y:S02]  /*40d0*/  R2UR UR24, R2 ;  /* 0x00000000021872ca */ /* 0x004fe400000e0000 */
[----:B------:R-:W-:-:S13]  /*40e0*/  CS2R R2, SRZ ;  /* 0x0000000000027805 */ /* 0x000fda000001ff00 */
.L_x_93:
[C---:B------:R-:W-:Y:S02]  /*40f0*/  LEA R0, R8.reuse, UR8, 0x3 ;  /* 0x0000000808007c11 */ /* 0x040fe4000f8e18ff */
[----:B------:R-:W-:Y:S02]  /*4100*/  SHF.L.U32 R5, R3, 0x1f, RZ ;  /* 0x0000001f03057819 */ /* 0x000fe400000006ff */
[----:B------:R-:W-:Y:S02]  /*4110*/  LEA R4, R8, UR8, 0x4 ;  /* 0x0000000808047c11 */ /* 0x000fe4000f8e20ff */
[----:B------:R-:W1:Y:S02]  /*4120*/  SYNCS.PHASECHK.TRANS64.TRYWAIT P0, [R0+URZ+0x1b0], R5 ;  /* 0x0001b005000075a7 */ /* 0x000e6400080011ff */
[----:B-1-34-:R-:W-:Y:S05]  /*4130*/  @!P0 BRA `(.L_x_86) ;  /* 0x0000008c00488947 */ /* 0x01afea0003800000 */
.L_x_217:
[----:B-1----:R-:W1:Y:S01]  /*4140*/  LDS.128 R4, [R4+0x220] ;  /* 0x0002200004047984 */ /* 0x002e620000000c00 */
[----:B------:R-:W-:Y:S02]  /*4150*/  VIADD R0, R0, 0x1c0 ;  /* 0x000001c000007836 */ /* 0x000fe40000000000 */
[----:B------:R-:W-:Y:S01]  /*4160*/  VIADD R8, R8, 0x1 ;  /* 0x0000000108087836 */ /* 0x000fe20000000000 */
[----:B------:R-:W-:Y:S01]  /*4170*/  @!PT LDS RZ, [RZ] ;  /* 0x00000000fffff984 */ /* 0x000fe20000000800 */
[----:B------:R-:W-:Y:S01]  /*4180*/  @!PT LDS RZ, [RZ] ;  /* 0x00000000fffff984 */ /* 0x000fe20000000800 */
[----:B------:R-:W-:Y:S01]  /*4190*/  @!PT LDS RZ, [RZ] ;  /* 0x00000000fffff984 */ /* 0x000fe20000000800 */
[----:B------:R-:W-:Y:S01]  /*41a0*/  @!PT LDS RZ, [RZ] ;  /* 0x00000000fffff984 */ /* 0x000fe20000000800 */
[----:B------:R2:W-:Y:S06]  /*41b0*/  MEMBAR.ALL.CTA ;  /* 0x0000000000007992 */ /* 0x0005ec0000008000 */
[----:B--2---:R-:W2:Y:S01]  /*41c0*/  FENCE.VIEW.ASYNC.S ;  /* 0x00000000000073c6 */ /* 0x004ea20000000000 */
[----:B------:R-:W-:-:S04]  /*41d0*/  PRMT R0, RZ, 0x654, R0 ;  /* 0x00000654ff007816 */ /* 0x000fc80000000000 */
[----:B--2---:R2:W-:Y:S01]  /*41e0*/  SYNCS.ARRIVE.TRANS64.RED.A1T0 RZ, [R0+URZ], RZ ;  /* 0x000000ff00ff79a7 */ /* 0x0045e200081004ff */
[----:B-1----:R-:W-:Y:S01]  /*41f0*/  LOP3.LUT P1, RZ, R6, 0x1, RZ, 0xc0, !PT ;  /* 0x0000000106ff7812 */ /* 0x002fe2000782c0ff */
[----:B--2---:R-:W-:-:S12]  /*4200*/  BRA.U UP2, `(.L_x_87) ;  /* 0x0000000102cc7547 */ /* 0x004fd8000b800000 */
[----:B------:R-:W1:Y:S01]  /*4210*/  LDCU UR6, c[0x0][0x38c] ;  /* 0x00007180ff0677ac */ /* 0x000e620008000800 */
[----:B------:R-:W-:Y:S02]  /*4220*/  PLOP3.LUT P2, PT, PT, PT, PT, 0x80, 0x8 ;  /* 0x000000000008781c */ /* 0x000fe40003f4f070 */
[----:B------:R-:W-:Y:S01]  /*4230*/  SHF.L.U32 R5, R9, 0x1f, RZ ;  /* 0x0000001f09057819 */ /* 0x000fe200000006ff */
[----:B------:R-:W-:Y:S02]  /*4240*/  ULEA UR11, UR22, UR8, 0x3 ;  /* 0x00000008160b7291 */ /* 0x000fe4000f8e18ff */
[----:B-1----:R-:W-:-:S06]  /*4250*/  UISETP.GE.AND UP0, UPT, UR6, 0x1, UPT ;  /* 0x000000010600788c */ /* 0x002fcc000bf06270 */
[----:B------:R-:W-:-:S05]  /*4260*/  PLOP3.LUT P0, PT, PT, PT, UP0, 0x80, 0x8 ;  /* 0x000000000008781c */ /* 0x000fca0003f0f008 */
[----:B------:R-:W-:-:S08]  /*4270*/  @UP0 ULEA UR6, UR21, UR8, 0x3 ;  /* 0x0000000815060291 */ /* 0x000fd0000f8e18ff */
[----:B------:R-:W-:-:S04]  /*4280*/  @P0 SHF.L.U32 R0, R2, 0x1f, RZ ;  /* 0x0000001f02000819 */ /* 0x000fc800000006ff */
[----:B------:R1:W2:Y:S01]  /*4290*/  @P0 SYNCS.PHASECHK.TRANS64.TRYWAIT P2, [UR6], R0 ;  /* 0x00000000ff0005a7 */ /* 0x0002a20008041106 */
[----:B------:R-:W3:Y:S02]  /*42a0*/  SYNCS.PHASECHK.TRANS64.TRYWAIT P0, [UR11+0x1e0], R5 ;  /* 0x0001e005ff0075a7 */ /* 0x000ee4000800110b */
[----:B-123--:R-:W-:Y:S05]  /*42b0*/  @!P0 BRA `(.L_x_88) ;  /* 0x0000008800fc8947 */ /* 0x00efea0003800000 */
.L_x_219:
[----:B------:R-:W-:Y:S01]  /*42c0*/  UMOV UR19, UR20 ;  /* 0x0000001400137c82 */ /* 0x000fe20008000000 */
[----:B------:R-:W-:Y:S05]  /*42d0*/  BRA.U !UP0, `(.L_x_89) ;  /* 0x0000000108887547 */ /* 0x000fea000b800000 */
[----:B------:R-:W-:Y:S02]  /*42e0*/  UIADD3 UR19, UPT, UPT, UR23, UR20, URZ ;  /* 0x0000001417137290 */ /* 0x000fe4000fffe0ff */
[----:B------:R-:W-:Y:S02]  /*42f0*/  ULEA UR10, UR22, UR24, 0x8 ;  /* 0x00000018160a7291 */ /* 0x000fe4000f8e40ff */
[----:B------:R-:W-:Y:S01]  /*4300*/  UPLOP3.LUT UP3, UPT, UPT, UPT, UPT, 0x40, 0x4 ;  /* 0x000000000004789c */ /* 0x000fe20003f6e870 */
[----:B------:R-:W-:Y:S01]  /*4310*/  UMOV UR18, UR7 ;  /* 0x0000000700127c82 */ /* 0x000fe20008000000 */
[----:B------:R-:W-:-:S09]  /*4320*/  UMOV UR17, UR21 ;  /* 0x0000001500117c82 */ /* 0x000fd20008000000 */
.L_x_92:
[----:B--2---:R-:W-:Y:S01]  /*4330*/  ULEA UR9, UR17, UR8, 0x3 ;  /* 0x0000000811097291 */ /* 0x004fe2000f8e18ff */
[----:B---3--:R-:W-:Y:S11]  /*4340*/  @P2 BRA `(.L_x_90) ;  /* 0x00000000000c2947 */ /* 0x008ff60003800000 */
[----:B-1----:R-:W-:Y:S04]  /*4350*/  SHF.L.U32 R5, R2, 0x1f, RZ ;  /* 0x0000001f02057819 */ /* 0x002fe800000006ff */
[----:B------:R-:W1:Y:S02]  /*4360*/  SYNCS.PHASECHK.TRANS64.TRYWAIT P0, [UR9], R5 ;  /* 0x00000005ff0075a7 */ /* 0x000e640008001109 */
[----:B-1----:R-:W-:Y:S05]  /*4370*/  @!P0 BRA `(.L_x_91) ;  /* 0x0000008800e48947 */ /* 0x002fea0003800000 */
.L_x_90:
[----:B------:R-:W-:Y:S01]  /*4380*/  UISETP.NE.AND UP0, UPT, UR18, 0x1, UPT ;  /* 0x000000011200788c */ /* 0x000fe2000bf05270 */
[----:B------:R-:W-:Y:S01]  /*4390*/  PLOP3.LUT P2, PT, PT, PT, PT, 0x80, 0x8 ;  /* 0x000000000008781c */ /* 0x000fe20003f4f070 */
[----:B------:R-:W-:Y:S02]  /*43a0*/  UIADD3 UR21, UPT, UPT, UR17, 0x1, URZ ;  /* 0x0000000111157890 */ /* 0x000fe4000fffe0ff */
[----:B------:R-:W-:Y:S02]  /*43b0*/  ULEA UR28, UR17, UR15, 0x8 ;  /* 0x0000000f111c7291 */ /* 0x000fe4000f8e40ff */
[----:B------:R-:W-:Y:S01]  /*43c0*/  UISETP.NE.AND UP1, UPT, UR21, 0x16, UPT ;  /* 0x000000161500788c */ /* 0x000fe2000bf25270 */
[----:B------:R-:W-:Y:S01]  /*43d0*/  PLOP3.LUT P0, PT, PT, PT, UP0, 0x80, 0x8 ;  /* 0x000000000008781c */ /* 0x000fe20003f0f008 */
[----:B------:R-:W-:Y:S02]  /*43e0*/  ULEA UR30, UR17, UR14, 0x8 ;  /* 0x0000000e111e7291 */ /* 0x000fe4000f8e40ff */
[----:B------:R-:W-:Y:S02]  /*43f0*/  USEL UR16, URZ, 0x1, UP1 ;  /* 0x00000001ff107887 */ /* 0x000fe40008800000 */
[----:B------:R-:W-:Y:S02]  /*4400*/  USEL UR21, UR21, URZ, UP1 ;  /* 0x000000ff15157287 */ /* 0x000fe40008800000 */
[----:B------:R-:W-:Y:S02]  /*4410*/  UIADD3 UR9, UPT, UPT, UR9, 0xb0, URZ ;  /* 0x000000b009097890 */ /* 0x000fe4000fffe0ff */
[----:B------:R-:W-:Y:S01]  /*4420*/  @UP0 ULEA UR6, UR21, UR8, 0x3 ;  /* 0x0000000815060291 */ /* 0x000fe2000f8e18ff */
[----:B------:R-:W-:Y:S01]  /*4430*/  LOP3.LUT R2, R2, UR16, RZ, 0x3c, !PT ;  /* 0x0000001002027c12 */ /* 0x000fe2000f8e3cff */
[----:B------:R-:W-:Y:S01]  /*4440*/  UMOV UR29, 0xc0004010 ;  /* 0xc0004010001d7882 */ /* 0x000fe20000000000 */
[----:B------:R-:W-:Y:S01]  /*4450*/  UMOV UR31, 0xc0004010 ;  /* 0xc0004010001f7882 */ /* 0x000fe20000000000 */
[----:B------:R-:W-:Y:S01]  /*4460*/  UIADD3 UR20, UPT, UPT, UR20, 0x1, URZ ;  /* 0x0000000114147890 */ /* 0x000fe2000fffe0ff */
[----:B-1----:R-:W-:Y:S01]  /*4470*/  @P0 SHF.L.U32 R0, R2, 0x1f, RZ ;  /* 0x0000001f02000819 */ /* 0x002fe200000006ff */
[----:B------:R-:W-:Y:S02]  /*4480*/  UIADD3 UR18, UPT, UPT, UR18, -0x1, URZ ;  /* 0xffffffff12127890 */ /* 0x000fe4000fffe0ff */
[----:B------:R-:W-:Y:S01]  /*4490*/  UISETP.NE.AND UP0, UPT, UR20, UR19, UPT ;  /* 0x000000131400728c */ /* 0x000fe2000bf05270 */
[----:B------:R2:W3:Y:S01]  /*44a0*/  @P0 SYNCS.PHASECHK.TRANS64.TRYWAIT P2, [UR6], R0 ;  /* 0x00000000ff0005a7 */ /* 0x0004e20008041106 */
[----:B------:R2:W-:Y:S01]  /*44b0*/  UTCQMMA.2CTA gdesc[UR30], gdesc[UR28], tmem[UR10], tmem[UR26], idesc[UR27], UP3 ;  /* 0x00ff1a1c1e0075ea */ /* 0x0005e20009a0030a */
[----:B------:R-:W-:Y:S01]  /*44c0*/  UPLOP3.LUT UP3, UPT, UPT, UPT, UPT, 0x80, 0x8 ;  /* 0x000000000008789c */ /* 0x000fe20003f6f070 */
[----:B------:R2:W-:Y:S01]  /*44d0*/  UTCBAR.2CTA.MULTICAST [UR9], URZ, UR13 ;  /* 0x000000ff090073e9 */ /* 0x0005e2000820080d */
[----:B------:R-:W-:Y:S04]  /*44e0*/  UMOV UR17, UR21 ;  /* 0x0000001500117c82 */ /* 0x000fe80008000000 */
[----:B------:R-:W-:Y:S05]  /*44f0*/  BRA.U UP0, `(.L_x_92) ;  /* 0xfffffffd008c7547 */ /* 0x000fea000b83ffff */
.L_x_89:
[----:B------:R-:W-:Y:S01]  /*4500*/  UIADD3 UR11, UPT, UPT, UR11, 0x1d0, URZ ;  /* 0x000001d00b0b7890 */ /* 0x000fe2000fffe0ff */
[----:B------:R-:W-:-:S08]  /*4510*/  UMOV UR20, UR19 ;  /* 0x0000001300147c82 */ /* 0x000fd00008000000 */
[----:B------:R4:W-:Y:S01]  /*4520*/  UTCBAR.2CTA.MULTICAST [UR11], URZ, UR12 ;  /* 0x000000ff0b0073e9 */ /* 0x0009e2000820080c */
[----:B------:R-:W-:Y:S02]  /*4530*/  NOP ;  /* 0x0000000000007918 */ /* 0x000fe40000000000 */
.L_x_87:
[----:B------:R-:W-:Y:S01]  /*4540*/  UIADD3 UR22, UPT, UPT, UR22, 0x1, URZ ;  /* 0x0000000116167890 */ /* 0x000fe2000fffe0ff */
[----:B------:R-:W-:-:S03]  /*4550*/  ISETP.NE.AND P0, PT, R8, 0x2, PT ;  /* 0x000000020800780c */ /* 0x000fc60003f05270 */
[----:B------:R-:W-:Y:S01]  /*4560*/  UISETP.NE.AND UP0, UPT, UR22, 0x2, UPT ;  /* 0x000000021600788c */ /* 0x000fe2000bf05270 */
[----:B-12---:R-:W-:Y:S02]  /*4570*/  SEL R0, RZ, 0x1, P0 ;  /* 0x00000001ff007807 */ /* 0x006fe40000000000 */
[----:B------:R-:W-:Y:S01]  /*4580*/  SEL R8, R8, RZ, P0 ;  /* 0x000000ff08087207 */ /* 0x000fe20000000000 */
[----:B------:R-:W-:Y:S01]  /*4590*/  USEL UR6, URZ, 0x1, UP0 ;  /* 0x00000001ff067887 */ /* 0x000fe20008000000 */
[----:B------:R-:W-:Y:S01]  /*45a0*/  LOP3.LUT R3, R3, R0, RZ, 0x3c, !PT ;  /* 0x0000000003037212 */ /* 0x000fe200078e3cff */
[----:B------:R-:W-:-:S04]  /*45b0*/  USEL UR22, UR22, URZ, UP0 ;  /* 0x000000ff16167287 */ /* 0x000fc80008000000 */
[----:B------:R-:W-:Y:S01]  /*45c0*/  LOP3.LUT R9, R9, UR6, RZ, 0x3c, !PT ;  /* 0x0000000609097c12 */ /* 0x000fe2000f8e3cff */
[----:B------:R-:W-:Y:S07]  /*45d0*/  @P1 BRA `(.L_x_93) ;  /* 0xfffffff800c41947 */ /* 0x000fee000383ffff */
[----:B------:R-:W1:Y:S01]  /*45e0*/  S2UR UR6, SR_CgaCtaId ;  /* 0x00000000000679c3 */ /* 0x000e620000008800 */
[----:B------:R-:W-:Y:S01]  /*45f0*/  ELECT P0, URZ, PT ;  /* 0x0000000000ff782f */ /* 0x000fe20003800000 */
[----:B------:R-:W-:Y:S01]  /*4600*/  HFMA2 R0, -RZ, RZ, 0, 5.9604644775390625e-08 ;  /* 0x00000001ff007431 */ /* 0x000fe200000001ff */
[----:B------:R-:W-:-:S05]  /*4610*/  UMOV UR7, 0x40 ;  /* 0x0000004000077882 */ /* 0x000fca0000000000 */
[----:B------:R-:W-:Y:S01]  /*4620*/  UVIRTCOUNT.DEALLOC.SMPOOL 0x80 ;  /* 0x000000800000784c */ /* 0x000fe20000000000 */
[----:B------:R-:W-:Y:S02]  /*4630*/  UISETP.NE.AND UP0, UPT, UR5, URZ, UPT ;  /* 0x000000ff0500728c */ /* 0x000fe4000bf05270 */
[----:B-1----:R-:W-:-:S09]  /*4640*/  ULEA UR6, UR6, UR7, 0x18 ;  /* 0x0000000706067291 */ /* 0x002fd2000f8ec0ff */
[----:B------:R1:W-:Y:S01]  /*4650*/  @P0 STS.U8 [UR6+0x1c], R0 ;  /* 0x00001c00ff000988 */ /* 0x0003e20008000006 */
[----:B------:R-:W-:Y:S05]  /*4660*/  BRA.U UP0, `(.L_x_94) ;  /* 0x0000000100587547 */ /* 0x000fea000b800000 */
[----:B------:R-:W-:Y:S01]  /*4670*/  UIADD3 UR7, UPT, UPT, UR8, 0x1e0, URZ ;  /* 0x000001e008077890 */ /* 0x000fe2000fffe0ff */
[----:B------:R-:W-:-:S03]  /*4680*/  SHF.L.U32 R3, R9, 0x1f, RZ ;  /* 0x0000001f09037819 */ /* 0x000fc600000006ff */
[----:B------:R-:W-:-:S09]  /*4690*/  ULEA UR5, UR22, UR7, 0x3 ;  /* 0x0000000716057291 */ /* 0x000fd2000f8e18ff */
[----:B------:R-:W2:Y:S02]  /*46a0*/  SYNCS.PHASECHK.TRANS64.TRYWAIT P0, [UR5], R3 ;  /* 0x00000003ff0075a7 */ /* 0x000ea40008001105 */
[----:B--2---:R-:W-:Y:S05]  /*46b0*/  @!P0 BRA `(.L_x_95) ;  /* 0x00000088002c8947 */ /* 0x004fea0003800000 */
.L_x_222:
[----:B------:R-:W-:-:S04]  /*46c0*/  UIADD3 UR9, UPT, UPT, UR22, 0x1, URZ ;  /* 0x0000000116097890 */ /* 0x000fc8000fffe0ff */
[----:B------:R-:W-:-:S04]  /*46d0*/  UISETP.NE.AND UP1, UPT, UR9, 0x2, UPT ;  /* 0x000000020900788c */ /* 0x000fc8000bf25270 */
[----:B------:R-:W-:Y:S02]  /*46e0*/  USEL UR5, URZ, 0x1, UP1 ;  /* 0x00000001ff057887 */ /* 0x000fe40008800000 */
[----:B------:R-:W-:-:S04]  /*46f0*/  USEL UR9, UR9, URZ, UP1 ;  /* 0x000000ff09097287 */ /* 0x000fc80008800000 */
[----:B------:R-:W-:Y:S01]  /*4700*/  ULEA UR9, UR9, UR7, 0x3 ;  /* 0x0000000709097291 */ /* 0x000fe2000f8e18ff */
[----:B-1----:R-:W-:-:S04]  /*4710*/  LOP3.LUT R3, R9, UR5, RZ, 0x3c, !PT ;  /* 0x0000000509037c12 */ /* 0x002fc8000f8e3cff */
[----:B------:R-:W-:Y:S01]  /*4720*/  SHF.L.U32 R3, R3, 0x1f, RZ ;  /* 0x0000001f03037819 */ /* 0x000fe200000006ff */
[----:B------:R-:W-:-:S04]  /*4730*/  IMAD.U32 R0, RZ, RZ, UR9 ;  /* 0x00000009ff007e24 */ /* 0x000fc8000f8e00ff */
[----:B------:R1:W2:Y:S03]  /*4740*/  SYNCS.PHASECHK.TRANS64.TRYWAIT P0, [R0+URZ], R3 ;  /* 0x00000003000075a7 */ /* 0x0002a600080011ff */
[----:B--2---:R-:W-:Y:S05]  /*4750*/  @!P0 NANOSLEEP.SYNCS 0x989680 ;  /* 0x009896800000895d */ /* 0x004fea0003900000 */
[----:B------:R-:W2:Y:S02]  /*4760*/  @!P0 SYNCS.PHASECHK.TRANS64 P0, [R0+URZ], R3 ;  /* 0x00000003000085a7 */ /* 0x000ea400080010ff */
[----:B--2---:R-:W-:Y:S05]  /*4770*/  @P0 BRA `(.L_x_96) ;  /* 0x0000000000200947 */ /* 0x004fea0003800000 */
.L_x_97:
[----:B--2---:R2:W1:Y:S02]  /*4780*/  SYNCS.PHASECHK.TRANS64.TRYWAIT P0, [R0+URZ], R3 ;  /* 0x00000003000075a7 */ /* 0x00446400080011ff */
[----:B-1----:R-:W-:Y:S05]  /*4790*/  @!P0 NANOSLEEP.SYNCS 0x989680 ;  /* 0x009896800000895d */ /* 0x002fea0003900000 */
[----:B------:R-:W1:Y:S02]  /*47a0*/  @!P0 SYNCS.PHASECHK.TRANS64 P0, [R0+URZ], R3 ;  /* 0x00000003000085a7 */ /* 0x000e6400080010ff */
[----:B-1----:R-:W-:Y:S05]  /*47b0*/  @!P0 BRA `(.L_x_97) ;  /* 0xfffffffc00f08947 */ /* 0x002fea000383ffff */
[----:B------:R-:W-:Y:S05]  /*47c0*/  BRA `(.L_x_96) ;  /* 0x00000000000c7947 */ /* 0x000fea0003800000 */
.L_x_94:
[----:B------:R-:W-:-:S04]  /*47d0*/  UIADD3 UR5, UPT, UPT, UR8, 0x210, URZ ;  /* 0x0000021008057890 */ /* 0x000fc8000fffe0ff */
[----:B------:R-:W-:-:S09]  /*47e0*/  UPRMT UR5, UR4, 0x654, UR5 ;  /* 0x0000065404057896 */ /* 0x000fd20008000005 */
[----:B------:R-:W-:Y:S03]  /*47f0*/  SYNCS.ARRIVE.TRANS64.RED.A1T0 RZ, [UR5], RZ ;  /* 0x000000ffffff79a7 */ /* 0x000fe60008100405 */
.L_x_96:
[----:B-12---:R-:W-:Y:S01]  /*4800*/  SHF.L.U32 R3, RZ, 0x1f, RZ ;  /* 0x0000001fff037819 */ /* 0x006fe200000006ff */
[----:B------:R-:W-:Y:S01]  /*4810*/  UIADD3 UR5, UPT, UPT, UR8, 0x210, URZ ;  /* 0x0000021008057890 */ /* 0x000fe2000fffe0ff */
[----:B------:R-:W-:Y:S02]  /*4820*/  PLOP3.LUT P0, PT, PT, PT, UP0, 0x80, 0x8 ;  /* 0x000000000008781c */ /* 0x000fe40003f0f008 */
[----:B------:R-:W1:Y:S02]  /*4830*/  SYNCS.PHASECHK.TRANS64.TRYWAIT P1, [UR8+0x210], R3 ;  /* 0x00021003ff0075a7 */ /* 0x000e640008021108 */
[----:B-1----:R-:W-:Y:S09]  /*4840*/  @!P1 BRA `(.L_x_98) ;  /* 0x0000008400e09947 */ /* 0x002ff20003800000 */
.L_x_224:
[----:B------:R-:W-:Y:S01]  /*4850*/  @!UP0 UPRMT UR5, UR4, 0x654, UR5 ;  /* 0x0000065404058896 */ /* 0x000fe20008000005 */
[----:B------:R-:W-:Y:S02]  /*4860*/  UMOV UR8, 0xffff ;  /* 0x0000ffff00087882 */ /* 0x000fe40000000000 */
[----:B------:R-:W-:-:S06]  /*4870*/  UMOV UR4, 0x1 ;  /* 0x0000000100047882 */ /* 0x000fcc0000000000 */
[----:B------:R-:W-:Y:S01]  /*4880*/  @!P0 SYNCS.ARRIVE.TRANS64.RED.A1T0 RZ, [UR5], RZ ;  /* 0x000000ffffff89a7 */ /* 0x000fe20008100405 */
[----:B------:R-:W-:Y:S01]  /*4890*/  NOP ;  /* 0x0000000000007918 */ /* 0x000fe20000000000 */
[----:B-1----:R-:W1:Y:S01]  /*48a0*/  LDS R0, [UR6+0x14] ;  /* 0x00001406ff007984 */ /* 0x002e620008000800 */
[----:B------:R-:W-:-:S04]  /*48b0*/  ULOP3.LUT UR5, UR24, 0xffff, URZ, 0xc0, !UPT ;  /* 0x0000ffff18057892 */ /* 0x000fc8000f8ec0ff */
[----:B------:R-:W-:-:S04]  /*48c0*/  USHF.R.U32.HI UR5, URZ, 0x5, UR5 ;  /* 0x00000005ff057899 */ /* 0x000fc80008011605 */
[----:B------:R-:W-:Y:S02]  /*48d0*/  USHF.L.U32 UR8, UR8, UR5, URZ ;  /* 0x0000000508087299 */ /* 0x000fe400080006ff */
[----:B------:R-:W-:-:S04]  /*48e0*/  USHF.L.U32 UR4, UR4, UR5, URZ ;  /* 0x0000000504047299 */ /* 0x000fc800080006ff */
[----:B-1----:R-:W-:-:S04]  /*48f0*/  LOP3.LUT R0, R0, UR8, RZ, 0xc0, !PT ;  /* 0x0000000800007c12 */ /* 0x002fc8000f8ec0ff */
[----:B------:R-:W-:-:S13]  /*4900*/  ISETP.NE.AND P0, PT, R0, UR8, PT ;  /* 0x0000000800007c0c */ /* 0x000fda000bf05270 */
[----:B------:R-:W-:Y:S05]  /*4910*/  @P0 BRA `(.L_x_99) ;  /* 0x0000000000580947 */ /* 0x000fea0003800000 */
[----:B------:R-:W1:Y:S02]  /*4920*/  LDS R0, [UR6+0x18] ;  /* 0x00001806ff007984 */ /* 0x000e640008000800 */
[----:B-1----:R-:W-:-:S04]  /*4930*/  LOP3.LUT R0, R0, UR4, RZ, 0xc0, !PT ;  /* 0x0000000400007c12 */ /* 0x002fc8000f8ec0ff */
[----:B------:R-:W-:-:S13]  /*4940*/  ISETP.NE.AND P0, PT, R0, UR4, PT ;  /* 0x0000000400007c0c */ /* 0x000fda000bf05270 */
[----:B------:R-:W-:Y:S05]  /*4950*/  @P0 BRA `(.L_x_100) ;  /* 0x00000000003c0947 */ /* 0x000fea0003800000 */
[----:B------:R-:W1:Y:S01]  /*4960*/  S2R R2, SR_LANEID ;  /* 0x0000000000027919 */ /* 0x000e620000000000 */
[----:B------:R-:W-:Y:S01]  /*4970*/  ULOP3.LUT UR8, URZ, UR8, URZ, 0x33, !UPT ;  /* 0x00000008ff087292 */ /* 0x000fe2000f8e33ff */
[----:B------:R-:W-:Y:S01]  /*4980*/  LOP3.LUT R4, RZ, UR4, RZ, 0x33, !PT ;  /* 0x00000004ff047c12 */ /* 0x000fe2000f8e33ff */
[----:B------:R-:W-:Y:S02]  /*4990*/  VOTEU.ANY UR7, UPT, PT ;  /* 0x0000000000077886 */ /* 0x000fe400038e0100 */
[----:B------:R-:W-:Y:S01]  /*49a0*/  UFLO.U32 UR7, UR7 ;  /* 0x00000007000772bd */ /* 0x000fe200080e0000 */
[----:B------:R-:W2:Y:S01]  /*49b0*/  REDUX UR4, R4 ;  /* 0x00000000040473c4 */ /* 0x000ea20000000000 */
[----:B------:R-:W-:-:S06]  /*49c0*/  IMAD.U32 R0, RZ, RZ, UR8 ;  /* 0x00000008ff007e24 */ /* 0x000fcc000f8e00ff */
[----:B------:R1:W-:Y:S01]  /*49d0*/  UTCATOMSWS.AND URZ, UR8 ;  /* 0x0000000800ff79e3 */ /* 0x0003e20008000000 */
[----:B------:R-:W3:Y:S01]  /*49e0*/  REDUX UR5, R0 ;  /* 0x00000000000573c4 */ /* 0x000ee20000000000 */
[----:B-1----:R-:W-:Y:S01]  /*49f0*/  ISETP.EQ.U32.AND P0, PT, R2, UR7, PT ;  /* 0x0000000702007c0c */ /* 0x002fe2000bf02070 */
[----:B--2---:R-:W-:Y:S01]  /*4a00*/  IMAD.U32 R2, RZ, RZ, UR4 ;  /* 0x00000004ff027e24 */ /* 0x004fe2000f8e00ff */
[----:B---3--:R-:W-:-:S11]  /*4a10*/  MOV R3, UR5 ;  /* 0x0000000500037c02 */ /* 0x008fd60008000f00 */
[----:B------:R1:W-:Y:S04]  /*4a20*/  @P0 ATOMS.AND RZ, [UR6+0x14], R3 ;  /* 0x00001403ffff098c */ /* 0x0003e8000a800006 */
[----:B------:R1:W-:Y:S01]  /*4a30*/  @P0 ATOMS.AND RZ, [UR6+0x18], R2 ;  /* 0x00001802ffff098c */ /* 0x0003e2000a800006 */
[----:B------:R-:W-:Y:S05]  /*4a40*/  BRA `(.L_x_101) ;  /* 0x0000000000147947 */ /* 0x000fea0003800000 */
.L_x_100:
[----:B------:R-:W-:Y:S02]  /*4a50*/  MOV R2, 0x4a70 ;  /* 0x00004a7000027802 */ /* 0x000fe40000000f00 */
[----:B---345:R-:W-:Y:S05]  /*4a60*/  CALL.REL.NOINC `($__internal_0_$__cuda_sm10x_tcgen05_guardrail_trap_col_being_dealloced_not_returned_by_alloc) ;  /* 0x0000008800bc7944 */ /* 0x038fea0003c00000 */
[----:B------:R-:W-:Y:S05]  /*4a70*/  BRA `(.L_x_101) ;  /* 0x0000000000087947 */ /* 0x000fea0003800000 */
.L_x_99:
[----:B------:R-:W-:Y:S02]  /*4a80*/  MOV R2, 0x4aa0 ;  /* 0x00004aa000027802 */ /* 0x000fe40000000f00 */
[----:B---345:R-:W-:Y:S05]  /*4a90*/  CALL.REL.NOINC `($__internal_2_$__cuda_sm10x_tcgen05_guardrail_trap_unallocated_columns_being_dealloced) ;  /* 0x0000008800c87944 */ /* 0x038fea0003c00000 */
.L_x_101:
[----:B------:R-:W-:Y:S01]  /*4aa0*/  NOP ;  /* 0x0000000000007918 */ /* 0x000fe20000000000 */
[----:B----4-:R-:W-:Y:S05]  /*4ab0*/  EXIT ;  /* 0x000000000000794d */ /* 0x010fea0003800000 */
.L_x_74:
[----:B------:R-:W-:-:S09]  /*4ac0*/  UISETP.NE.OR UP5, UPT, UR10, 0x3, !UP5 ;  /* 0x000000030a00788c */ /* 0x000fd2000efa5670 */
[----:B------:R-:W-:Y:S05]  /*4ad0*/  BRA.U UP5, `(.L_x_102) ;  /* 0x0000001105147547 */ /* 0x000fea000b800000 */
[----:B------:R-:W1:Y:S01]  /*4ae0*/  LDC R0, c[0x0][0xb30] ;  /* 0x0002cc00ff007b82 */ /* 0x000e620000000800 */
[----:B------:R-:W2:Y:S01]  /*4af0*/  LDCU.64 UR8, c[0x0][0x888] ;  /* 0x00011100ff0877ac */ /* 0x000ea20008000a00 */
[----:B------:R-:W-:Y:S02]  /*4b00*/  HFMA2 R29, -RZ, RZ, 0, 0 ;  /* 0x00000000ff1d7431 */ /* 0x000fe400000001ff */
[----:B------:R-:W-:Y:S01]  /*4b10*/  IMAD.MOV.U32 R31, RZ, RZ, 0x1 ;  /* 0x00000001ff1f7424 */ /* 0x000fe200078e00ff */
[----:B------:R-:W-:Y:S01]  /*4b20*/  MOV R23, 0x2000 ;  /* 0x0000200000177802 */ /* 0x000fe20000000f00 */
[----:B------:R-:W3:Y:S01]  /*4b30*/  LDCU.64 UR4, c[0x0][0x890] ;  /* 0x00011200ff0477ac */ /* 0x000ee20008000a00 */
[----:B------:R-:W-:Y:S01]  /*4b40*/  IMAD.MOV.U32 R30, RZ, RZ, RZ ;  /* 0x000000ffff1e7224 */ /* 0x000fe200078e00ff */
[----:B------:R-:W4:Y:S01]  /*4b50*/  LDC R19, c[0x0][0x370] ;  /* 0x0000dc00ff137b82 */ /* 0x000f220000000800 */
[----:B------:R-:W-:Y:S01]  /*4b60*/  UMOV UR7, 0x400 ;  /* 0x0000040000077882 */ /* 0x000fe20000000000 */
[----:B------:R-:W-:-:S02]  /*4b70*/  UPLOP3.LUT UP1, UPT, UPT, UPT, UPT, 0x40, 0x4 ;  /* 0x000000000004789c */ /* 0x000fc40003f2e870 */
[----:B------:R-:W-:-:S04]  /*4b80*/  ULEA UR7, UR37, UR7, 0x18 ;  /* 0x0000000725077291 */ /* 0x000fc8000f8ec0ff */
[----:B------:R-:W4:Y:S01]  /*4b90*/  LDC R2, c[0x0][0xb0c] ;  /* 0x0002c300ff027b82 */ /* 0x000f220000000800 */
[----:B------:R-:W-:Y:S02]  /*4ba0*/  UIADD3 UR13, UPT, UPT, UR7, 0x178, URZ ;  /* 0x00000178070d7890 */ /* 0x000fe4000fffe0ff */
[----:B--2---:R-:W-:Y:S02]  /*4bb0*/  UISETP.NE.U32.AND UP2, UPT, UR8, URZ, UPT ;  /* 0x000000ff0800728c */ /* 0x004fe4000bf45070 */
[----:B------:R-:W-:Y:S02]  /*4bc0*/  UIADD3 UR33, UPT, UPT, UR7, 0x160, URZ ;  /* 0x0000016007217890 */ /* 0x000fe4000fffe0ff */
[----:B---3--:R-:W-:Y:S01]  /*4bd0*/  UISETP.NE.U32.AND UP3, UPT, UR4, URZ, UPT ;  /* 0x000000ff0400728c */ /* 0x008fe2000bf65070 */
[----:B------:R-:W2:Y:S01]  /*4be0*/  LDC R18, c[0x0][0xb20] ;  /* 0x0002c800ff127b82 */ /* 0x000ea20000000800 */
[----:B-1----:R-:W-:Y:S01]  /*4bf0*/  ISETP.NE.AND P1, PT, R0, 0x1, PT ;  /* 0x000000010000780c */ /* 0x002fe20003f25270 */
[----:B------:R-:W-:-:S02]  /*4c00*/  UISETP.NE.AND.EX UP2, UPT, UR9, URZ, UPT, UP2 ;  /* 0x000000ff0900728c */ /* 0x000fc4000bf45320 */
[----:B------:R-:W-:Y:S02]  /*4c10*/  UIADD3 UR25, UPT, UPT, UR7, 0x168, URZ ;  /* 0x0000016807197890 */ /* 0x000fe4000fffe0ff */
[----:B------:R-:W-:Y:S02]  /*4c20*/  UIADD3 UR17, UPT, UPT, UR7, 0x170, URZ ;  /* 0x0000017007117890 */ /* 0x000fe4000fffe0ff */
[----:B------:R-:W1:Y:S01]  /*4c30*/  LDC.64 R32, c[0x0][0x348] ;  /* 0x0000d200ff207b82 */ /* 0x000e620000000a00 */
[----:B------:R-:W-:Y:S02]  /*4c40*/  UPRMT UR13, UR37, 0x654, UR13 ;  /* 0x00000654250d7896 */ /* 0x000fe4000800000d */
[----:B------:R-:W-:-:S05]  /*4c50*/  UISETP.NE.AND.EX UP3, UPT, UR5, URZ, UPT, UP3 ;  /* 0x000000ff0500728c */ /* 0x000fca000bf65330 */
[----:B------:R-:W3:Y:S08]  /*4c60*/  LDC.64 R16, c[0x0][0xb10] ;  /* 0x0002c400ff107b82 */ /* 0x000ef00000000a00 */
[----:B------:R-:W1:Y:S08]  /*4c70*/  LDC.64 R6, c[0x0][0xb18] ;  /* 0x0002c600ff067b82 */ /* 0x000e700000000a00 */
[----:B------:R-:W1:Y:S08]  /*4c80*/  LDC.64 R4, c[0x0][0xb28] ;  /* 0x0002ca00ff047b82 */ /* 0x000e700000000a00 */
[----:B--2-4-:R-:W1:Y:S02]  /*4c90*/  LDC R22, c[0x0][0x374] ;  /* 0x0000dd00ff167b82 */ /* 0x014e640000000800 */
.L_x_113:
[C---:B------:R-:W-:Y:S02]  /*4ca0*/  LEA R0, R30.reuse, UR7, 0x3 ;  /* 0x000000071e007c11 */ /* 0x040fe4000f8e18ff */
[----:B------:R-:W-:Y:S02]  /*4cb0*/  SHF.L.U32 R3, R29, 0x1f, RZ ;  /* 0x0000001f1d037819 */ /* 0x000fe400000006ff */
[----:B------:R-:W-:Y:S02]  /*4cc0*/  LEA R24, R30, UR7, 0x4 ;  /* 0x000000071e187c11 */ /* 0x000fe4000f8e20ff */
[----:B--2---:R-:W2:Y:S02]  /*4cd0*/  SYNCS.PHASECHK.TRANS64.TRYWAIT P0, [R0+URZ+0x1b0], R3 ;  /* 0x0001b003000075a7 */ /* 0x004ea400080011ff */
[----:B--2---:R-:W-:Y:S05]  /*4ce0*/  @!P0 BRA `(.L_x_103) ;  /* 0x0000008000d08947 */ /* 0x004fea0003800000 */
.L_x_225:
[----:B------:R-:W-:Y:S01]  /*4cf0*/  ISETP.GE.AND P0, PT, R72, 0x1, PT ;  /* 0x000000014800780c */ /* 0x000fe20003f06270 */
[----:B------:R-:W4:Y:S01]  /*4d00*/  LDS.128 R24, [R24+0x220] ;  /* 0x0002200018187984 */ /* 0x000f220000000c00 */
[----:B--2---:R-:W-:Y:S01]  /*4d10*/  VIADD R0, R0, 0x1c0 ;  /* 0x000001c000007836 */ /* 0x004fe20000000000 */
[----:B------:R-:W-:Y:S01]  /*4d20*/  @!PT LDS RZ, [RZ] ;  /* 0x00000000fffff984 */ /* 0x000fe20000000800 */
[----:B------:R-:W-:Y:S01]  /*4d30*/  @!PT LDS RZ, [RZ] ;  /* 0x00000000fffff984 */ /* 0x000fe20000000800 */
[----:B------:R-:W-:Y:S01]  /*4d40*/  @!PT LDS RZ, [RZ] ;  /* 0x00000000fffff984 */ /* 0x000fe20000000800 */
[----:B------:R-:W-:Y:S01]  /*4d50*/  @!PT LDS RZ, [RZ] ;  /* 0x00000000fffff984 */ /* 0x000fe20000000800 */
[----:B------:R2:W-:Y:S06]  /*4d60*/  MEMBAR.ALL.CTA ;  /* 0x0000000000007992 */ /* 0x0005ec0000008000 */
[----:B--2---:R-:W2:Y:S01]  /*4d70*/  FENCE.VIEW.ASYNC.S ;  /* 0x00000000000073c6 */ /* 0x004ea20000000000 */
[----:B------:R-:W-:Y:S04]  /*4d80*/  PRMT R0, RZ, 0x654, R0 ;  /* 0x00000654ff007816 */ /* 0x000fe80000000000 */
[----:B--2---:R2:W-:Y:S01]  /*4d90*/  SYNCS.ARRIVE.TRANS64.RED.A1T0 RZ, [R0+URZ], RZ ;  /* 0x000000ff00ff79a7 */ /* 0x0045e200081004ff */
[----:B----4-:R-:W-:Y:S11]  /*4da0*/  LOP3.LUT P3, RZ, R26, 0x1, RZ, 0xc0, !PT ;  /* 0x000000011aff7812 */ /* 0x010ff6000786c0ff */
[----:B------:R-:W-:Y:S02]  /*4db0*/  @!UPT UIADD3 URZ, UPT, UPT, URZ, URZ, URZ ;  /* 0x000000fffffff290 */ /* 0x000fe4000fffe0ff */
[----:B------:R-:W-:Y:S02]  /*4dc0*/  @P3 MOV R13, R24 ;  /* 0x00000018000d3202 */ /* 0x000fe40000000f00 */
[----:B------:R-:W-:Y:S01]  /*4dd0*/  @P3 LOP3.LUT R8, R25, 0xffff, RZ, 0xc0, !PT ;  /* 0x0000ffff19083812 */ /* 0x000fe200078ec0ff */
[----:B--2---:R-:W-:Y:S06]  /*4de0*/  @!P0 BRA `(.L_x_104) ;  /* 0x0000000000a48947 */ /* 0x004fec0003800000 */
[----:B-1----:R-:W-:Y:S01]  /*4df0*/  IMAD.HI.U32 R35, R22, R7, RZ ;  /* 0x0000000716237227 */ /* 0x002fe200078e00ff */
[----:B------:R-:W-:Y:S02]  /*4e00*/  ISETP.NE.AND P0, PT, R6, 0x1, PT ;  /* 0x000000010600780c */ /* 0x000fe40003f05270 */
[----:B------:R-:W-:Y:S01]  /*4e10*/  ISETP.NE.AND P2, PT, R72, 0x1, PT ;  /* 0x000000014800780c */ /* 0x000fe20003f45270 */
[----:B---3--:R-:W-:Y:S01]  /*4e20*/  IMAD.HI.U32 R34, R19, R16, RZ ;  /* 0x0000001013227227 */ /* 0x008fe200078e00ff */
[----:B------:R-:W-:Y:S02]  /*4e30*/  SHF.R.U32.HI R35, RZ, R18, R35 ;  /* 0x00000012ff237219 */ /* 0x000fe40000011623 */
[----:B------:R-:W-:Y:S01]  /*4e40*/  ISETP.NE.AND P4, PT, R2, 0x1, PT ;  /* 0x000000010200780c */ /* 0x000fe20003f85270 */
[----:B------:R-:W-:Y:S01]  /*4e50*/  IMAD.HI.U32 R36, R13, R16, RZ ;  /* 0x000000100d247227 */ /* 0x000fe200078e00ff */
[----:B------:R-:W-:Y:S02]  /*4e60*/  SHF.R.U32.HI R34, RZ, R17, R34 ;  /* 0x00000011ff227219 */ /* 0x000fe40000011622 */
[----:B------:R-:W-:Y:S01]  /*4e70*/  SEL R3, R22, R35, !P0 ;  /* 0x0000002316037207 */ /* 0x000fe20004000000 */
[C---:B------:R-:W-:Y:S01]  /*4e80*/  IMAD.HI.U32 R35, R8.reuse, R7, RZ ;  /* 0x0000000708237227 */ /* 0x040fe200078e00ff */
[----:B------:R-:W-:Y:S02]  /*4e90*/  SEL R11, R19, R34, !P4 ;  /* 0x00000022130b7207 */ /* 0x000fe40006000000 */
[----:B------:R-:W-:Y:S01]  /*4ea0*/  SHF.R.U32.HI R36, RZ, R17, R36 ;  /* 0x00000011ff247219 */ /* 0x000fe20000011624 */
[----:B------:R-:W-:Y:S01]  /*4eb0*/  IMAD.HI.U32 R38, R3, R4, RZ ;  /* 0x0000000403267227 */ /* 0x000fe200078e00ff */
[----:B------:R-:W-:Y:S03]  /*4ec0*/  SHF.R.U32.HI R35, RZ, R18, R35 ;  /* 0x00000012ff237219 */ /* 0x000fe60000011623 */
[----:B------:R-:W-:Y:S01]  /*4ed0*/  IMAD.HI.U32 R34, R11, R4, RZ ;  /* 0x000000040b227227 */ /* 0x000fe200078e00ff */
[----:B------:R-:W-:Y:S02]  /*4ee0*/  @P2 SHF.R.U32.HI R3, RZ, R5, R38 ;  /* 0x00000005ff032219 */ /* 0x000fe40000011626 */
[----:B------:R-:W-:Y:S02]  /*4ef0*/  SEL R9, R8, R35, !P0 ;  /* 0x0000002308097207 */ /* 0x000fe40004000000 */
[----:B------:R-:W-:Y:S01]  /*4f00*/  @P2 SHF.R.U32.HI R11, RZ, R5, R34 ;  /* 0x00000005ff0b2219 */ /* 0x000fe20000011622 */
[C---:B------:R-:W-:Y:S01]  /*4f10*/  IMAD R10, R72.reuse, R3, RZ ;  /* 0x00000003480a7224 */ /* 0x040fe200078e02ff */
[----:B------:R-:W-:Y:S01]  /*4f20*/  SEL R3, R13, R36, !P4 ;  /* 0x000000240d037207 */ /* 0x000fe20006000000 */
[C---:B------:R-:W-:Y:S03]  /*4f30*/  IMAD.HI.U32 R14, R9.reuse, R4, RZ ;  /* 0x00000004090e7227 */ /* 0x040fe600078e00ff */
[----:B------:R-:W-:Y:S01]  /*4f40*/  ISETP.GE.AND P0, PT, R9, R10, PT ;  /* 0x0000000a0900720c */ /* 0x000fe20003f06270 */
[C---:B------:R-:W-:Y:S01]  /*4f50*/  IMAD R12, R72.reuse, R11, RZ ;  /* 0x0000000b480c7224 */ /* 0x040fe200078e02ff */
[-C--:B------:R-:W-:Y:S04]  /*4f60*/  SHF.R.U32.HI R14, RZ, R5.reuse, R14 ;  /* 0x00000005ff0e7219 */ /* 0x080fe8000001160e */
[----:B------:R-:W-:Y:S02]  /*4f70*/  ISETP.GE.OR P0, PT, R3, R12, P0 ;  /* 0x0000000c0300720c */ /* 0x000fe40000706670 */
[----:B------:R-:W-:Y:S05]  /*4f80*/  SEL R15, R9, R14, !P2 ;  /* 0x0000000e090f7207 */ /* 0x000fea0005000000 */
[----:B------:R-:W-:Y:S04]  /*4f90*/  IMAD.MOV R14, RZ, RZ, -R15 ;  /* 0x000000ffff0e7224 */ /* 0x000fe800078e0a0f */
[----:B------:R-:W-:Y:S02]  /*4fa0*/  IMAD R14, R72, R14, R9 ;  /* 0x0000000e480e7224 */ /* 0x000fe400078e0209 */
[C---:B------:R-:W-:Y:S05]  /*4fb0*/  @!P0 IMAD.HI.U32 R10, R3.reuse, R4, RZ ;  /* 0x00000004030a8227 */ /* 0x040fea00078e00ff */
[----:B------:R-:W-:Y:S04]  /*4fc0*/  @!P0 SHF.R.U32.HI R10, RZ, R5, R10 ;  /* 0x00000005ff0a8219 */ /* 0x000fe8000001160a */
[----:B------:R-:W-:Y:S01]  /*4fd0*/  @!P0 SEL R0, R3, R10, !P2 ;  /* 0x0000000a03008207 */ /* 0x000fe20005000000 */
[----:B------:R-:W-:Y:S03]  /*4fe0*/  IMAD.MOV R10, RZ, RZ, -R3 ;  /* 0x000000ffff0a7224 */ /* 0x000fe600078e0a03 */
[----:B------:R-:W-:Y:S01]  /*4ff0*/  @!P0 IADD3 R15, PT, PT, R15, -R0, RZ ;  /* 0x800000000f0f8210 */ /* 0x000fe20007ffe0ff */
[----:B------:R-:W-:Y:S01]  /*5000*/  @!P0 IMAD R0, R11, R14, R0 ;  /* 0x0000000e0b008224 */ /* 0x000fe200078e0200 */
[----:B------:R-:W-:Y:S01]  /*5010*/  IADD3 R11, PT, PT, -R9, RZ, RZ ;  /* 0x000000ff090b7210 */ /* 0x000fe20007ffe1ff */
[----:B------:R-:W-:Y:S02]  /*5020*/  IMAD R13, R2, R10, R13 ;  /* 0x0000000a020d7224 */ /* 0x000fe400078e020d */
[----:B------:R-:W-:Y:S02]  /*5030*/  @!P0 IMAD R9, R15, R72, R3 ;  /* 0x000000480f098224 */ /* 0x000fe400078e0203 */
[----:B------:R-:W-:Y:S02]  /*5040*/  @!P0 IMAD.MOV.U32 R3, RZ, RZ, R0 ;  /* 0x000000ffff038224 */ /* 0x000fe400078e0000 */
[----:B------:R-:W-:Y:S02]  /*5050*/  IMAD R8, R6, R11, R8 ;  /* 0x0000000b06087224 */ /* 0x000fe400078e0208 */
[----:B------:R-:W-:Y:S02]  /*5060*/  IMAD R13, R3, R2, R13 ;  /* 0x00000002030d7224 */ /* 0x000fe400078e020d */
[----:B------:R-:W-:Y:S02]  /*5070*/  IMAD R8, R9, R6, R8 ;  /* 0x0000000609087224 */ /* 0x000fe400078e0208 */
.L_x_104:
[----:B------:R-:W-:Y:S05]  /*5080*/  BRA.U UP1, `(.L_x_105) ;  /* 0x0000000101107547 */ /* 0x000fea000b800000 */
[----:B------:R-:W-:Y:S04]  /*5090*/  MOV R0, UR6 ;  /* 0x0000000600007c02 */ /* 0x000fe80008000f00 */
[----:B------:R-:W-:Y:S04]  /*50a0*/  SHF.L.U32 R3, R0, 0x1f, RZ ;  /* 0x0000001f00037819 */ /* 0x000fe800000006ff */
[----:B------:R-:W2:Y:S02]  /*50b0*/  SYNCS.PHASECHK.TRANS64.TRYWAIT P0, [UR7+0x1a8], R3 ;  /* 0x0001a803ff0075a7 */ /* 0x000ea40008001107 */
[----:B--2---:R-:W-:Y:S05]  /*50c0*/  @!P0 BRA `(.L_x_106) ;  /* 0x0000007c00ec8947 */ /* 0x004fea0003800000 */
.L_x_105:
[----:B------:R-:W-:Y:S02]  /*50d0*/  R2UR UR35, R21 ;  /* 0x00000000152372ca */ /* 0x000fe400000e0000 */
[----:B------:R-:W-:Y:S02]  /*50e0*/  R2UR UR34, R20 ;  /* 0x00000000142272ca */ /* 0x000fe400000e0000 */
[----:B------:R-:W-:Y:S02]  /*50f0*/  ISETP.NE.U32.AND P2, PT, RZ, UR4, PT ;  /* 0x00000004ff007c0c */ /* 0x000fe4000bf45070 */
[----:B------:R-:W-:Y:S02]  /*5100*/  SHF.L.U32 R12, R31, 0x1f, RZ ;  /* 0x0000001f1f0c7819 */ /* 0x000fe400000006ff */
[----:B------:R-:W-:Y:S05]  /*5110*/  ISETP.NE.AND.EX P2, PT, RZ, UR5, PT, P2 ;  /* 0x00000005ff007c0c */ /* 0x000fea000bf45320 */
[----:B------:R-:W-:Y:S02]  /*5120*/  USHF.L.U32 UR35, UR35, 0x7, URZ ;  /* 0x0000000723237899 */ /* 0x000fe400080006ff */
[----:B------:R-:W-:Y:S01]  /*5130*/  USHF.L.U32 UR34, UR34, 0x8, URZ ;  /* 0x0000000822227899 */ /* 0x000fe200080006ff */
[----:B------:R-:W-:Y:S11]  /*5140*/  BRA.U !UP3, `(.L_x_107) ;  /* 0x000000010b347547 */ /* 0x000ff6000b800000 */
[----:B------:R-:W-:Y:S01]  /*5150*/  UPLOP3.LUT UP0, UPT, UPT, UPT, UP2, 0x80, 0x8 ;  /* 0x000000000008789c */ /* 0x000fe20003f0f020 */
[----:B--2---:R-:W-:Y:S02]  /*5160*/  HFMA2 R0, -RZ, RZ, 0, 5.9604644775390625e-08 ;  /* 0x00000001ff007431 */ /* 0x004fe400000001ff */
[----:B------:R-:W-:Y:S03]  /*5170*/  IMAD.MOV.U32 R171, RZ, RZ, 0x1 ;  /* 0x00000001ffab7424 */ /* 0x000fe600078e00ff */
[----:B------:R-:W-:Y:S05]  /*5180*/  PLOP3.LUT P0, PT, PT, PT, UP0, 0x80, 0x8 ;  /* 0x000000000008781c */ /* 0x000fea0003f0f008 */
[----:B------:R-:W2:Y:S01]  /*5190*/  @UP0 LDCU.64 UR10, c[0x0][0x888] ;  /* 0x00011100ff0a07ac */ /* 0x000ea20008000a00 */
[----:B------:R-:W-:Y:S07]  /*51a0*/  @UP0 UIMAD UR8, UR36, UR4, URZ ;  /* 0x00000004240802a4 */ /* 0x000fee000f8e02ff */
[----:B------:R-:W-:Y:S01]  /*51b0*/  @!P0 PRMT R171, R0, 0x7610, R171 ;  /* 0x0000761000ab8816 */ /* 0x000fe200000000ab */
[----:B--2---:R-:W-:Y:S03]  /*51c0*/  @UP0 UIMAD.WIDE UR10, UR8, 0x4, UR10 ;  /* 0x00000004080a08a5 */ /* 0x004fe6000f8e020a */
[----:B------:R-:W2:Y:S03]  /*51d0*/  @!UP0 LDCU UR8, c[0x0][0x880] ;  /* 0x00011000ff0887ac */ /* 0x000ea60008000800 */
[----:B------:R-:W-:Y:S01]  /*51e0*/  IMAD.U32 R10, RZ, RZ, UR10 ;  /* 0x0000000aff0a7e24 */ /* 0x000fe2000f8e00ff */
[----:B------:R-:W-:Y:S05]  /*51f0*/  MOV R11, UR11 ;  /* 0x0000000b000b7c02 */ /* 0x000fea0008000f00 */
[----:B-----5:R4:W5:Y:S02]  /*5200*/  @P0 LDG.E R81, desc[UR46][R10.64] ;  /* 0x0000002e0a510981 */ /* 0x020964000c1e1900 */
[----:B--2-4-:R-:W-:Y:S07]  /*5210*/  @!P0 IMAD.U32 R81, RZ, RZ, UR8 ;  /* 0x00000008ff518e24 */ /* 0x014fee000f8e00ff */
.L_x_107:
[----:B-----5:R-:W-:Y:S01]  /*5220*/  @!P2 FSETP.EQ.AND P0, PT, R81, RZ, PT ;  /* 0x000000ff5100a20b */ /* 0x020fe20003f02000 */
[----:B------:R-:W-:Y:S01]  /*5230*/  @!UPT UIADD3 URZ, UPT, UPT, URZ, URZ, URZ ;  /* 0x000000fffffff290 */ /* 0x000fe2000fffe0ff */
[----:B------:R-:W-:Y:S11]  /*5240*/  @!P2 BRA `(.L_x_108) ;  /* 0x000000000014a947 */ /* 0x000ff60003800000 */
[----:B------:R-:W-:Y:S02]  /*5250*/  LOP3.LUT P2, RZ, R171, 0xff, RZ, 0xc0, !PT ;  /* 0x000000ffabff7812 */ /* 0x000fe4000784c0ff */
[----:B------:R-:W-:Y:S04]  /*5260*/  PLOP3.LUT P0, PT, PT, PT, UP0, 0x80, 0x8 ;  /* 0x000000000008781c */ /* 0x000fe80003f0f008 */
[----:B------:R-:W-:Y:S07]  /*5270*/  PLOP3.LUT P0, PT, P0, PT, PT, 0x8, 0x80 ;  /* 0x000000000080781c */ /* 0x000fee000070e170 */
[----:B------:R-:W-:Y:S11]  /*5280*/  @P2 FSETP.EQ.AND P0, PT, R81, RZ, PT ;  /* 0x000000ff5100220b */ /* 0x000ff60003f02000 */
[----:B------:R-:W-:Y:S02]  /*5290*/  @!UPT UIADD3 URZ, UPT, UPT, URZ, URZ, URZ ;  /* 0x000000fffffff290 */ /* 0x000fe4000fffe0ff */
.L_x_108:
[----:B------:R-:W4:Y:S01]  /*52a0*/  SYNCS.PHASECHK.TRANS64.TRYWAIT P2, [UR7+0x180], R12 ;  /* 0x0001800cff0075a7 */ /* 0x000f220008041107 */
[----:B------:R-:W-:Y:S04]  /*52b0*/  ELECT P4, URZ, PT ;  /* 0x0000000000ff782f */ /* 0x000fe80003880000 */
[----:B------:R-:W-:Y:S11]  /*52c0*/  PLOP3.LUT P4, PT, P0, P4, PT, 0xf2, 0x2f ;  /* 0x00000000002f781c */ /* 0x000ff60000789e72 */
[----:B------:R-:W-:Y:S02]  /*52d0*/  @!UPT UIADD3 URZ, UPT, UPT, URZ, URZ, URZ ;  /* 0x000000fffffff290 */ /* 0x000fe4000fffe0ff */
[----:B-1----:R-:W-:Y:S05]  /*52e0*/  @!P4 IADD3 R9, P0, PT, R32, 0x580, RZ ;  /* 0x000005802009c810 */ /* 0x002fea0007f1e0ff */
[----:B--2---:R-:W-:Y:S01]  /*52f0*/  @!P4 IMAD.X R0, RZ, RZ, R33, P0 ;  /* 0x000000ffff00c224 */ /* 0x004fe200000e0621 */
[----:B----4-:R-:W-:Y:S07]  /*5300*/  @!P2 BRA `(.L_x_109) ;  /* 0x0000007c0074a947 */ /* 0x010fee0003800000 */
.L_x_228:
[----:B------:R-:W-:Y:S01]  /*5310*/  @!P4 R2UR UR8, R0 ;  /* 0x000000000008c2ca */ /* 0x000fe200000e0000 */
[----:B------:R-:W-:Y:S01]  /*5320*/  VOTEU.ALL UP1, P4 ;  /* 0x0000000000ff7886 */ /* 0x000fe20002020000 */
[----:B------:R-:W-:Y:S01]  /*5330*/  @!P4 R2UR UR9, R9 ;  /* 0x000000000909c2ca */ /* 0x000fe200000e0000 */
[----:B------:R-:W-:Y:S01]  /*5340*/  @!P4 IMAD.MOV.U32 R0, RZ, RZ, 0x2000 ;  /* 0x00002000ff00c424 */ /* 0x000fe200078e00ff */
[----:B------:R-:W-:Y:S01]  /*5350*/  UMOV UR10, 0x0 ;  /* 0x00000000000a7882 */ /* 0x000fe20000000000 */
[----:B------:R-:W-:Y:S01]  /*5360*/  UMOV UR11, 0x10000000 ;  /* 0x10000000000b7882 */ /* 0x000fe20000000000 */
[----:B------:R-:W-:Y:S01]  /*5370*/  @!UP1 UIADD3 UR32, UPT, UPT, UR7, 0x400, URZ ;  /* 0x0000040007209890 */ /* 0x000fe2000fffe0ff */
[----:B------:R-:W-:Y:S01]  /*5380*/  @!P4 IADD3 R9, P0, PT, R32, 0x580, RZ ;  /* 0x000005802009c810 */ /* 0x000fe20007f1e0ff */
[----:B------:R-:W-:Y:S05]  /*5390*/  VOTEU.ALL UP1, P4 ;  /* 0x0000000000ff7886 */ /* 0x000fea0002020000 */
[----:B------:R-:W-:Y:S01]  /*53a0*/  IMAD.U32 R11, RZ, RZ, UR8 ;  /* 0x00000008ff0b7e24 */ /* 0x000fe2000f8e00ff */
[----:B------:R-:W-:Y:S01]  /*53b0*/  UPRMT UR8, UR37, 0x654, UR33 ;  /* 0x0000065425087896 */ /* 0x000fe20008000021 */
[----:B------:R-:W-:Y:S03]  /*53c0*/  IMAD.U32 R10, RZ, RZ, UR9 ;  /* 0x00000009ff0a7e24 */ /* 0x000fe6000f8e00ff */
[----:B------:R-:W-:Y:S02]  /*53d0*/  @!P4 R2UR UR15, R11 ;  /* 0x000000000b0fc2ca */ /* 0x000fe400000e0000 */
[----:B------:R-:W-:Y:S11]  /*53e0*/  @!P4 R2UR UR14, R10 ;  /* 0x000000000a0ec2ca */ /* 0x000ff600000e0000 */
[----:B------:R-:W-:Y:S02]  /*53f0*/  @!UPT UIADD3 URZ, UPT, UPT, URZ, URZ, URZ ;  /* 0x000000fffffff290 */ /* 0x000fe4000fffe0ff */
[----:B------:R2:W-:Y:S01]  /*5400*/  @!UP1 UTMALDG.3D [UR32], [UR14], desc[UR10] ;  /* 0x00000a200e0095b4 */ /* 0x0005e20008011000 */
[----:B------:R4:W-:Y:S01]  /*5410*/  @!P4 SYNCS.ARRIVE.TRANS64.RED.A0TR RZ, [UR7+0x160], R0 ;  /* 0x00016000ffffc9a7 */ /* 0x0009e20008300407 */
[----:B------:R-:W-:Y:S01]  /*5420*/  SYNCS.ARRIVE.TRANS64.RED.A1T0 RZ, [UR8], RZ ;  /* 0x000000ffffff79a7 */ /* 0x000fe20008100408 */
[----:B----4-:R-:W-:Y:S01]  /*5430*/  @!P4 IMAD.X R0, RZ, RZ, R33, P0 ;  /* 0x000000ffff00c224 */ /* 0x010fe200000e0621 */
[----:B------:R-:W4:Y:S02]  /*5440*/  SYNCS.PHASECHK.TRANS64.TRYWAIT P2, [UR7+0x188], R12 ;  /* 0x0001880cff0075a7 */ /* 0x000f240008041107 */
[----:B--2-4-:R-:W-:Y:S05]  /*5450*/  @!P2 BRA `(.L_x_110) ;  /* 0x0000007c0038a947 */ /* 0x014fea0003800000 */
.L_x_230:
        /* <DEDUP_REMOVED lines=8> */
[----:B------:R-:W-:Y:S01]  /*54e0*/  @!UP1 UIADD3 UR24, UPT, UPT, UR7, 0x2400, URZ ;  /* 0x0000240007189890 */ /* 0x000fe2000fffe0ff */
[----:B------:R-:W-:Y:S01]  /*54f0*/  VOTEU.ALL UP1, P4 ;  /* 0x0000000000ff7886 */ /* 0x000fe20002020000 */
[----:B------:R-:W-:Y:S01]  /*5500*/  UMOV UR27, UR35 ;  /* 0x00000023001b7c82 */ /* 0x000fe20008000000 */
[----:B------:R-:W-:Y:S02]  /*5510*/  UMOV UR28, UR36 ;  /* 0x00000024001c7c82 */ /* 0x000fe40008000000 */
[----:B------:R-:W-:Y:S01]  /*5520*/  IMAD.U32 R11, RZ, RZ, UR8 ;  /* 0x00000008ff0b7e24 */ /* 0x000fe2000f8e00ff */
[----:B------:R-:W-:Y:S01]  /*5530*/  UPRMT UR8, UR37, 0x654, UR25 ;  /* 0x0000065425087896 */ /* 0x000fe20008000019 */
[----:B------:R-:W-:Y:S02]  /*5540*/  IMAD.U32 R10, RZ, RZ, UR9 ;  /* 0x00000009ff0a7e24 */ /* 0x000fe4000f8e00ff */
[----:B------:R-:W-:Y:S01]  /*5550*/  @!P4 IMAD.X R20, RZ, RZ, R33, P0 ;  /* 0x000000ffff14c224 */ /* 0x000fe200000e0621 */
[----:B------:R-:W-:Y:S02]  /*5560*/  @!P4 R2UR UR15, R11 ;  /* 0x000000000b0fc2ca */ /* 0x000fe400000e0000 */
[----:B------:R-:W-:Y:S11]  /*5570*/  @!P4 R2UR UR14, R10 ;  /* 0x000000000a0ec2ca */ /* 0x000ff600000e0000 */
[----:B------:R-:W-:Y:S02]  /*5580*/  @!UPT UIADD3 URZ, UPT, UPT, URZ, URZ, URZ ;  /* 0x000000fffffff290 */ /* 0x000fe4000fffe0ff */
[----:B------:R2:W-:Y:S01]  /*5590*/  @!UP1 UTMALDG.3D [UR24], [UR14], desc[UR10] ;  /* 0x00000a180e0095b4 */ /* 0x0005e20008011000 */
[----:B------:R2:W-:Y:S01]  /*55a0*/  @!P4 SYNCS.ARRIVE.TRANS64.RED.A0TR RZ, [UR7+0x168], R0 ;  /* 0x00016800ffffc9a7 */ /* 0x0005e20008300407 */
[----:B------:R-:W-:Y:S01]  /*55b0*/  SYNCS.ARRIVE.TRANS64.RED.A1T0 RZ, [UR8], RZ ;  /* 0x000000ffffff79a7 */ /* 0x000fe20008100408 */
[----:B------:R-:W4:Y:S02]  /*55c0*/  SYNCS.PHASECHK.TRANS64.TRYWAIT P2, [UR7+0x190], R12 ;  /* 0x0001900cff0075a7 */ /* 0x000f240008041107 */
[----:B--2-4-:R-:W-:Y:S05]  /*55d0*/  @!P2 BRA `(.L_x_111) ;  /* 0x0000007800f0a947 */ /* 0x014fea0003800000 */
.L_x_232:
[----:B------:R-:W2:Y:S01]  /*55e0*/  LDC.64 R14, c[0x0][0xb10] ;  /* 0x0002c400ff0e7b82 */ /* 0x000ea20000000a00 */
[----:B------:R-:W-:Y:S01]  /*55f0*/  @!P4 R2UR UR8, R20 ;  /* 0x000000001408c2ca */ /* 0x000fe200000e0000 */
[----:B------:R-:W-:Y:S01]  /*5600*/  VOTEU.ALL UP1, P4 ;  /* 0x0000000000ff7886 */ /* 0x000fe20002020000 */
[----:B------:R-:W-:Y:S01]  /*5610*/  @!P4 R2UR UR9, R21 ;  /* 0x000000001509c2ca */ /* 0x000fe200000e0000 */
[----:B------:R-:W-:Y:S01]  /*5620*/  UMOV UR10, 0x0 ;  /* 0x00000000000a7882 */ /* 0x000fe20000000000 */
[----:B------:R-:W-:Y:S03]  /*5630*/  UMOV UR11, 0x10000000 ;  /* 0x10000000000b7882 */ /* 0x000fe60000000000 */
[----:B------:R-:W4:Y:S01]  /*5640*/  LDC.64 R10, c[0x0][0xb18] ;  /* 0x0002c600ff0a7b82 */ /* 0x000f220000000a00 */
[----:B------:R-:W-:Y:S01]  /*5650*/  @!UP1 UIADD3 UR18, UPT, UPT, UR34, 0x80, URZ ;  /* 0x0000008022129890 */ /* 0x000fe2000fffe0ff */
[----:B------:R-:W-:Y:S01]  /*5660*/  @P3 SHF.R.U32.HI R28, RZ, 0x10, R25 ;  /* 0x00000010ff1c3819 */ /* 0x000fe20000011619 */
[----:B------:R-:W-:Y:S01]  /*5670*/  @!UP1 UIADD3 UR16, UPT, UPT, UR7, 0x4400, URZ ;  /* 0x0000440007109890 */ /* 0x000fe2000fffe0ff */
[----:B------:R-:W-:Y:S01]  /*5680*/  VIADD R30, R30, 0x1 ;  /* 0x000000011e1e7836 */ /* 0x000fe20000000000 */
[----:B------:R-:W-:Y:S03]  /*5690*/  VOTEU.ALL UP1, P4 ;  /* 0x0000000000ff7886 */ /* 0x000fe60002020000 */
[----:B------:R-:W5:Y:S01]  /*56a0*/  @!P1 LDC R0, c[0x0][0xb20] ;  /* 0x0002c800ff009b82 */ /* 0x000f620000000800 */
[----:B------:R-:W-:Y:S01]  /*56b0*/  UMOV UR19, UR35 ;  /* 0x0000002300137c82 */ /* 0x000fe20008000000 */
[----:B------:R-:W-:Y:S01]  /*56c0*/  IMAD.U32 R21, RZ, RZ, UR8 ;  /* 0x00000008ff157e24 */ /* 0x000fe2000f8e00ff */
[----:B------:R-:W-:Y:S05]  /*56d0*/  UMOV UR20, UR36 ;  /* 0x0000002400147c82 */ /* 0x000fea0008000000 */
[----:B-1----:R-:W1:Y:S01]  /*56e0*/  @!P1 LDC R3, c[0x0][0xb0c] ;  /* 0x0002c300ff039b82 */ /* 0x002e620000000800 */
[----:B------:R-:W-:Y:S01]  /*56f0*/  IMAD.U32 R20, RZ, RZ, UR9 ;  /* 0x00000009ff147e24 */ /* 0x000fe2000f8e00ff */
[----:B------:R-:W-:Y:S01]  /*5700*/  UPRMT UR8, UR37, 0x654, UR17 ;  /* 0x0000065425087896 */ /* 0x000fe20008000011 */
[----:B------:R-:W-:Y:S03]  /*5710*/  @!P4 R2UR UR15, R21 ;  /* 0x00000000150fc2ca */ /* 0x000fe600000e0000 */
[----:B------:R-:W-:Y:S01]  /*5720*/  @!P4 R2UR UR14, R20 ;  /* 0x00000000140ec2ca */ /* 0x000fe200000e0000 */
[----:B------:R-:W-:Y:S11]  /*5730*/  @!P4 IMAD.MOV.U32 R20, RZ, RZ, 0x2000 ;  /* 0x00002000ff14c424 */ /* 0x000ff600078e00ff */
[----:B------:R-:W-:Y:S01]  /*5740*/  @!UPT UIADD3 URZ, UPT, UPT, URZ, URZ, URZ ;  /* 0x000000fffffff290 */ /* 0x000fe2000fffe0ff */
[----:B------:R1:W-:Y:S01]  /*5750*/  @!UP1 UTMALDG.3D [UR16], [UR14], desc[UR10] ;  /* 0x00000a100e0095b4 */ /* 0x0003e20008011000 */
[----:B------:R1:W-:Y:S02]  /*5760*/  @!P4 SYNCS.ARRIVE.TRANS64.RED.A0TR RZ, [UR7+0x170], R20 ;  /* 0x00017014ffffc9a7 */ /* 0x0003e40008300407 */
[----:B-1----:R-:W-:Y:S01]  /*5770*/  @!P1 ISETP.NE.AND P2, PT, R3, 0x1, PT ;  /* 0x000000010300980c */ /* 0x002fe20003f45270 */
[C---:B--2---:R-:W-:Y:S01]  /*5780*/  @!P1 IMAD.HI.U32 R14, R13.reuse, R14, RZ ;  /* 0x0000000e0d0e9227 */ /* 0x044fe200078e00ff */
[----:B----4-:R-:W-:Y:S03]  /*5790*/  @!P1 ISETP.NE.AND P0, PT, R10, 0x1, PT ;  /* 0x000000010a00980c */ /* 0x010fe60003f05270 */
[C---:B------:R-:W-:Y:S01]  /*57a0*/  @!P1 IMAD.HI.U32 R11, R8.reuse, R11, RZ ;  /* 0x0000000b080b9227 */ /* 0x040fe200078e00ff */
[----:B------:R-:W-:Y:S04]  /*57b0*/  @!P1 SHF.R.U32.HI R14, RZ, R15, R14 ;  /* 0x0000000fff0e9219 */ /* 0x000fe8000001160e */
[----:B-----5:R-:W-:Y:S01]  /*57c0*/  @!P1 SHF.R.U32.HI R9, RZ, R0, R11 ;  /* 0x00000000ff099219 */ /* 0x020fe2000001160b */
[----:B------:R-:W-:Y:S01]  /*57d0*/  SYNCS.ARRIVE.TRANS64.RED.A1T0 RZ, [UR8], RZ ;  /* 0x000000ffffff79a7 */ /* 0x000fe20008100408 */
[----:B------:R-:W-:Y:S02]  /*57e0*/  @!P1 SEL R14, R13, R14, !P2 ;  /* 0x0000000e0d0e9207 */ /* 0x000fe40005000000 */
[----:B------:R-:W-:Y:S01]  /*57f0*/  @!P1 SEL R9, R8, R9, !P0 ;  /* 0x0000000908099207 */ /* 0x000fe20004000000 */
[----:B------:R-:W1:Y:S04]  /*5800*/  SYNCS.PHASECHK.TRANS64.TRYWAIT P5, [UR7+0x198], R12 ;  /* 0x0001980cff0075a7 */ /* 0x000e6800080a1107 */
[----:B------:R-:W-:Y:S02]  /*5810*/  @!P1 IMAD.IADD R0, R9, 0x1, -R14 ;  /* 0x0000000109009824 */ /* 0x000fe400078e0a0e */
[----:B------:R-:W-:Y:S02]  /*5820*/  @!P1 IMAD.IADD R9, R14, 0x1, -R9 ;  /* 0x000000010e099824 */ /* 0x000fe400078e0a09 */
[----:B------:R-:W-:Y:S02]  /*5830*/  @!P1 IMAD R13, R0, R3, R13 ;  /* 0x00000003000d9224 */ /* 0x000fe400078e020d */
[----:B------:R-:W-:Y:S01]  /*5840*/  @!P1 IMAD R8, R9, R10, R8 ;  /* 0x0000000a09089224 */ /* 0x000fe200078e0208 */
[----:B-1----:R-:W-:Y:S06]  /*5850*/  @!P5 BRA `(.L_x_112) ;  /* 0x000000780068d947 */ /* 0x002fec0003800000 */
.L_x_234:
[----:B-1----:R-:W-:Y:S01]  /*5860*/  @!P4 IADD3 R3, P0, PT, R32, 0x580, RZ ;  /* 0x000005802003c810 */ /* 0x002fe20007f1e0ff */
[----:B------:R-:W-:Y:S01]  /*5870*/  VOTEU.ALL UP1, P4 ;  /* 0x0000000000ff7886 */ /* 0x000fe20002020000 */
[----:B------:R-:W-:Y:S01]  /*5880*/  UMOV UR18, 0x0 ;  /* 0x0000000000127882 */ /* 0x000fe20000000000 */
[----:B------:R-:W-:Y:S01]  /*5890*/  UMOV UR19, 0x10000000 ;  /* 0x1000000000137882 */ /* 0x000fe20000000000 */
[----:B------:R-:W-:Y:S01]  /*58a0*/  @!P4 R2UR UR9, R3 ;  /* 0x000000000309c2ca */ /* 0x000fe200000e0000 */
[----:B------:R-:W-:Y:S01]  /*58b0*/  @!P4 IMAD.X R0, RZ, RZ, R33, P0 ;  /* 0x000000ffff00c224 */ /* 0x000fe200000e0621 */
[----:B------:R-:W-:Y:S01]  /*58c0*/  @!UP1 UIADD3 UR10, UPT, UPT, UR34, 0xc0, URZ ;  /* 0x000000c0220a9890 */ /* 0x000fe2000fffe0ff */
[----:B------:R-:W-:Y:S01]  /*58d0*/  ISETP.NE.AND P0, PT, R30, 0x2, PT ;  /* 0x000000021e00780c */ /* 0x000fe20003f05270 */
[----:B------:R-:W-:Y:S01]  /*58e0*/  UMOV UR11, UR35 ;  /* 0x00000023000b7c82 */ /* 0x000fe20008000000 */
[----:B------:R-:W-:Y:S01]  /*58f0*/  UMOV UR12, UR36 ;  /* 0x00000024000c7c82 */ /* 0x000fe20008000000 */
[----:B------:R-:W-:Y:S01]  /*5900*/  @!P4 R2UR UR8, R0 ;  /* 0x000000000008c2ca */ /* 0x000fe200000e0000 */
[----:B------:R-:W-:Y:S01]  /*5910*/  IMAD.IADD R20, R8, 0x1, R147 ;  /* 0x0000000108147824 */ /* 0x000fe200078e0293 */
[----:B------:R-:W-:Y:S01]  /*5920*/  @P3 R2UR UR36, R28 ;  /* 0x000000001c2432ca */ /* 0x000fe200000e0000 */
[----:B------:R-:W-:Y:S01]  /*5930*/  IMAD.IADD R21, R13, 0x1, R170 ;  /* 0x000000010d157824 */ /* 0x000fe200078e02aa */
[----:B------:R-:W-:Y:S02]  /*5940*/  SEL R0, RZ, 0x1, P0 ;  /* 0x00000001ff007807 */ /* 0x000fe40000000000 */
[----:B------:R-:W-:Y:S01]  /*5950*/  LOP3.LUT R31, R31, 0x1, RZ, 0x3c, !PT ;  /* 0x000000011f1f7812 */ /* 0x000fe200078e3cff */
[----:B------:R-:W-:Y:S01]  /*5960*/  IMAD.U32 R10, RZ, RZ, UR9 ;  /* 0x00000009ff0a7e24 */ /* 0x000fe2000f8e00ff */
[----:B------:R-:W-:Y:S01]  /*5970*/  @!UP1 UIADD3 UR9, UPT, UPT, UR7, 0x178, URZ ;  /* 0x0000017807099890 */ /* 0x000fe2000fffe0ff */
[----:B------:R-:W-:Y:S02]  /*5980*/  LOP3.LUT R29, R29, R0, RZ, 0x3c, !PT ;  /* 0x000000001d1d7212 */ /* 0x000fe400078e3cff */
[----:B------:R-:W-:Y:S02]  /*5990*/  SEL R30, R30, RZ, P0 ;  /* 0x000000ff1e1e7207 */ /* 0x000fe40000000000 */
[----:B------:R-:W-:Y:S01]  /*59a0*/  IMAD.U32 R11, RZ, RZ, UR8 ;  /* 0x00000008ff0b7e24 */ /* 0x000fe2000f8e00ff */
[----:B------:R-:W-:Y:S01]  /*59b0*/  @!P4 R2UR UR14, R10 ;  /* 0x000000000a0ec2ca */ /* 0x000fe200000e0000 */
[----:B------:R-:W-:Y:S01]  /*59c0*/  @!UP1 UIADD3 UR8, UPT, UPT, UR7, 0x6400, URZ ;  /* 0x0000640007089890 */ /* 0x000fe2000fffe0ff */
[----:B------:R-:W-:Y:S02]  /*59d0*/  VOTEU.ALL UP1, P4 ;  /* 0x0000000000ff7886 */ /* 0x000fe40002020000 */
[----:B------:R-:W-:Y:S11]  /*59e0*/  @!P4 R2UR UR15, R11 ;  /* 0x000000000b0fc2ca */ /* 0x000ff600000e0000 */
[----:B------:R-:W-:Y:S02]  /*59f0*/  @!UPT UIADD3 URZ, UPT, UPT, URZ, URZ, URZ ;  /* 0x000000fffffff290 */ /* 0x000fe4000fffe0ff */
[----:B------:R2:W-:Y:S01]  /*5a00*/  @!UP1 UTMALDG.3D [UR8], [UR14], desc[UR18] ;  /* 0x000012080e0095b4 */ /* 0x0005e20008011000 */
[----:B------:R2:W-:Y:S01]  /*5a10*/  @!P4 SYNCS.ARRIVE.TRANS64.RED.A0TR RZ, [UR7+0x178], R23 ;  /* 0x00017817ffffc9a7 */ /* 0x0005e20008300407 */
[----:B------:R-:W-:Y:S01]  /*5a20*/  UPLOP3.LUT UP1, UPT, UPT, UPT, UPT, 0x80, 0x8 ;  /* 0x000000000008789c */ /* 0x000fe20003f2f070 */
[----:B------:R-:W-:Y:S01]  /*5a30*/  SYNCS.ARRIVE.TRANS64.RED.A1T0 RZ, [UR13], RZ ;  /* 0x000000ffffff79a7 */ /* 0x000fe2000810040d */
[----:B------:R-:W-:Y:S09]  /*5a40*/  @P3 BRA `(.L_x_113) ;  /* 0xfffffff000943947 */ /* 0x000ff2000383ffff */
[----:B------:R-:W-:-:S04]  /*5a50*/  SHF.L.U32 R3, R31, 0x1f, RZ ;  /* 0x0000001f1f037819 */ /* 0x000fc800000006ff */
[----:B------:R-:W1:Y:S02]  /*5a60*/  SYNCS.PHASECHK.TRANS64.TRYWAIT P0, [UR7+0x180], R3 ;  /* 0x00018003ff0075a7 */ /* 0x000e640008001107 */
[----:B-1----:R-:W-:Y:S05]  /*5a70*/  @!P0 BRA `(.L_x_114) ;  /* 0x0000007400f88947 */ /* 0x002fea0003800000 */
.L_x_236:
[----:B------:R-:W4:Y:S02]  /*5a80*/  SYNCS.PHASECHK.TRANS64.TRYWAIT P0, [UR7+0x188], R3 ;  /* 0x00018803ff0075a7 */ /* 0x000f240008001107 */
[----:B----4-:R-:W-:Y:S05]  /*5a90*/  @!P0 BRA `(.L_x_115) ;  /* 0x0000007800088947 */ /* 0x010fea0003800000 */
.L_x_238:
[----:B------:R-:W4:Y:S02]  /*5aa0*/  SYNCS.PHASECHK.TRANS64.TRYWAIT P0, [UR7+0x190], R3 ;  /* 0x00019003ff0075a7 */ /* 0x000f240008001107 */
[----:B----4-:R-:W-:Y:S05]  /*5ab0*/  @!P0 BRA `(.L_x_116) ;  /* 0x0000007800188947 */ /* 0x010fea0003800000 */
.L_x_240:
[----:B-1----:R-:W-:-:S07]  /*5ac0*/  MOV R0, UR7 ;  /* 0x0000000700007c02 */ /* 0x002fce0008000f00 */
.L_x_117:
[----:B-1----:R-:W-:-:S04]  /*5ad0*/  SHF.L.U32 R3, R31, 0x1f, RZ ;  /* 0x0000001f1f037819 */ /* 0x002fc800000006ff */
[----:B------:R1:W4:Y:S03]  /*5ae0*/  SYNCS.PHASECHK.TRANS64.TRYWAIT P0, [R0+URZ+0x198], R3 ;  /* 0x00019803000075a7 */ /* 0x00032600080011ff */
[----:B----4-:R-:W-:Y:S05]  /*5af0*/  @!P0 NANOSLEEP.SYNCS 0x989680 ;  /* 0x009896800000895d */ /* 0x010fea0003900000 */
[----:B------:R-:W4:Y:S02]  /*5b00*/  @!P0 SYNCS.PHASECHK.TRANS64 P0, [R0+URZ+0x198], R3 ;  /* 0x00019803000085a7 */ /* 0x000f2400080010ff */
[----:B--2-4-:R-:W-:Y:S05]  /*5b10*/  @P0 EXIT ;  /* 0x000000000000094d */ /* 0x014fea0003800000 */
[----:B------:R-:W-:Y:S05]  /*5b20*/  BRA `(.L_x_117) ;  /* 0xfffffffc00e87947 */ /* 0x000fea000383ffff */
.L_x_102:
[----:B------:R-:W-:-:S06]  /*5b30*/  UISETP.GE.AND UP1, UPT, UR10, 0x4, UPT ;  /* 0x000000040a00788c */ /* 0x000fcc000bf26270 */
[----:B------:R-:W-:-:S13]  /*5b40*/  PLOP3.LUT P0, PT, PT, PT, UP1, 0x80, 0x8 ;  /* 0x000000000008781c */ /* 0x000fda0003f0f018 */
[----:B------:R-:W-:Y:S05]  /*5b50*/  @!P0 EXIT ;  /* 0x000000000000894d */ /* 0x000fea0003800000 */
[----:B------:R-:W-:Y:S01]  /*5b60*/  BAR.SYNC.DEFER_BLOCKING 0x6, 0xa0 ;  /* 0x0182800000007b1d */ /* 0x000fe20000010000 */
[C---:B------:R-:W-:Y:S01]  /*5b70*/  IMAD.SHL.U32 R3, R185.reuse, 0x40, RZ ;  /* 0x00000040b9037824 */ /* 0x040fe200078e00ff */
[C---:B------:R-:W-:Y:S01]  /*5b80*/  LOP3.LUT R189, R185.reuse, 0x60, RZ, 0xc0, !PT ;  /* 0x00000060b9bd7812 */ /* 0x040fe200078ec0ff */
[C---:B------:R-:W-:Y:S01]  /*5b90*/  IMAD.SHL.U32 R172, R185.reuse, 0x8, RZ ;  /* 0x00000008b9ac7824 */ /* 0x040fe200078e00ff */
[C---:B------:R-:W-:Y:S01]  /*5ba0*/  LOP3.LUT R187, R185.reuse, 0x2, RZ, 0xc0, !PT ;  /* 0x00000002b9bb7812 */ /* 0x040fe200078ec0ff */
[----:B------:R-:W-:Y:S01]  /*5bb0*/  IMAD.U32 R79, R185, 0x10000, RZ ;  /* 0x00010000b94f7824 */ /* 0x000fe200078e00ff */
[----:B------:R-:W-:Y:S02]  /*5bc0*/  UMOV UR49, 0x400 ;  /* 0x0000040000317882 */ /* 0x000fe40000000000 */
[----:B------:R-:W1:Y:S01]  /*5bd0*/  LDC R177, c[0x0][0x370] ;  /* 0x0000dc00ffb17b82 */ /* 0x000e620000000800 */
[----:B------:R-:W-:Y:S01]  /*5be0*/  ULEA UR49, UR37, UR49, 0x18 ;  /* 0x0000003125317291 */ /* 0x000fe2000f8ec0ff */
[----:B------:R-:W-:Y:S01]  /*5bf0*/  LOP3.LUT R5, R3, 0x180, RZ, 0xc0, !PT ;  /* 0x0000018003057812 */ /* 0x000fe200078ec0ff */
[----:B------:R-:W-:Y:S01]  /*5c00*/  HFMA2 R192, -RZ, RZ, 0, 0 ;  /* 0x00000000ffc07431 */ /* 0x000fe200000001ff */
[----:B------:R-:W-:Y:S01]  /*5c10*/  LOP3.LUT R79, R79, 0x600000, RZ, 0xc0, !PT ;  /* 0x006000004f4f7812 */ /* 0x000fe200078ec0ff */
[----:B------:R-:W-:Y:S01]  /*5c20*/  UIADD3 UR4, UPT, UPT, UR49, 0x8400, URZ ;  /* 0x0000840031047890 */ /* 0x000fe2000fffe0ff */
[----:B------:R-:W-:Y:S01]  /*5c30*/  LOP3.LUT R172, R5, 0x30, R172, 0xf8, !PT ;  /* 0x0000003005ac7812 */ /* 0x000fe200078ef8ac */
[----:B------:R-:W-:Y:S01]  /*5c40*/  IMAD.MOV.U32 R76, RZ, RZ, RZ ;  /* 0x000000ffff4c7224 */ /* 0x000fe200078e00ff */
[----:B------:R-:W2:Y:S01]  /*5c50*/  LDC R74, c[0x0][0xb0c] ;  /* 0x0002c300ff4a7b82 */ /* 0x000ea20000000800 */
[----:B------:R-:W-:-:S02]  /*5c60*/  LOP3.LUT R185, R185, 0x4, RZ, 0xc0, !PT ;  /* 0x00000004b9b97812 */ /* 0x000fc400078ec0ff */
[----:B------:R-:W-:Y:S02]  /*5c70*/  CS2R R182, SRZ ;  /* 0x0000000000b67805 */ /* 0x000fe4000001ff00 */
[----:B------:R-:W-:Y:S02]  /*5c80*/  LOP3.LUT R172, R172, 0x1e40, R3, 0xf8, !PT ;  /* 0x00001e40acac7812 */ /* 0x000fe400078ef803 */
[----:B------:R-:W-:Y:S02]  /*5c90*/  CS2R R180, SRZ ;  /* 0x0000000000b47805 */ /* 0x000fe4000001ff00 */
[----:B------:R-:W-:Y:S01]  /*5ca0*/  IADD3 R184, PT, PT, -R185, 0x2, RZ ;  /* 0x00000002b9b87810 */ /* 0x000fe20007ffe1ff */
[----:B------:R-:W-:Y:S01]  /*5cb0*/  IMAD.MOV R176, RZ, RZ, -R187 ;  /* 0x000000ffffb07224 */ /* 0x000fe200078e0abb */
[----:B------:R-:W-:Y:S01]  /*5cc0*/  MOV R188, UR4 ;  /* 0x0000000400bc7c02 */ /* 0x000fe20008000f00 */
[----:B------:R-:W3:Y:S01]  /*5cd0*/  LDC R174, c[0x0][0xb20] ;  /* 0x0002c800ffae7b82 */ /* 0x000ee20000000800 */
[----:B------:R-:W4:Y:S01]  /*5ce0*/  LDS R0, [UR49+0x240] ;  /* 0x00024031ff007984 */ /* 0x000f220008000800 */
[----:B------:R-:W-:Y:S01]  /*5cf0*/  VIADD R186, R172, UR49 ;  /* 0x00000031acba7c36 */ /* 0x000fe20008000000 */
[----:B------:R-:W1:Y:S01]  /*5d00*/  LDCU.64 UR52, c[0x0][0x348] ;  /* 0x00006900ff3477ac */ /* 0x000e620008000a00 */
[----:B------:R-:W-:-:S02]  /*5d10*/  IMAD.MOV R175, RZ, RZ, -R185 ;  /* 0x000000ffffaf7224 */ /* 0x000fc400078e0ab9 */
[----:B------:R-:W-:Y:S01]  /*5d20*/  VIADD R186, R186, 0x400 ;  /* 0x00000400baba7836 */ /* 0x000fe20000000000 */
[----:B------:R-:W1:Y:S01]  /*5d30*/  LDCU.64 UR38, c[0x0][0x888] ;  /* 0x00011100ff2677ac */ /* 0x000e620008000a00 */
[----:B------:R-:W1:Y:S01]  /*5d40*/  LDC R73, c[0x0][0xb30] ;  /* 0x0002cc00ff497b82 */ /* 0x000e620000000800 */
[----:B------:R-:W1:Y:S01]  /*5d50*/  LDCU.64 UR44, c[0x0][0x890] ;  /* 0x00011200ff2c77ac */ /* 0x000e620008000a00 */
[----:B------:R-:W-:-:S06]  /*5d60*/  UIADD3 UR48, UPT, UPT, UR49, 0x400, URZ ;  /* 0x0000040031307890 */ /* 0x000fcc000fffe0ff */
[----:B------:R-:W1:Y:S08]  /*5d70*/  LDC.64 R168, c[0x0][0xb10] ;  /* 0x0002c400ffa87b82 */ /* 0x000e700000000a00 */
[----:B------:R-:W1:Y:S08]  /*5d80*/  LDC.64 R70, c[0x0][0xb18] ;  /* 0x0002c600ff467b82 */ /* 0x000e700000000a00 */
[----:B------:R-:W1:Y:S08]  /*5d90*/  LDC.64 R68, c[0x0][0xb28] ;  /* 0x0002ca00ff447b82 */ /* 0x000e700000000a00 */
[----:B------:R-:W1:Y:S01]  /*5da0*/  LDC.64 R166, c[0x0][0x8b0] ;  /* 0x00022c00ffa67b82 */ /* 0x000e620000000a00 */
[----:B----4-:R-:W-:-:S07]  /*5db0*/  IMAD.IADD R79, R0, 0x1, R79 ;  /* 0x00000001004f7824 */ /* 0x010fce00078e024f */
[----:B------:R-:W4:Y:S08]  /*5dc0*/  LDC.64 R164, c[0x0][0x8a8] ;  /* 0x00022a00ffa47b82 */ /* 0x000f300000000a00 */
[----:B--23--:R-:W1:Y:S02]  /*5dd0*/  LDC R178, c[0x0][0x374] ;  /* 0x0000dd00ffb27b82 */ /* 0x00ce640000000800 */
.L_x_162:
[----:B------:R-:W-:Y:S02]  /*5de0*/  LEA R0, R192, UR49, 0x3 ;  /* 0x00000031c0007c11 */ /* 0x000fe4000f8e18ff */
[----:B------:R-:W-:Y:S02]  /*5df0*/  SHF.L.U32 R3, R182, 0x1f, RZ ;  /* 0x0000001fb6037819 */ /* 0x000fe400000006ff */
[----:B-1----:R-:W-:Y:S02]  /*5e00*/  LEA R16, R192, UR49, 0x4 ;  /* 0x00000031c0107c11 */ /* 0x002fe4000f8e20ff */
[----:B------:R-:W2:Y:S02]  /*5e10*/  SYNCS.PHASECHK.TRANS64.TRYWAIT P0, [R0+URZ+0x1b0], R3 ;  /* 0x0001b003000075a7 */ /* 0x000ea400080011ff */
[----:B--2---:R-:W-:Y:S05]  /*5e20*/  @!P0 BRA `(.L_x_118) ;  /* 0x0000007400548947 */ /* 0x004fea0003800000 */
.L_x_241:
[----:B------:R-:W3:Y:S01]  /*5e30*/  LDC.64 R12, c[0x0][0xb10] ;  /* 0x0002c400ff0c7b82 */ /* 0x000ee20000000a00 */
[----:B------:R-:W4:Y:S01]  /*5e40*/  LDS.128 R16, [R16+0x220] ;  /* 0x0002200010107984 */ /* 0x000f220000000c00 */
[----:B-1----:R-:W-:Y:S01]  /*5e50*/  ISETP.NE.AND P1, PT, R73, 0x1, PT ;  /* 0x000000014900780c */ /* 0x002fe20003f25270 */
[----:B--2---:R-:W-:Y:S01]  /*5e60*/  VIADD R0, R0, 0x1c0 ;  /* 0x000001c000007836 */ /* 0x004fe20000000000 */
[----:B------:R-:W-:Y:S04]  /*5e70*/  ISETP.GE.AND P0, PT, R72, 0x1, PT ;  /* 0x000000014800780c */ /* 0x000fe80003f06270 */
[----:B------:R-:W1:Y:S01]  /*5e80*/  LDC.64 R10, c[0x0][0xb18] ;  /* 0x0002c600ff0a7b82 */ /* 0x000e620000000a00 */
[----:B------:R-:W-:Y:S01]  /*5e90*/  PRMT R0, RZ, 0x654, R0 ;  /* 0x00000654ff007816 */ /* 0x000fe20000000000 */
[----:B------:R-:W-:Y:S01]  /*5ea0*/  @!PT LDS RZ, [RZ] ;  /* 0x00000000fffff984 */ /* 0x000fe20000000800 */
[----:B------:R-:W-:Y:S01]  /*5eb0*/  @!PT LDS RZ, [RZ] ;  /* 0x00000000fffff984 */ /* 0x000fe20000000800 */
[----:B------:R-:W-:Y:S01]  /*5ec0*/  @!PT LDS RZ, [RZ] ;  /* 0x00000000fffff984 */ /* 0x000fe20000000800 */
[----:B------:R-:W-:Y:S01]  /*5ed0*/  @!PT LDS RZ, [RZ] ;  /* 0x00000000fffff984 */ /* 0x000fe20000000800 */
[----:B------:R2:W-:Y:S06]  /*5ee0*/  MEMBAR.ALL.CTA ;  /* 0x0000000000007992 */ /* 0x0005ec0000008000 */
[----:B--2---:R-:W2:Y:S01]  /*5ef0*/  FENCE.VIEW.ASYNC.S ;  /* 0x00000000000073c6 */ /* 0x004ea20000000000 */
[----:B------:R-:W1:Y:S08]  /*5f00*/  @!P1 LDC R14, c[0x0][0xb20] ;  /* 0x0002c800ff0e9b82 */ /* 0x000e700000000800 */
[----:B------:R-:W1:Y:S01]  /*5f10*/  @!P1 LDC R9, c[0x0][0xb0c] ;  /* 0x0002c300ff099b82 */ /* 0x000e620000000800 */
[----:B--2---:R2:W-:Y:S01]  /*5f20*/  SYNCS.ARRIVE.TRANS64.RED.A1T0 RZ, [R0+URZ], RZ ;  /* 0x000000ff00ff79a7 */ /* 0x0045e200081004ff */
[----:B----4-:R-:W-:Y:S04]  /*5f30*/  LOP3.LUT P4, RZ, R18, 0x1, RZ, 0xc0, !PT ;  /* 0x0000000112ff7812 */ /* 0x010fe8000788c0ff */
[----:B------:R-:W-:Y:S09]  /*5f40*/  P2R R190, PR, RZ, 0x10 ;  /* 0x00000010ffbe7803 */ /* 0x000ff20000000000 */
[----:B------:R-:W-:Y:S02]  /*5f50*/  @P4 MOV R77, R16 ;  /* 0x00000010004d4202 */ /* 0x000fe40000000f00 */
[----:B------:R-:W-:Y:S01]  /*5f60*/  @P4 LOP3.LUT R75, R17, 0xffff, RZ, 0xc0, !PT ;  /* 0x0000ffff114b4812 */ /* 0x000fe200078ec0ff */
[----:B--23--:R-:W-:Y:S06]  /*5f70*/  @!P0 BRA `(.L_x_119) ;  /* 0x0000000000a48947 */ /* 0x00cfec0003800000 */
[----:B------:R-:W-:Y:S01]  /*5f80*/  IMAD.HI.U32 R23, R178, R71, RZ ;  /* 0x00000047b2177227 */ /* 0x000fe200078e00ff */
[----:B------:R-:W-:Y:S02]  /*5f90*/  ISETP.NE.AND P0, PT, R70, 0x1, PT ;  /* 0x000000014600780c */ /* 0x000fe40003f05270 */
[----:B------:R-:W-:Y:S01]  /*5fa0*/  ISETP.NE.AND P2, PT, R72, 0x1, PT ;  /* 0x000000014800780c */ /* 0x000fe20003f45270 */
[----:B------:R-:W-:Y:S01]  /*5fb0*/  IMAD.HI.U32 R22, R177, R168, RZ ;  /* 0x000000a8b1167227 */ /* 0x000fe200078e00ff */
[----:B------:R-:W-:Y:S02]  /*5fc0*/  SHF.R.U32.HI R23, RZ, R174, R23 ;  /* 0x000000aeff177219 */ /* 0x000fe40000011617 */
[----:B------:R-:W-:Y:S01]  /*5fd0*/  ISETP.NE.AND P3, PT, R74, 0x1, PT ;  /* 0x000000014a00780c */ /* 0x000fe20003f65270 */
[----:B------:R-:W-:Y:S01]  /*5fe0*/  IMAD.HI.U32 R26, R77, R168, RZ ;  /* 0x000000a84d1a7227 */ /* 0x000fe200078e00ff */
[----:B------:R-:W-:Y:S02]  /*5ff0*/  SHF.R.U32.HI R22, RZ, R169, R22 ;  /* 0x000000a9ff167219 */ /* 0x000fe40000011616 */
[----:B------:R-:W-:Y:S01]  /*6000*/  SEL R3, R178, R23, !P0 ;  /* 0x00000017b2037207 */ /* 0x000fe20004000000 */
[----:B------:R-:W-:Y:S01]  /*6010*/  IMAD.HI.U32 R23, R75, R71, RZ ;  /* 0x000000474b177227 */ /* 0x000fe200078e00ff */
[----:B------:R-:W-:Y:S02]  /*6020*/  SEL R7, R177, R22, !P3 ;  /* 0x00000016b1077207 */ /* 0x000fe40005800000 */
[----:B------:R-:W-:Y:S01]  /*6030*/  SHF.R.U32.HI R26, RZ, R169, R26 ;  /* 0x000000a9ff1a7219 */ /* 0x000fe2000001161a */
[-C--:B------:R-:W-:Y:S04]  /*6040*/  IMAD.HI.U32 R22, R3, R68.reuse, RZ ;  /* 0x0000004403167227 */ /* 0x080fe800078e00ff */
[----:B------:R-:W-:Y:S01]  /*6050*/  IMAD.HI.U32 R24, R7, R68, RZ ;  /* 0x0000004407187227 */ /* 0x000fe200078e00ff */
[-C--:B------:R-:W-:Y:S02]  /*6060*/  @P2 SHF.R.U32.HI R3, RZ, R69.reuse, R22 ;  /* 0x00000045ff032219 */ /* 0x080fe40000011616 */
[----:B------:R-:W-:Y:S02]  /*6070*/  SHF.R.U32.HI R22, RZ, R174, R23 ;  /* 0x000000aeff167219 */ /* 0x000fe40000011617 */
[----:B------:R-:W-:Y:S01]  /*6080*/  @P2 SHF.R.U32.HI R7, RZ, R69, R24 ;  /* 0x00000045ff072219 */ /* 0x000fe20000011618 */
[C---:B------:R-:W-:Y:S01]  /*6090*/  IMAD R2, R72.reuse, R3, RZ ;  /* 0x0000000348027224 */ /* 0x040fe200078e02ff */
[----:B------:R-:W-:Y:S02]  /*60a0*/  SEL R5, R75, R22, !P0 ;  /* 0x000000164b057207 */ /* 0x000fe40004000000 */
[----:B------:R-:W-:Y:S01]  /*60b0*/  SEL R3, R77, R26, !P3 ;  /* 0x0000001a4d037207 */ /* 0x000fe20005800000 */
[----:B------:R-:W-:Y:S01]  /*60c0*/  IMAD R4, R72, R7, RZ ;  /* 0x0000000748047224 */ /* 0x000fe200078e02ff */
[C---:B------:R-:W-:Y:S01]  /*60d0*/  ISETP.GE.AND P0, PT, R5.reuse, R2, PT ;  /* 0x000000020500720c */ /* 0x040fe20003f06270 */
[----:B------:R-:W-:Y:S03]  /*60e0*/  IMAD.HI.U32 R6, R5, R68, RZ ;  /* 0x0000004405067227 */ /* 0x000fe600078e00ff */
[----:B------:R-:W-:Y:S01]  /*60f0*/  ISETP.GE.OR P0, PT, R3, R4, P0 ;  /* 0x000000040300720c */ /* 0x000fe20000706670 */
[----:B------:R-:W-:Y:S01]  /*6100*/  IMAD.MOV R4, RZ, RZ, -R3 ;  /* 0x000000ffff047224 */ /* 0x000fe200078e0a03 */
[-C--:B------:R-:W-:Y:S03]  /*6110*/  SHF.R.U32.HI R6, RZ, R69.reuse, R6 ;  /* 0x00000045ff067219 */ /* 0x080fe60000011606 */
[----:B------:R-:W-:Y:S01]  /*6120*/  IMAD R77, R74, R4, R77 ;  /* 0x000000044a4d7224 */ /* 0x000fe200078e024d */
[----:B------:R-:W-:Y:S05]  /*6130*/  SEL R15, R5, R6, !P2 ;  /* 0x00000006050f7207 */ /* 0x000fea0005000000 */
[----:B------:R-:W-:Y:S02]  /*6140*/  IMAD.MOV R6, RZ, RZ, -R15 ;  /* 0x000000ffff067224 */ /* 0x000fe400078e0a0f */
[C---:B------:R-:W-:Y:S04]  /*6150*/  @!P0 IMAD.HI.U32 R2, R3.reuse, R68, RZ ;  /* 0x0000004403028227 */ /* 0x040fe800078e00ff */
[----:B------:R-:W-:Y:S01]  /*6160*/  IMAD R6, R72, R6, R5 ;  /* 0x0000000648067224 */ /* 0x000fe200078e0205 */
[----:B------:R-:W-:Y:S04]  /*6170*/  @!P0 SHF.R.U32.HI R2, RZ, R69, R2 ;  /* 0x00000045ff028219 */ /* 0x000fe80000011602 */
[----:B------:R-:W-:Y:S02]  /*6180*/  @!P0 SEL R0, R3, R2, !P2 ;  /* 0x0000000203008207 */ /* 0x000fe40005000000 */
[----:B------:R-:W-:Y:S02]  /*6190*/  IADD3 R2, PT, PT, -R5, RZ, RZ ;  /* 0x000000ff05027210 */ /* 0x000fe40007ffe1ff */
[----:B------:R-:W-:Y:S01]  /*61a0*/  @!P0 IADD3 R8, PT, PT, R15, -R0, RZ ;  /* 0x800000000f088210 */ /* 0x000fe20007ffe0ff */
[----:B------:R-:W-:Y:S02]  /*61b0*/  @!P0 IMAD R0, R7, R6, R0 ;  /* 0x0000000607008224 */ /* 0x000fe400078e0200 */
[----:B------:R-:W-:Y:S02]  /*61c0*/  IMAD R75, R70, R2, R75 ;  /* 0x00000002464b7224 */ /* 0x000fe400078e024b */
[----:B------:R-:W-:Y:S02]  /*61d0*/  @!P0 IMAD R5, R8, R72, R3 ;  /* 0x0000004808058224 */ /* 0x000fe400078e0203 */
[----:B------:R-:W-:Y:S04]  /*61e0*/  @!P0 IMAD.MOV.U32 R3, RZ, RZ, R0 ;  /* 0x000000ffff038224 */ /* 0x000fe800078e0000 */
[----:B------:R-:W-:Y:S02]  /*61f0*/  IMAD R77, R3, R74, R77 ;  /* 0x0000004a034d7224 */ /* 0x000fe400078e024d */
[----:B------:R-:W-:Y:S07]  /*6200*/  IMAD R75, R5, R70, R75 ;  /* 0x00000046054b7224 */ /* 0x000fee00078e024b */
.L_x_119:
[----:B-1----:R-:W-:Y:S01]  /*6210*/  @!P1 ISETP.NE.AND P0, PT, R10, 0x1, PT ;  /* 0x000000010a00980c */ /* 0x002fe20003f05270 */
[----:B------:R-:W-:Y:S01]  /*6220*/  @!P1 IMAD.HI.U32 R0, R77, R12, RZ ;  /* 0x0000000c4d009227 */ /* 0x000fe200078e00ff */
[----:B------:R-:W-:Y:S01]  /*6230*/  @!P1 ISETP.NE.AND P2, PT, R9, 0x1, PT ;  /* 0x000000010900980c */ /* 0x000fe20003f45270 */
[----:B------:R-:W-:Y:S01]  /*6240*/  ULOP3.LUT UP0, URZ, UR48, 0x1b0, URZ, 0xc0, !UPT ;  /* 0x000001b030ff7892 */ /* 0x000fe2000f80c0ff */
[----:B------:R-:W-:Y:S01]  /*6250*/  R2UR UR42, R21 ;  /* 0x00000000152a72ca */ /* 0x000fe200000e0000 */
[----:B------:R-:W-:Y:S01]  /*6260*/  @!P1 IMAD.HI.U32 R3, R75, R11, RZ ;  /* 0x0000000b4b039227 */ /* 0x000fe200078e00ff */
[----:B------:R-:W-:Y:S02]  /*6270*/  @!P1 SHF.R.U32.HI R0, RZ, R13, R0 ;  /* 0x0000000dff009219 */ /* 0x000fe40000011600 */
[----:B------:R-:W-:Y:S01]  /*6280*/  R2UR UR41, R20 ;  /* 0x00000000142972ca */ /* 0x000fe200000e0000 */
[----:B------:R-:W-:Y:S01]  /*6290*/  VIADD R192, R192, 0x1 ;  /* 0x00000001c0c07836 */ /* 0x000fe20000000000 */
[----:B------:R-:W-:Y:S02]  /*62a0*/  @!P1 SHF.R.U32.HI R2, RZ, R14, R3 ;  /* 0x0000000eff029219 */ /* 0x000fe40000011603 */
[----:B------:R-:W-:Y:S02]  /*62b0*/  @!P1 SEL R3, R77, R0, !P2 ;  /* 0x000000004d039207 */ /* 0x000fe40005000000 */
[----:B------:R-:W-:Y:S02]  /*62c0*/  @!P1 SEL R2, R75, R2, !P0 ;  /* 0x000000024b029207 */ /* 0x000fe40004000000 */
[----:B------:R-:W-:Y:S01]  /*62d0*/  @P4 SHF.R.U32.HI R179, RZ, 0x10, R17 ;  /* 0x00000010ffb34819 */ /* 0x000fe20000011611 */
[----:B------:R-:W-:Y:S02]  /*62e0*/  USHF.L.U32 UR42, UR42, 0x7, URZ ;  /* 0x000000072a2a7899 */ /* 0x000fe400080006ff */
[----:B------:R-:W-:Y:S02]  /*62f0*/  @!P1 IMAD.IADD R0, R2, 0x1, -R3 ;  /* 0x0000000102009824 */ /* 0x000fe400078e0a03 */
[----:B------:R-:W-:Y:S01]  /*6300*/  @!P1 IMAD.IADD R2, R3, 0x1, -R2 ;  /* 0x0000000103029824 */ /* 0x000fe200078e0a02 */
[----:B------:R-:W-:Y:S01]  /*6310*/  USHF.L.U32 UR41, UR41, 0x8, URZ ;  /* 0x0000000829297899 */ /* 0x000fe200080006ff */
[----:B------:R-:W-:Y:S02]  /*6320*/  @!P1 IMAD R77, R0, R9, R77 ;  /* 0x00000009004d9224 */ /* 0x000fe400078e024d */
[----:B------:R-:W-:Y:S01]  /*6330*/  @!P1 IMAD R75, R2, R10, R75 ;  /* 0x0000000a024b9224 */ /* 0x000fe200078e024b */
[----:B------:R-:W-:Y:S08]  /*6340*/  BRA.U !UP0, `(.L_x_120) ;  /* 0x0000000108407547 */ /* 0x000ff0000b800000 */
[----:B------:R-:W1:Y:S01]  /*6350*/  LDCU.64 UR8, c[0x4][0x88] ;  /* 0x01001100ff0877ac */ /* 0x000e620008000a00 */
[----:B------:R-:W-:Y:S01]  /*6360*/  MOV R3, 0x0 ;  /* 0x0000000000037802 */ /* 0x000fe20000000f00 */
[----:B------:R-:W-:Y:S02]  /*6370*/  HFMA2 R12, -RZ, RZ, 0, 5.9604644775390625e-08 ;  /* 0x00000001ff0c7431 */ /* 0x000fe400000001ff */
[----:B------:R-:W-:Y:S02]  /*6380*/  IMAD.MOV.U32 R8, RZ, RZ, 0x70 ;  /* 0x00000070ff087424 */ /* 0x000fe400078e00ff */
[----:B------:R-:W-:Y:S01]  /*6390*/  IMAD.MOV.U32 R13, RZ, RZ, RZ ;  /* 0x000000ffff0d7224 */ /* 0x000fe200078e00ff */
[----:B------:R-:W2:Y:S01]  /*63a0*/  LDCU.64 UR6, c[0x4][0x90] ;  /* 0x01001200ff0677ac */ /* 0x000ea20008000a00 */
[----:B------:R-:W3:Y:S01]  /*63b0*/  LDC.64 R2, c[0x4][R3] ;  /* 0x0100000003027b82 */ /* 0x000ee20000000a00 */
[----:B------:R-:W4:Y:S01]  /*63c0*/  LDCU.64 UR4, c[0x4][0x8] ;  /* 0x01000100ff0477ac */ /* 0x000f220008000a00 */
[----:B-1----:R-:W-:Y:S01]  /*63d0*/  MOV R5, UR9 ;  /* 0x0000000900057c02 */ /* 0x002fe20008000f00 */
[----:B------:R-:W-:Y:S01]  /*63e0*/  IMAD.U32 R4, RZ, RZ, UR8 ;  /* 0x00000008ff047e24 */ /* 0x000fe2000f8e00ff */
[----:B--2---:R-:W-:Y:S01]  /*63f0*/  MOV R7, UR7 ;  /* 0x0000000700077c02 */ /* 0x004fe20008000f00 */
[----:B------:R-:W-:Y:S01]  /*6400*/  IMAD.U32 R6, RZ, RZ, UR6 ;  /* 0x00000006ff067e24 */ /* 0x000fe2000f8e00ff */
[----:B----4-:R-:W-:Y:S01]  /*6410*/  MOV R11, UR5 ;  /* 0x00000005000b7c02 */ /* 0x010fe20008000f00 */
[----:B------:R-:W-:Y:S02]  /*6420*/  IMAD.U32 R10, RZ, RZ, UR4 ;  /* 0x00000004ff0a7e24 */ /* 0x000fe4000f8e00ff */
[----:B------:R-:W-:Y:S07]  /*6430*/  LEPC R20, `(.L_x_120) ;  /* 0x000000001014794e */ /* 0x000fee0000000000 */
[----:B---3-5:R-:W-:Y:S05]  /*6440*/  CALL.ABS.NOINC R2 ;  /* 0x0000000002007343 */ /* 0x028fea0003c00000 */
.L_x_120:
[----:B------:R-:W-:Y:S01]  /*6450*/  LOP3.LUT P0, RZ, R188, 0x1b0, RZ, 0xc0, !PT ;  /* 0x000001b0bcff7812 */ /* 0x000fe2000780c0ff */
[----:B------:R-:W-:Y:S11]  /*6460*/  BSSY.RECONVERGENT B6, `(.L_x_121) ;  /* 0x0000013000067945 */ /* 0x000ff60003800200 */
[----:B------:R-:W-:Y:S01]  /*6470*/  @!UPT UIADD3 URZ, UPT, UPT, URZ, URZ, URZ ;  /* 0x000000fffffff290 */ /* 0x000fe2000fffe0ff */
[----:B------:R-:W-:Y:S05]  /*6480*/  @!P0 BRA `(.L_x_122) ;  /* 0x0000000000408947 */ /* 0x000fea0003800000 */
        /* <DEDUP_REMOVED lines=16> */
.L_x_122:
[----:B------:R-:W-:Y:S05]  /*6590*/  BSYNC.RECONVERGENT B6 ;  /* 0x0000000000067941 */ /* 0x000fea0003800200 */
.L_x_121:
[----:B------:R-:W-:Y:S01]  /*65a0*/  ISETP.NE.U32.AND P4, PT, R166, RZ, PT ;  /* 0x000000ffa600720c */ /* 0x000fe20003f85070 */
[----:B------:R-:W-:Y:S01]  /*65b0*/  UISETP.NE.AND UP2, UPT, UR50, URZ, UPT ;  /* 0x000000ff3200728c */ /* 0x000fe2000bf45270 */
[----:B------:R-:W-:Y:S01]  /*65c0*/  ISETP.NE.U32.AND P2, PT, RZ, UR38, PT ;  /* 0x00000026ff007c0c */ /* 0x000fe2000bf45070 */
[----:B------:R-:W-:Y:S01]  /*65d0*/  UISETP.NE.U32.AND UP1, UPT, UR44, URZ, UPT ;  /* 0x000000ff2c00728c */ /* 0x000fe2000bf25070 */
[----:B------:R-:W-:Y:S01]  /*65e0*/  ISETP.NE.AND.EX P4, PT, R167, RZ, PT, P4 ;  /* 0x000000ffa700720c */ /* 0x000fe20003f85340 */
[----:B------:R-:W-:Y:S01]  /*65f0*/  UPLOP3.LUT UP0, UPT, UPT, UPT, UPT, 0x40, 0x4 ;  /* 0x000000000004789c */ /* 0x000fe20003f0e870 */
[----:B------:R-:W-:Y:S01]  /*6600*/  ISETP.NE.AND.EX P2, PT, RZ, UR39, PT, P2 ;  /* 0x00000027ff007c0c */ /* 0x000fe2000bf45320 */
[----:B------:R-:W-:Y:S01]  /*6610*/  UISETP.NE.AND.EX UP1, UPT, UR45, URZ, UPT, UP1 ;  /* 0x000000ff2d00728c */ /* 0x000fe2000bf25310 */
[----:B------:R-:W-:Y:S04]  /*6620*/  PLOP3.LUT P1, PT, PT, PT, UP2, 0x80, 0x8 ;  /* 0x000000000008781c */ /* 0x000fe80003f2f028 */
[----:B------:R-:W-:Y:S06]  /*6630*/  @UP2 UPLOP3.LUT UP0, UPT, UPT, UPT, UP1, 0x80, 0x8 ;  /* 0x000000000008289c */ /* 0x000fec0003f0f010 */
[----:B------:R-:W-:Y:S01]  /*6640*/  PLOP3.LUT P0, PT, PT, PT, UP0, 0x80, 0x8 ;  /* 0x000000000008781c */ /* 0x000fe20003f0f008 */
[----:B------:R-:W-:Y:S01]  /*6650*/  @!UPT UIADD3 URZ, UPT, UPT, URZ, URZ, URZ ;  /* 0x000000fffffff290 */ /* 0x000fe2000fffe0ff */
[----:B------:R-:W-:Y:S11]  /*6660*/  BRA.U !UP1, `(.L_x_123) ;  /* 0x0000000109387547 */ /* 0x000ff6000b800000 */
[----:B------:R-:W-:Y:S01]  /*6670*/  UISETP.NE.U32.AND UP0, UPT, UR38, URZ, UPT ;  /* 0x000000ff2600728c */ /* 0x000fe2000bf05070 */
[----:B------:R-:W-:Y:S02]  /*6680*/  HFMA2 R0, -RZ, RZ, 0, 5.9604644775390625e-08 ;  /* 0x00000001ff007431 */ /* 0x000fe400000001ff */
[----:B------:R-:W-:Y:S01]  /*6690*/  IMAD.MOV.U32 R171, RZ, RZ, 0x1 ;  /* 0x00000001ffab7424 */ /* 0x000fe200078e00ff */
[----:B------:R-:W-:Y:S06]  /*66a0*/  UISETP.NE.AND.EX UP0, UPT, UR39, URZ, UPT, UP0 ;  /* 0x000000ff2700728c */ /* 0x000fec000bf05300 */
[----:B------:R-:W-:Y:S05]  /*66b0*/  PLOP3.LUT P3, PT, PT, PT, UP0, 0x80, 0x8 ;  /* 0x000000000008781c */ /* 0x000fea0003f6f008 */
[----:B------:R-:W1:Y:S01]  /*66c0*/  @UP0 LDCU.64 UR6, c[0x0][0x888] ;  /* 0x00011100ff0607ac */ /* 0x000e620008000a00 */
[----:B------:R-:W-:Y:S07]  /*66d0*/  @UP0 UIMAD UR4, UR36, UR44, URZ ;  /* 0x0000002c240402a4 */ /* 0x000fee000f8e02ff */
[----:B------:R-:W-:Y:S01]  /*66e0*/  @!P3 PRMT R171, R0, 0x7610, R171 ;  /* 0x0000761000abb816 */ /* 0x000fe200000000ab */
[----:B-1----:R-:W-:Y:S03]  /*66f0*/  @UP0 UIMAD.WIDE UR6, UR4, 0x4, UR6 ;  /* 0x00000004040608a5 */ /* 0x002fe6000f8e0206 */
[----:B------:R-:W1:Y:S03]  /*6700*/  @!UP0 LDCU UR4, c[0x0][0x880] ;  /* 0x00011000ff0487ac */ /* 0x000e660008000800 */
[----:B------:R-:W-:Y:S01]  /*6710*/  IMAD.U32 R2, RZ, RZ, UR6 ;  /* 0x00000006ff027e24 */ /* 0x000fe2000f8e00ff */
[----:B------:R-:W-:Y:S05]  /*6720*/  MOV R3, UR7 ;  /* 0x0000000700037c02 */ /* 0x000fea0008000f00 */
[----:B-----5:R2:W5:Y:S02]  /*6730*/  @P3 LDG.E R81, desc[UR46][R2.64] ;  /* 0x0000002e02513981 */ /* 0x020564000c1e1900 */
[----:B-12---:R-:W-:Y:S02]  /*6740*/  @!P3 IMAD.U32 R81, RZ, RZ, UR4 ;  /* 0x00000004ff51be24 */ /* 0x006fe4000f8e00ff */
.L_x_123:
[----:B------:R-:W-:Y:S05]  /*6750*/  @!P4 BRA `(.L_x_124) ;  /* 0x000000000020c947 */ /* 0x000fea0003800000 */
[----:B------:R-:W-:Y:S04]  /*6760*/  ISETP.NE.U32.AND P3, PT, R164, RZ, PT ;  /* 0x000000ffa400720c */ /* 0x000fe80003f65070 */
[----:B------:R-:W-:Y:S11]  /*6770*/  ISETP.NE.AND.EX P3, PT, R165, RZ, PT, P3 ;  /* 0x000000ffa500720c */ /* 0x000ff60003f65330 */
[----:B------:R-:W-:Y:S02]  /*6780*/  @!UPT UIADD3 URZ, UPT, UPT, URZ, URZ, URZ ;  /* 0x000000fffffff290 */ /* 0x000fe4000fffe0ff */
[----:B------:R-:W1:Y:S01]  /*6790*/  @P3 LDC.64 R2, c[0x0][0x8a8] ;  /* 0x00022a00ff023b82 */ /* 0x000e620000000a00 */
[----:B------:R-:W-:Y:S04]  /*67a0*/  @P3 IMAD R0, R166, UR36, RZ ;  /* 0x00000024a6003c24 */ /* 0x000fe8000f8e02ff */
[----:B-1----:R-:W-:Y:S05]  /*67b0*/  @P3 IMAD.WIDE R2, R0, 0x4, R2 ;  /* 0x0000000400023825 */ /* 0x002fea00078e0202 */
[----:B-----5:R1:W5:Y:S02]  /*67c0*/  @P3 LDG.E R78, desc[UR46][R2.64] ;  /* 0x0000002e024e3981 */ /* 0x020364000c1e1900 */
[----:B-1----:R-:W2:Y:S02]  /*67d0*/  @!P3 LDC R78, c[0x0][0x8a0] ;  /* 0x00022800ff4ebb82 */ /* 0x002ea40000000800 */
.L_x_124:
[----:B-----5:R-:W-:Y:S01]  /*67e0*/  FSETP.NEU.AND P4, PT, R81, RZ, PT ;  /* 0x000000ff5100720b */ /* 0x020fe20003f8d000 */
[----:B------:R-:W-:Y:S01]  /*67f0*/  BSSY B1, `(.L_x_125) ;  /* 0x0000047000017945 */ /* 0x000fe20003800000 */
[----:B------:R-:W-:Y:S01]  /*6800*/  SEL R5, RZ, 0xffffffff, P2 ;  /* 0xffffffffff057807 */ /* 0x000fe20001000000 */
[----:B------:R-:W-:Y:S01]  /*6810*/  IMAD.MOV.U32 R196, RZ, RZ, 0x1 ;  /* 0x00000001ffc47424 */ /* 0x000fe200078e00ff */
[----:B------:R-:W-:Y:S01]  /*6820*/  LOP3.LUT P3, RZ, R171, 0xff, RZ, 0xc0, !PT ;  /* 0x000000ffabff7812 */ /* 0x000fe2000786c0ff */
[C---:B------:R-:W-:Y:S01]  /*6830*/  IMAD R80, R76.reuse, 0x100, R79 ;  /* 0x000001004c507824 */ /* 0x040fe200078e024f */
[----:B------:R-:W-:Y:S02]  /*6840*/  @P1 SEL R0, RZ, 0xffffffff, P4 ;  /* 0xffffffffff001807 */ /* 0x000fe40002000000 */
[----:B------:R-:W-:Y:S02]  /*6850*/  CS2R R162, SRZ ;  /* 0x0000000000a27805 */ /* 0x000fe4000001ff00 */
[----:B------:R-:W-:Y:S02]  /*6860*/  LEA R3, R181, UR49, 0x3 ;  /* 0x00000031b5037c11 */ /* 0x000fe4000f8e18ff */
[----:B------:R-:W-:Y:S02]  /*6870*/  CS2R R160, SRZ ;  /* 0x0000000000a07805 */ /* 0x000fe4000001ff00 */
[----:B------:R-:W-:Y:S02]  /*6880*/  @P0 SEL R0, R5, R0, !P3 ;  /* 0x0000000005000207 */ /* 0x000fe40005800000 */
[----:B------:R-:W-:Y:S02]  /*6890*/  CS2R R158, SRZ ;  /* 0x00000000009e7805 */ /* 0x000fe4000001ff00 */
[----:B------:R-:W-:Y:S02]  /*68a0*/  LEA R191, R76, UR49, 0x3 ;  /* 0x000000314cbf7c11 */ /* 0x000fe4000f8e18ff */
[----:B------:R-:W-:Y:S02]  /*68b0*/  CS2R R156, SRZ ;  /* 0x00000000009c7805 */ /* 0x000fe4000001ff00 */
[----:B------:R-:W-:Y:S02]  /*68c0*/  @P1 LOP3.LUT R0, R0, 0x1, RZ, 0xc0, !PT ;  /* 0x0000000100001812 */ /* 0x000fe400078ec0ff */
[----:B------:R-:W-:Y:S02]  /*68d0*/  CS2R R154, SRZ ;  /* 0x00000000009a7805 */ /* 0x000fe4000001ff00 */
[----:B------:R-:W-:Y:S02]  /*68e0*/  SHF.L.U32 R2, R183, 0x1f, RZ ;  /* 0x0000001fb7027819 */ /* 0x000fe400000006ff */
[----:B------:R-:W-:Y:S02]  /*68f0*/  CS2R R152, SRZ ;  /* 0x0000000000987805 */ /* 0x000fe4000001ff00 */
[----:B------:R-:W-:Y:S02]  /*6900*/  ISETP.NE.U32.OR P6, PT, R0, 0x1, !P1 ;  /* 0x000000010000780c */ /* 0x000fe40004fc5470 */
[----:B------:R-:W-:Y:S02]  /*6910*/  CS2R R150, SRZ ;  /* 0x0000000000967805 */ /* 0x000fe4000001ff00 */
[----:B------:R-:W-:Y:S02]  /*6920*/  PLOP3.LUT P2, PT, PT, PT, UP1, 0x80, 0x8 ;  /* 0x000000000008781c */ /* 0x000fe40003f4f018 */
[----:B------:R-:W-:Y:S02]  /*6930*/  CS2R R148, SRZ ;  /* 0x0000000000947805 */ /* 0x000fe4000001ff00 */
[----:B------:R-:W-:Y:S02]  /*6940*/  SEL R0, RZ, 0xffffffff, P4 ;  /* 0xffffffffff007807 */ /* 0x000fe40002000000 */
[----:B------:R-:W-:Y:S03]  /*6950*/  P2R R204, PR, RZ, 0x40 ;  /* 0x00000040ffcc7803 */ /* 0x000fe60000000000 */
[----:B------:R-:W-:Y:S04]  /*6960*/  @P6 SHF.L.U32 R4, R180, 0x1f, RZ ;  /* 0x0000001fb4046819 */ /* 0x000fe800000006ff */
[----:B------:R-:W-:Y:S01]  /*6970*/  @P2 SEL R0, R5, R0, !P3 ;  /* 0x0000000005002207 */ /* 0x000fe20005800000 */
[----:B------:R-:W1:Y:S03]  /*6980*/  @P6 SYNCS.PHASECHK.TRANS64.TRYWAIT P1, [R3+URZ+0x160], R4 ;  /* 0x00016004030065a7 */ /* 0x000e6600080211ff */
[----:B------:R-:W-:Y:S04]  /*6990*/  LOP3.LUT R0, R0, 0x1, RZ, 0xc0, !PT ;  /* 0x0000000100007812 */ /* 0x000fe800078ec0ff */
[----:B------:R-:W-:Y:S04]  /*69a0*/  ISETP.NE.U32.AND P5, PT, R0, 0x1, PT ;  /* 0x000000010000780c */ /* 0x000fe80003fa5070 */
[----:B------:R-:W-:Y:S01]  /*69b0*/  P2R R197, PR, RZ, 0x20 ;  /* 0x00000020ffc57803 */ /* 0x000fe20000000000 */
[----:B------:R3:W4:Y:S01]  /*69c0*/  SYNCS.PHASECHK.TRANS64.TRYWAIT P0, [R191+URZ+0x1d0], R2 ;  /* 0x0001d002bf0075a7 */ /* 0x00072200080011ff */
[----:B-1----:R-:W-:Y:S01]  /*69d0*/  @P6 SEL R196, RZ, 0x1, !P1 ;  /* 0x00000001ffc46807 */ /* 0x002fe20004800000 */
[----:B---3--:R-:W-:Y:S06]  /*69e0*/  @!P6 BRA `(.L_x_126) ;  /* 0x00000000009ce947 */ /* 0x008fec0003800000 */
[----:B------:R-:W-:Y:S01]  /*69f0*/  @P5 IMAD R6, R181, 0x2000, R186 ;  /* 0x00002000b5065824 */ /* 0x000fe200078e02ba */
[----:B------:R-:W-:Y:S01]  /*6a00*/  ISETP.NE.AND P1, PT, R196, RZ, PT ;  /* 0x000000ffc400720c */ /* 0x000fe20003f25270 */
[----:B------:R-:W-:Y:S01]  /*6a10*/  BSSY B0, `(.L_x_127) ;  /* 0x0000010000007945 */ /* 0x000fe20003800000 */
[----:B------:R-:W-:Y:S01]  /*6a20*/  CS2R R150, SRZ ;  /* 0x0000000000967805 */ /* 0x000fe2000001ff00 */
[--C-:B------:R-:W-:Y:S01]  /*6a30*/  @P5 IMAD R7, R187, -0x10, R6.reuse ;  /* 0xfffffff0bb075824 */ /* 0x100fe200078e0206 */
[----:B------:R-:W-:Y:S01]  /*6a40*/  CS2R R148, SRZ ;  /* 0x0000000000947805 */ /* 0x000fe2000001ff00 */
[----:B------:R-:W-:Y:S01]  /*6a50*/  @P5 IMAD R5, R185, -0x10, R6 ;  /* 0xfffffff0b9055824 */ /* 0x000fe200078e0206 */
[----:B------:R-:W-:Y:S01]  /*6a60*/  CS2R R158, SRZ ;  /* 0x00000000009e7805 */ /* 0x000fe2000001ff00 */
[----:B------:R-:W-:Y:S01]  /*6a70*/  @P5 IMAD R4, R184, 0x10, R7 ;  /* 0x00000010b8045824 */ /* 0x000fe200078e0207 */
[----:B------:R-:W-:Y:S02]  /*6a80*/  CS2R R156, SRZ ;  /* 0x00000000009c7805 */ /* 0x000fe4000001ff00 */
[----:B------:R-:W-:Y:S02]  /*6a90*/  CS2R R154, SRZ ;  /* 0x00000000009a7805 */ /* 0x000fe4000001ff00 */
[----:B------:R-:W-:Y:S02]  /*6aa0*/  CS2R R152, SRZ ;  /* 0x0000000000987805 */ /* 0x000fe4000001ff00 */
[----:B------:R-:W-:Y:S02]  /*6ab0*/  CS2R R162, SRZ ;  /* 0x0000000000a27805 */ /* 0x000fe4000001ff00 */
[----:B------:R-:W-:Y:S01]  /*6ac0*/  CS2R R160, SRZ ;  /* 0x0000000000a07805 */ /* 0x000fe2000001ff00 */
[----:B------:R-:W-:Y:S06]  /*6ad0*/  @P1 BRA `(.L_x_128) ;  /* 0x00000000000c1947 */ /* 0x000fec0003800000 */
[----:B------:R-:W-:Y:S04]  /*6ae0*/  SHF.L.U32 R0, R180, 0x1f, RZ ;  /* 0x0000001fb4007819 */ /* 0x000fe800000006ff */
[----:B------:R-:W1:Y:S02]  /*6af0*/  SYNCS.PHASECHK.TRANS64.TRYWAIT P1, [R3+URZ+0x160], R0 ;  /* 0x00016000030075a7 */ /* 0x000e6400080211ff */
[----:B-1----:R-:W-:Y:S05]  /*6b00*/  @!P1 BRA `(.L_x_129) ;  /* 0x0000006800309947 */ /* 0x002fea0003800000 */
.L_x_128:
[----:B------:R-:W-:Y:S05]  /*6b10*/  BSYNC B0 ;  /* 0x0000000000007941 */ /* 0x000fea0003800000 */
.L_x_127:
[----:B------:R-:W-:Y:S01]  /*6b20*/  ISETP.NE.AND P1, PT, R197, RZ, PT ;  /* 0x000000ffc500720c */ /* 0x000fe20003f25270 */
[----:B-1----:R-:W-:Y:S02]  /*6b30*/  VIADD R3, R3, 0x180 ;  /* 0x0000018003037836 */ /* 0x002fe40000000000 */
[----:B------:R-:W-:Y:S02]  /*6b40*/  IMAD.U32 R0, RZ, RZ, UR37 ;  /* 0x00000025ff007e24 */ /* 0x000fe4000f8e00ff */
[----:B------:R-:W-:Y:S03]  /*6b50*/  VIADD R181, R181, 0x1 ;  /* 0x00000001b5b57836 */ /* 0x000fe60000000000 */
[----:B------:R-:W-:Y:S05]  /*6b60*/  PRMT R0, R0, 0x654, R3 ;  /* 0x0000065400007816 */ /* 0x000fea0000000003 */
[----:B------:R1:W3:Y:S04]  /*6b70*/  @P1 LDS.128 R148, [R6] ;  /* 0x0000000006941984 */ /* 0x0002e80000000c00 */
[----:B------:R1:W1:Y:S04]  /*6b80*/  @P1 LDS.128 R156, [R5+0x20] ;  /* 0x00002000059c1984 */ /* 0x0002680000000c00 */
[----:B------:R1:W1:Y:S04]  /*6b90*/  @P1 LDS.128 R152, [R7+0x10] ;  /* 0x0000100007981984 */ /* 0x0002680000000c00 */
[----:B------:R1:W1:Y:S01]  /*6ba0*/  @P1 LDS.128 R160, [R4+0x10] ;  /* 0x0000100004a01984 */ /* 0x0002620000000c00 */
[C---:B------:R-:W-:Y:S01]  /*6bb0*/  ISETP.NE.AND P1, PT, R181.reuse, 0x4, PT ;  /* 0x00000004b500780c */ /* 0x040fe20003f25270 */
[----:B------:R-:W-:Y:S01]  /*6bc0*/  @!PT LDS RZ, [RZ] ;  /* 0x00000000fffff984 */ /* 0x000fe20000000800 */
[----:B------:R-:W-:Y:S01]  /*6bd0*/  @!PT LDS RZ, [RZ] ;  /* 0x00000000fffff984 */ /* 0x000fe20000000800 */
[----:B------:R-:W-:Y:S01]  /*6be0*/  @!PT LDS RZ, [RZ] ;  /* 0x00000000fffff984 */ /* 0x000fe20000000800 */
[----:B------:R-:W-:Y:S01]  /*6bf0*/  @!PT LDS RZ, [RZ] ;  /* 0x00000000fffff984 */ /* 0x000fe20000000800 */
[----:B------:R5:W-:Y:S06]  /*6c00*/  MEMBAR.ALL.CTA ;  /* 0x0000000000007992 */ /* 0x000bec0000008000 */
[----:B-----5:R-:W5:Y:S01]  /*6c10*/  FENCE.VIEW.ASYNC.S ;  /* 0x00000000000073c6 */ /* 0x020f620000000000 */
[----:B------:R-:W-:Y:S02]  /*6c20*/  SEL R3, RZ, 0x1, P1 ;  /* 0x00000001ff037807 */ /* 0x000fe40000800000 */
[----:B------:R-:W-:Y:S02]  /*6c30*/  SEL R181, R181, RZ, P1 ;  /* 0x000000ffb5b57207 */ /* 0x000fe40000800000 */
[----:B------:R-:W-:Y:S01]  /*6c40*/  LOP3.LUT R180, R180, R3, RZ, 0x3c, !PT ;  /* 0x00000003b4b47212 */ /* 0x000fe200078e3cff */
[----:B-----5:R1:W-:Y:S06]  /*6c50*/  SYNCS.ARRIVE.TRANS64.RED.A1T0 RZ, [R0+URZ], RZ ;  /* 0x000000ff00ff79a7 */ /* 0x0203ec00081004ff */
.L_x_126:
[----:B------:R-:W-:Y:S05]  /*6c60*/  BSYNC B1 ;  /* 0x0000000000017941 */ /* 0x000fea0003800000 */
.L_x_125:
[----:B-1----:R-:W-:Y:S04]  /*6c70*/  SHF.R.U32.HI R0, RZ, 0x15, R80 ;  /* 0x00000015ff007819 */ /* 0x002fe80000011650 */
[----:B------:R-:W-:Y:S01]  /*6c80*/  LOP3.LUT P1, RZ, R0, 0x3, R173, 0x48, !PT ;  /* 0x0000000300ff7812 */ /* 0x000fe200078248ad */
[----:B------:R-:W-:Y:S01]  /*6c90*/  @!UPT UIADD3 URZ, UPT, UPT, URZ, URZ, URZ ;  /* 0x000000fffffff290 */ /* 0x000fe2000fffe0ff */
[----:B----4-:R-:W-:Y:S11]  /*6ca0*/  @P0 BRA `(.L_x_130) ;  /* 0x0000000000080947 */ /* 0x010ff60003800000 */
[----:B------:R-:W1:Y:S02]  /*6cb0*/  SYNCS.PHASECHK.TRANS64.TRYWAIT P0, [R191+URZ+0x1d0], R2 ;  /* 0x0001d002bf0075a7 */ /* 0x000e6400080011ff */
[----:B-1----:R-:W-:Y:S05]  /*6cc0*/  @!P0 BRA `(.L_x_131) ;  /* 0x0000006400d48947 */ /* 0x002fea0003800000 */
.L_x_130:
[----:B------:R-:W-:Y:S04]  /*6cd0*/  BSSY.RECONVERGENT B6, `(.L_x_132) ;  /* 0x0000012000067945 */ /* 0x000fe80003800200 */
[----:B------:R-:W-:Y:S05]  /*6ce0*/  @!P1 BRA `(.L_x_133) ;  /* 0x0000000000409947 */ /* 0x000fea0003800000 */
[----:B------:R-:W4:Y:S01]  /*6cf0*/  LDCU.64 UR8, c[0x4][0x78] ;  /* 0x01000f00ff0877ac */ /* 0x000f220008000a00 */
[----:B------:R-:W-:Y:S01]  /*6d00*/  MOV R3, 0x0 ;  /* 0x0000000000037802 */ /* 0x000fe20000000f00 */
[----:B------:R-:W-:Y:S02]  /*6d10*/  HFMA2 R12, -RZ, RZ, 0, 5.9604644775390625e-08 ;  /* 0x00000001ff0c7431 */ /* 0x000fe400000001ff */
[----:B------:R-:W-:Y:S02]  /*6d20*/  IMAD.MOV.U32 R8, RZ, RZ, 0x192 ;  /* 0x00000192ff087424 */ /* 0x000fe400078e00ff */
[----:B------:R-:W-:Y:S01]  /*6d30*/  IMAD.MOV.U32 R13, RZ, RZ, RZ ;  /* 0x000000ffff0d7224 */ /* 0x000fe200078e00ff */
[----:B------:R-:W5:Y:S01]  /*6d40*/  LDCU.64 UR6, c[0x4][0x80] ;  /* 0x01001000ff0677ac */ /* 0x000f620008000a00 */
[----:B-1----:R-:W1:Y:S01]  /*6d50*/  LDC.64 R2, c[0x4][R3] ;  /* 0x0100000003027b82 */ /* 0x002e620000000a00 */
[----:B------:R-:W2:Y:S01]  /*6d60*/  LDCU.64 UR4, c[0x4][0x18] ;  /* 0x01000300ff0477ac */ /* 0x000ea20008000a00 */
[----:B----4-:R-:W-:Y:S01]  /*6d70*/  MOV R5, UR9 ;  /* 0x0000000900057c02 */ /* 0x010fe20008000f00 */
[----:B------:R-:W-:Y:S01]  /*6d80*/  IMAD.U32 R4, RZ, RZ, UR8 ;  /* 0x00000008ff047e24 */ /* 0x000fe2000f8e00ff */
[----:B-----5:R-:W-:Y:S01]  /*6d90*/  MOV R7, UR7 ;  /* 0x0000000700077c02 */ /* 0x020fe20008000f00 */
[----:B------:R-:W-:Y:S01]  /*6da0*/  IMAD.U32 R6, RZ, RZ, UR6 ;  /* 0x00000006ff067e24 */ /* 0x000fe2000f8e00ff */
[----:B--2---:R-:W-:Y:S01]  /*6db0*/  MOV R11, UR5 ;  /* 0x00000005000b7c02 */ /* 0x004fe20008000f00 */
[----:B------:R-:W-:Y:S02]  /*6dc0*/  IMAD.U32 R10, RZ, RZ, UR4 ;  /* 0x00000004ff0a7e24 */ /* 0x000fe4000f8e00ff */
[----:B------:R-:W-:Y:S07]  /*6dd0*/  LEPC R20, `(.L_x_133) ;  /* 0x000000001014794e */ /* 0x000fee0000000000 */
[----:B-1-3--:R-:W-:Y:S05]  /*6de0*/  CALL.ABS.NOINC R2 ;  /* 0x0000000002007343 */ /* 0x00afea0003c00000 */
.L_x_133:
[----:B------:R-:W-:Y:S05]  /*6df0*/  BSYNC.RECONVERGENT B6 ;  /* 0x0000000000067941 */ /* 0x000fea0003800200 */
.L_x_132:
[-C--:B---3--:R-:W-:Y:S01]  /*6e00*/  F2FP.F16.E4M3.UNPACK_B R83, R148.reuse ;  /* 0x00000094ff53723e */ /* 0x088fe200020006ff */
[----:B------:R-:W-:Y:S05]  /*6e10*/  WARPSYNC.ALL ;  /* 0x0000000000007948 */ /* 0x000fea0003800000 */
[----:B------:R-:W-:Y:S01]  /*6e20*/  R2UR UR4, R80 ;  /* 0x00000000500472ca */ /* 0x000fe200000e0000 */
[--C-:B------:R-:W-:Y:S01]  /*6e30*/  HADD2.F32 R82, -RZ, R83.reuse.H0_H0 ;  /* 0x20000053ff527230 */ /* 0x100fe20000004100 */
[----:B------:R-:W-:Y:S01]  /*6e40*/  F2FP.F16.E4M3.UNPACK_B R85, R148.H1 ;  /* 0x00000094ff55723e */ /* 0x000fe200030006ff */
[----:B------:R-:W-:Y:S01]  /*6e50*/  HADD2.F32 R83, -RZ, R83.H1_H1 ;  /* 0x30000053ff537230 */ /* 0x000fe20000004100 */
[-C--:B------:R-:W-:Y:S01]  /*6e60*/  F2FP.F16.E4M3.UNPACK_B R87, R149.reuse ;  /* 0x00000095ff57723e */ /* 0x080fe200020006ff */
[----:B------:R-:W-:Y:S01]  /*6e70*/  BSSY.RECONVERGENT B0, `(.L_x_134) ;  /* 0x000011d000007945 */ /* 0x000fe20003800200 */
[----:B------:R-:W-:Y:S01]  /*6e80*/  F2FP.F16.E4M3.UNPACK_B R89, R149.H1 ;  /* 0x00000095ff59723e */ /* 0x000fe200030006ff */
[----:B------:R-:W-:Y:S01]  /*6e90*/  HADD2.F32 R84, -RZ, R85.H0_H0 ;  /* 0x20000055ff547230 */ /* 0x000fe20000004100 */
[-C--:B------:R-:W-:Y:S01]  /*6ea0*/  F2FP.F16.E4M3.UNPACK_B R91, R150.reuse ;  /* 0x00000096ff5b723e */ /* 0x080fe200020006ff */
[----:B------:R-:W-:Y:S01]  /*6eb0*/  HADD2.F32 R88, -RZ, R87.H1_H1 ;  /* 0x30000057ff587230 */ /* 0x000fe20000004100 */
[----:B------:R-:W-:Y:S01]  /*6ec0*/  F2FP.F16.E4M3.UNPACK_B R93, R150.H1 ;  /* 0x00000096ff5d723e */ /* 0x000fe200030006ff */
[----:B------:R-:W-:Y:S01]  /*6ed0*/  HADD2.F32 R86, -RZ, R85.H1_H1 ;  /* 0x30000055ff567230 */ /* 0x000fe20000004100 */
[-C--:B------:R-:W-:Y:S01]  /*6ee0*/  F2FP.F16.E4M3.UNPACK_B R95, R151.reuse ;  /* 0x00000097ff5f723e */ /* 0x080fe200020006ff */
[----:B------:R-:W2:Y:S01]  /*6ef0*/  LDTM.x64 R4, tmem[UR4] ;  /* 0x00000004000479ee */ /* 0x000ea20008340000 */
[----:B------:R-:W-:Y:S01]  /*6f00*/  F2FP.F16.E4M3.UNPACK_B R97, R151.H1 ;  /* 0x00000097ff61723e */ /* 0x000fe200030006ff */
[----:B------:R-:W-:Y:S01]  /*6f10*/  HADD2.F32 R85, -RZ, R87.H0_H0 ;  /* 0x20000057ff557230 */ /* 0x000fe20000004100 */
[-C--:B------:R-:W-:Y:S01]  /*6f20*/  F2FP.F16.E4M3.UNPACK_B R99, R152.reuse ;  /* 0x00000098ff63723e */ /* 0x080fe200020006ff */
[----:B------:R-:W-:Y:S01]  /*6f30*/  HADD2.F32 R87, -RZ, R89.H0_H0 ;  /* 0x20000059ff577230 */ /* 0x000fe20000004100 */
[----:B------:R-:W-:Y:S01]  /*6f40*/  F2FP.F16.E4M3.UNPACK_B R101, R152.H1 ;  /* 0x00000098ff65723e */ /* 0x000fe200030006ff */
[----:B------:R-:W-:Y:S01]  /*6f50*/  HADD2.F32 R92, -RZ, R91.H1_H1 ;  /* 0x3000005bff5c7230 */ /* 0x000fe20000004100 */
[----:B------:R-:W-:Y:S01]  /*6f60*/  SHF.L.U32 R199, R176, 0x4, RZ ;  /* 0x00000004b0c77819 */ /* 0x000fe200000006ff */
[----:B------:R-:W-:Y:S01]  /*6f70*/  HADD2.F32 R96, -RZ, R95.H1_H1 ;  /* 0x3000005fff607230 */ /* 0x000fe20000004100 */
[----:B------:R-:W-:Y:S01]  /*6f80*/  SHF.L.U32 R205, R175, 0x4, RZ ;  /* 0x00000004afcd7819 */ /* 0x000fe200000006ff */
[----:B------:R-:W-:Y:S01]  /*6f90*/  HADD2.F32 R100, -RZ, R99.H1_H1 ;  /* 0x30000063ff647230 */ /* 0x000fe20000004100 */
[----:B------:R-:W-:Y:S01]  /*6fa0*/  SHF.L.U32 R198, R184, 0x4, RZ ;  /* 0x00000004b8c67819 */ /* 0x000fe200000006ff */
[----:B------:R-:W-:Y:S01]  /*6fb0*/  HADD2.F32 R90, -RZ, R89.H1_H1 ;  /* 0x30000059ff5a7230 */ /* 0x000fe20000004100 */
[----:B------:R-:W-:Y:S01]  /*6fc0*/  IADD3 R195, PT, PT, R186, R205, RZ ;  /* 0x000000cdbac37210 */ /* 0x000fe20007ffe0ff */
[----:B------:R-:W-:Y:S01]  /*6fd0*/  HADD2.F32 R89, -RZ, R91.H0_H0 ;  /* 0x2000005bff597230 */ /* 0x000fe20000004100 */
[-C--:B------:R-:W-:Y:S01]  /*6fe0*/  F2FP.F16.E4M3.UNPACK_B R103, R153.reuse ;  /* 0x00000099ff67723e */ /* 0x080fe200020006ff */
[--C-:B------:R-:W-:Y:S01]  /*6ff0*/  HADD2.F32 R91, -RZ, R93.reuse.H0_H0 ;  /* 0x2000005dff5b7230 */ /* 0x100fe20000004100 */
[----:B------:R-:W-:Y:S01]  /*7000*/  F2FP.F16.E4M3.UNPACK_B R105, R153.H1 ;  /* 0x00000099ff69723e */ /* 0x000fe200030006ff */
[----:B------:R-:W-:Y:S01]  /*7010*/  HADD2.F32 R94, -RZ, R93.H1_H1 ;  /* 0x3000005dff5e7230 */ /* 0x000fe20000004100 */
[-C--:B------:R-:W-:Y:S01]  /*7020*/  F2FP.F16.E4M3.UNPACK_B R107, R154.reuse ;  /* 0x0000009aff6b723e */ /* 0x080fe200020006ff */
[----:B------:R-:W-:Y:S01]  /*7030*/  HADD2.F32 R93, -RZ, R95.H0_H0 ;  /* 0x2000005fff5d7230 */ /* 0x000fe20000004100 */
[----:B------:R-:W-:Y:S01]  /*7040*/  F2FP.F16.E4M3.UNPACK_B R109, R154.H1 ;  /* 0x0000009aff6d723e */ /* 0x000fe200030006ff */
[----:B------:R-:W-:Y:S01]  /*7050*/  HADD2.F32 R104, -RZ, R103.H1_H1 ;  /* 0x30000067ff687230 */ /* 0x000fe20000004100 */
[----:B------:R-:W-:Y:S01]  /*7060*/  F2FP.F16.E4M3.UNPACK_B R111, R155 ;  /* 0x0000009bff6f723e */ /* 0x000fe200020006ff */
[C---:B--2---:R-:W-:Y:S01]  /*7070*/  FMUL R0, R78.reuse, R4 ;  /* 0x000000044e007220 */ /* 0x044fe20000400000 */
[C---:B-1----:R-:W-:Y:S01]  /*7080*/  FMUL R2, R78.reuse, R5 ;  /* 0x000000054e027220 */ /* 0x042fe20000400000 */
[C---:B------:R-:W-:Y:S01]  /*7090*/  FMUL R4, R78.reuse, R8 ;  /* 0x000000084e047220 */ /* 0x040fe20000400000 */
[C---:B------:R-:W-:Y:S01]  /*70a0*/  FMUL R5, R78.reuse, R9 ;  /* 0x000000094e057220 */ /* 0x040fe20000400000 */
[C---:B------:R-:W-:Y:S01]  /*70b0*/  FFMA R0, R81.reuse, R82, R0 ;  /* 0x0000005251007223 */ /* 0x040fe20000000000 */
[C---:B------:R-:W-:Y:S01]  /*70c0*/  FFMA R2, R81.reuse, R83, R2 ;  /* 0x0000005351027223 */ /* 0x040fe20000000002 */
[C---:B------:R-:W-:Y:S01]  /*70d0*/  FMUL R8, R78.reuse, R12 ;  /* 0x0000000c4e087220 */ /* 0x040fe20000400000 */
[C---:B------:R-:W-:Y:S01]  /*70e0*/  FMUL R9, R78.reuse, R13 ;  /* 0x0000000d4e097220 */ /* 0x040fe20000400000 */
[C---:B------:R-:W-:Y:S01]  /*70f0*/  FMUL R12, R78.reuse, R16 ;  /* 0x000000104e0c7220 */ /* 0x040fe20000400000 */
[C---:B------:R-:W-:Y:S01]  /*7100*/  FMUL R13, R78.reuse, R17 ;  /* 0x000000114e0d7220 */ /* 0x040fe20000400000 */
[C---:B------:R-:W-:Y:S01]  /*7110*/  FMUL R16, R78.reuse, R20 ;  /* 0x000000144e107220 */ /* 0x040fe20000400000 */
[C---:B------:R-:W-:Y:S01]  /*7120*/  FMUL R17, R78.reuse, R21 ;  /* 0x000000154e117220 */ /* 0x040fe20000400000 */
[C---:B------:R-:W-:Y:S01]  /*7130*/  FMUL R20, R78.reuse, R24 ;  /* 0x000000184e147220 */ /* 0x040fe20000400000 */
[C---:B------:R-:W-:Y:S01]  /*7140*/  FMUL R21, R78.reuse, R25 ;  /* 0x000000194e157220 */ /* 0x040fe20000400000 */
[----:B------:R-:W-:Y:S02]  /*7150*/  HADD2.F32 R108, -RZ, R107.H1_H1 ;  /* 0x3000006bff6c7230 */ /* 0x000fe40000004100 */
[C---:B------:R-:W-:Y:S01]  /*7160*/  FMUL R24, R78.reuse, R28 ;  /* 0x0000001c4e187220 */ /* 0x040fe20000400000 */
[C---:B------:R-:W-:Y:S01]  /*7170*/  FMUL R25, R78.reuse, R29 ;  /* 0x0000001d4e197220 */ /* 0x040fe20000400000 */
[----:B------:R-:W-:Y:S02]  /*7180*/  HADD2.F32 R112, -RZ, R111.H1_H1 ;  /* 0x3000006fff707230 */ /* 0x000fe40000004100 */
[C---:B------:R-:W-:Y:S01]  /*7190*/  FMUL R28, R78.reuse, R32 ;  /* 0x000000204e1c7220 */ /* 0x040fe20000400000 */
[C---:B------:R-:W-:Y:S01]  /*71a0*/  FMUL R29, R78.reuse, R33 ;  /* 0x000000214e1d7220 */ /* 0x040fe20000400000 */
[C---:B------:R-:W-:Y:S01]  /*71b0*/  FMUL R32, R78.reuse, R36 ;  /* 0x000000244e207220 */ /* 0x040fe20000400000 */
[----:B------:R-:W-:Y:S01]  /*71c0*/  F2FP.F16.E4M3.UNPACK_B R113, R155.H1 ;  /* 0x0000009bff71723e */ /* 0x000fe200030006ff */
[C---:B------:R-:W-:Y:S01]  /*71d0*/  FMUL R33, R78.reuse, R37 ;  /* 0x000000254e217220 */ /* 0x040fe20000400000 */
[C---:B------:R-:W-:Y:S01]  /*71e0*/  FMUL R36, R78.reuse, R40 ;  /* 0x000000284e247220 */ /* 0x040fe20000400000 */
[----:B------:R-:W-:Y:S01]  /*71f0*/  F2FP.F16.E4M3.UNPACK_B R115, R156 ;  /* 0x0000009cff73723e */ /* 0x000fe200020006ff */
[C---:B------:R-:W-:Y:S01]  /*7200*/  FMUL R37, R78.reuse, R41 ;  /* 0x000000294e257220 */ /* 0x040fe20000400000 */
[C---:B------:R-:W-:Y:S01]  /*7210*/  FMUL R40, R78.reuse, R44 ;  /* 0x0000002c4e287220 */ /* 0x040fe20000400000 */
[----:B------:R-:W-:Y:S01]  /*7220*/  F2FP.F16.E4M3.UNPACK_B R117, R156.H1 ;  /* 0x0000009cff75723e */ /* 0x000fe200030006ff */
[C---:B------:R-:W-:Y:S01]  /*7230*/  FMUL R41, R78.reuse, R45 ;  /* 0x0000002d4e297220 */ /* 0x040fe20000400000 */
[----:B------:R-:W-:Y:S02]  /*7240*/  HADD2.F32 R116, -RZ, R115.H1_H1 ;  /* 0x30000073ff747230 */ /* 0x000fe40000004100 */
        /* <DEDUP_REMOVED lines=21> */
[C---:B------:R-:W-:Y:S01]  /*73a0*/  FFMA R3, R81.reuse, R84, R3 ;  /* 0x0000005451037223 */ /* 0x040fe20000000003 */
[----:B------:R-:W-:Y:S01]  /*73b0*/  F2FP.F16.E4M3.UNPACK_B R131, R160 ;  /* 0x000000a0ff83723e */ /* 0x000fe200020006ff */
[C---:B------:R-:W-:Y:S01]  /*73c0*/  FFMA R7, R81.reuse, R86, R7 ;  /* 0x0000005651077223 */ /* 0x040fe20000000007 */
[C---:B------:R-:W-:Y:S01]  /*73d0*/  FFMA R4, R81.reuse, R85, R4 ;  /* 0x0000005551047223 */ /* 0x040fe20000000004 */
[----:B------:R-:W-:Y:S01]  /*73e0*/  F2FP.F16.E4M3.UNPACK_B R133, R160.H1 ;  /* 0x000000a0ff85723e */ /* 0x000fe200030006ff */
[----:B------:R-:W-:Y:S01]  /*73f0*/  FFMA R5, R81, R88, R5 ;  /* 0x0000005851057223 */ /* 0x000fe20000000005 */
[----:B------:R-:W-:Y:S01]  /*7400*/  HADD2.F32 R132, -RZ, R131.H1_H1 ;  /* 0x30000083ff847230 */ /* 0x000fe20000004100 */
[----:B------:R-:W-:Y:S01]  /*7410*/  F2FP.SATFINITE.E4M3.F32.PACK_AB_MERGE_C R193, R7, R3, RZ ;  /* 0x0000000307c1723e */ /* 0x000fe200048070ff */
[C---:B------:R-:W-:Y:S01]  /*7420*/  FMUL R6, R78.reuse, R10 ;  /* 0x0000000a4e067220 */ /* 0x040fe20000400000 */
[C---:B------:R-:W-:Y:S01]  /*7430*/  FMUL R11, R78.reuse, R11 ;  /* 0x0000000b4e0b7220 */ /* 0x040fe20000400000 */
[----:B------:R-:W-:Y:S01]  /*7440*/  FMUL R10, R78, R14 ;  /* 0x0000000e4e0a7220 */ /* 0x000fe20000400000 */
[----:B------:R-:W-:Y:S01]  /*7450*/  F2FP.F16.E4M3.UNPACK_B R135, R161 ;  /* 0x000000a1ff87723e */ /* 0x000fe200020006ff */
[C---:B------:R-:W-:Y:S01]  /*7460*/  FFMA R6, R81.reuse, R87, R6 ;  /* 0x0000005751067223 */ /* 0x040fe20000000006 */
[----:B------:R-:W-:Y:S01]  /*7470*/  F2FP.SATFINITE.E4M3.F32.PACK_AB_MERGE_C R200, R2, R0, R193 ;  /* 0x0000000002c8723e */ /* 0x000fe200048070c1 */
[C---:B------:R-:W-:Y:S01]  /*7480*/  FFMA R11, R81.reuse, R90, R11 ;  /* 0x0000005a510b7223 */ /* 0x040fe2000000000b */
[----:B------:R-:W-:Y:S01]  /*7490*/  IADD3 R193, PT, PT, R186, R199, RZ ;  /* 0x000000c7bac17210 */ /* 0x000fe20007ffe0ff */
[C---:B------:R-:W-:Y:S01]  /*74a0*/  FFMA R8, R81.reuse, R89, R8 ;  /* 0x0000005951087223 */ /* 0x040fe20000000008 */
[C---:B------:R-:W-:Y:S01]  /*74b0*/  FFMA R9, R81.reuse, R92, R9 ;  /* 0x0000005c51097223 */ /* 0x040fe20000000009 */
[----:B------:R-:W-:Y:S01]  /*74c0*/  HADD2.F32 R95, -RZ, R97.H0_H0 ;  /* 0x20000061ff5f7230 */ /* 0x000fe20000004100 */
[----:B------:R-:W-:Y:S01]  /*74d0*/  IADD3 R194, PT, PT, R198, R193, RZ ;  /* 0x000000c1c6c27210 */ /* 0x000fe20007ffe0ff */
[----:B------:R-:W-:Y:S01]  /*74e0*/  FFMA R10, R81, R91, R10 ;  /* 0x0000005b510a7223 */ /* 0x000fe2000000000a */
[----:B------:R-:W-:Y:S01]  /*74f0*/  F2FP.SATFINITE.E4M3.F32.PACK_AB_MERGE_C R201, R11, R6, RZ ;  /* 0x000000060bc9723e */ /* 0x000fe200048070ff */
[----:B------:R-:W-:Y:S02]  /*7500*/  HADD2.F32 R136, -RZ, R135.H1_H1 ;  /* 0x30000087ff887230 */ /* 0x000fe40000004100 */
[C---:B------:R-:W-:Y:S01]  /*7510*/  FMUL R15, R78.reuse, R15 ;  /* 0x0000000f4e0f7220 */ /* 0x040fe20000400000 */
[----:B------:R-:W-:Y:S01]  /*7520*/  HADD2.F32 R98, -RZ, R97.H1_H1 ;  /* 0x30000061ff627230 */ /* 0x000fe20000004100 */
[----:B------:R-:W-:Y:S01]  /*7530*/  F2FP.SATFINITE.E4M3.F32.PACK_AB_MERGE_C R201, R5, R4, R201 ;  /* 0x0000000405c9723e */ /* 0x000fe200048070c9 */
[----:B------:R-:W-:Y:S02]  /*7540*/  HADD2.F32 R97, -RZ, R99.H0_H0 ;  /* 0x20000063ff617230 */ /* 0x000fe40000004100 */
[C---:B------:R-:W-:Y:S01]  /*7550*/  FFMA R15, R81.reuse, R94, R15 ;  /* 0x0000005e510f7223 */ /* 0x040fe2000000000f */
[C---:B------:R-:W-:Y:S01]  /*7560*/  FFMA R12, R81.reuse, R93, R12 ;  /* 0x0000005d510c7223 */ /* 0x040fe2000000000c */
[----:B------:R-:W-:Y:S01]  /*7570*/  FFMA R13, R81, R96, R13 ;  /* 0x00000060510d7223 */ /* 0x000fe2000000000d */
[C---:B------:R-:W-:Y:S01]  /*7580*/  FMUL R14, R78.reuse, R18 ;  /* 0x000000124e0e7220 */ /* 0x040fe20000400000 */
[C---:B------:R-:W-:Y:S01]  /*7590*/  FMUL R19, R78.reuse, R19 ;  /* 0x000000134e137220 */ /* 0x040fe20000400000 */
[--C-:B------:R-:W-:Y:S01]  /*75a0*/  HADD2.F32 R99, -RZ, R101.reuse.H0_H0 ;  /* 0x20000065ff637230 */ /* 0x100fe20000004100 */
[----:B------:R-:W-:Y:S01]  /*75b0*/  F2FP.SATFINITE.E4M3.F32.PACK_AB_MERGE_C R202, R15, R10, RZ ;  /* 0x0000000a0fca723e */ /* 0x000fe200048070ff */
[C---:B------:R-:W-:Y:S01]  /*75c0*/  FFMA R14, R81.reuse, R95, R14 ;  /* 0x0000005f510e7223 */ /* 0x040fe2000000000e */
[C---:B------:R-:W-:Y:S01]  /*75d0*/  FFMA R19, R81.reuse, R98, R19 ;  /* 0x0000006251137223 */ /* 0x040fe20000000013 */
[----:B------:R-:W-:Y:S01]  /*75e0*/  FFMA R16, R81, R97, R16 ;  /* 0x0000006151107223 */ /* 0x000fe20000000010 */
[----:B------:R-:W-:Y:S01]  /*75f0*/  F2FP.F16.E4M3.UNPACK_B R137, R161.H1 ;  /* 0x000000a1ff89723e */ /* 0x000fe200030006ff */
[----:B------:R-:W-:Y:S01]  /*7600*/  HADD2.F32 R102, -RZ, R101.H1_H1 ;  /* 0x30000065ff667230 */ /* 0x000fe20000004100 */
[----:B------:R-:W-:Y:S01]  /*7610*/  F2FP.SATFINITE.E4M3.F32.PACK_AB_MERGE_C R202, R9, R8, R202 ;  /* 0x0000000809ca723e */ /* 0x000fe200048070ca */
[----:B------:R-:W-:Y:S01]  /*7620*/  FFMA R17, R81, R100, R17 ;  /* 0x0000006451117223 */ /* 0x000fe20000000011 */
[----:B------:R-:W-:Y:S01]  /*7630*/  F2FP.SATFINITE.E4M3.F32.PACK_AB_MERGE_C R203, R19, R14, RZ ;  /* 0x0000000e13cb723e */ /* 0x000fe200048070ff */
[----:B------:R-:W-:Y:S02]  /*7640*/  HADD2.F32 R101, -RZ, R103.H0_H0 ;  /* 0x20000067ff657230 */ /* 0x000fe40000004100 */
[C---:B------:R-:W-:Y:S01]  /*7650*/  FMUL R18, R78.reuse, R22 ;  /* 0x000000164e127220 */ /* 0x040fe20000400000 */
[C---:B------:R-:W-:Y:S01]  /*7660*/  FMUL R23, R78.reuse, R23 ;  /* 0x000000174e177220 */ /* 0x040fe20000400000 */
[--C-:B------:R-:W-:Y:S01]  /*7670*/  HADD2.F32 R103, -RZ, R105.reuse.H0_H0 ;  /* 0x20000069ff677230 */ /* 0x100fe20000004100 */
[----:B------:R-:W-:Y:S01]  /*7680*/  F2FP.SATFINITE.E4M3.F32.PACK_AB_MERGE_C R203, R13, R12, R203 ;  /* 0x0000000c0dcb723e */ /* 0x000fe200048070cb */
[C---:B------:R-:W-:Y:S01]  /*7690*/  FFMA R18, R81.reuse, R99, R18 ;  /* 0x0000006351127223 */ /* 0x040fe20000000012 */
[C---:B------:R-:W-:Y:S01]  /*76a0*/  FFMA R23, R81.reuse, R102, R23 ;  /* 0x0000006651177223 */ /* 0x040fe20000000017 */
[C---:B------:R-:W-:Y:S01]  /*76b0*/  FFMA R20, R81.reuse, R101, R20 ;  /* 0x0000006551147223 */ /* 0x040fe20000000014 */
[----:B------:R-:W-:Y:S01]  /*76c0*/  HADD2.F32 R106, -RZ, R105.H1_H1 ;  /* 0x30000069ff6a7230 */ /* 0x000fe20000004100 */
[----:B------:R1:W-:Y:S01]  /*76d0*/  STS.128 [R172+UR49+0x8400], R200 ;  /* 0x008400c8ac007988 */ /* 0x0003e20008000c31 */
        /* <DEDUP_REMOVED lines=10> */
[----:B------:R-:W-:Y:S01]  /*7780*/  F2FP.F16.E4M3.UNPACK_B R139, R162 ;  /* 0x000000a2ff8b723e */ /* 0x000fe200020006ff */
[----:B------:R-:W-:Y:S02]  /*7790*/  HADD2.F32 R110, -RZ, R109.H1_H1 ;  /* 0x3000006dff6e7230 */ /* 0x000fe40000004100 */
[----:B------:R-:W-:Y:S01]  /*77a0*/  FFMA R25, R81, R108, R25 ;  /* 0x0000006c51197223 */ /* 0x000fe20000000019 */
[----:B------:R-:W-:Y:S01]  /*77b0*/  F2FP.SATFINITE.E4M3.F32.PACK_AB_MERGE_C R209, R27, R22, RZ ;  /* 0x000000161bd1723e */ /* 0x000fe200048070ff */
[----:B------:R-:W-:Y:S02]  /*77c0*/  HADD2.F32 R109, -RZ, R111.H0_H0 ;  /* 0x2000006fff6d7230 */ /* 0x000fe40000004100 */
[C---:B------:R-:W-:Y:S01]  /*77d0*/  FMUL R26, R78.reuse, R30 ;  /* 0x0000001e4e1a7220 */ /* 0x040fe20000400000 */
[----:B------:R-:W-:Y:S01]  /*77e0*/  HADD2.F32 R140, -RZ, R139.H1_H1 ;  /* 0x3000008bff8c7230 */ /* 0x000fe20000004100 */
[----:B------:R-:W-:Y:S01]  /*77f0*/  F2FP.SATFINITE.E4M3.F32.PACK_AB_MERGE_C R209, R21, R20, R209 ;  /* 0x0000001415d1723e */ /* 0x000fe200048070d1 */
[C---:B------:R-:W-:Y:S01]  /*7800*/  FMUL R31, R78.reuse, R31 ;  /* 0x0000001f4e1f7220 */ /* 0x040fe20000400000 */
[--C-:B------:R-:W-:Y:S02]  /*7810*/  HADD2.F32 R111, -RZ, R113.reuse.H0_H0 ;  /* 0x20000071ff6f7230 */ /* 0x100fe40000004100 */
[C---:B------:R-:W-:Y:S01]  /*7820*/  FFMA R26, R81.reuse, R107, R26 ;  /* 0x0000006b511a7223 */ /* 0x040fe2000000001a */
[----:B------:R-:W-:Y:S02]  /*7830*/  HADD2.F32 R114, -RZ, R113.H1_H1 ;  /* 0x30000071ff727230 */ /* 0x000fe40000004100 */
[C---:B------:R-:W-:Y:S01]  /*7840*/  FFMA R31, R81.reuse, R110, R31 ;  /* 0x0000006e511f7223 */ /* 0x040fe2000000001f */
[C---:B------:R-:W-:Y:S01]  /*7850*/  FFMA R28, R81.reuse, R109, R28 ;  /* 0x0000006d511c7223 */ /* 0x040fe2000000001c */
[----:B------:R-:W-:Y:S01]  /*7860*/  F2FP.F16.E4M3.UNPACK_B R141, R162.H1 ;  /* 0x000000a2ff8d723e */ /* 0x000fe200030006ff */
[----:B------:R-:W-:Y:S01]  /*7870*/  FFMA R29, R81, R112, R29 ;  /* 0x00000070511d7223 */ /* 0x000fe2000000001d */
[----:B------:R-:W-:Y:S01]  /*7880*/  HADD2.F32 R113, -RZ, R115.H0_H0 ;  /* 0x20000073ff717230 */ /* 0x000fe20000004100 */
[----:B------:R-:W-:Y:S01]  /*7890*/  F2FP.SATFINITE.E4M3.F32.PACK_AB_MERGE_C R210, R31, R26, RZ ;  /* 0x0000001a1fd2723e */ /* 0x000fe200048070ff */
        /* <DEDUP_REMOVED lines=8> */
[----:B------:R-:W-:Y:S01]  /*7920*/  FFMA R33, R81, R116, R33 ;  /* 0x0000007451217223 */ /* 0x000fe20000000021 */
[----:B------:R-:W-:Y:S01]  /*7930*/  HADD2.F32 R118, -RZ, R117.H1_H1 ;  /* 0x30000075ff767230 */ /* 0x000fe20000004100 */
        /* <DEDUP_REMOVED lines=8> */
[----:B------:R-:W-:Y:S01]  /*79c0*/  HADD2.F32 R122, -RZ, R121.H1_H1 ;  /* 0x30000079ff7a7230 */ /* 0x000fe20000004100 */
[----:B------:R1:W-:Y:S01]  /*79d0*/  STS.128 [R193+0x8010], R208 ;  /* 0x008010d0c1007388 */ /* 0x0003e20000000c00 */
[----:B------:R-:W-:Y:S02]  /*79e0*/  HADD2.F32 R121, -RZ, R123.H0_H0 ;  /* 0x2000007bff797230 */ /* 0x000fe40000004100 */
[C---:B------:R-:W-:Y:S01]  /*79f0*/  FFMA R39, R81.reuse, R118, R39 ;  /* 0x0000007651277223 */ /* 0x040fe20000000027 */
[C---:B------:R-:W-:Y:S01]  /*7a00*/  FFMA R36, R81.reuse, R117, R36 ;  /* 0x0000007551247223 */ /* 0x040fe20000000024 */
[----:B------:R-:W-:Y:S01]  /*7a10*/  F2FP.F16.E4M3.UNPACK_B R145, R163.H1 ;  /* 0x000000a3ff91723e */ /* 0x000fe200030006ff */
[----:B------:R-:W-:Y:S01]  /*7a20*/  FFMA R37, R81, R120, R37 ;  /* 0x0000007851257223 */ /* 0x000fe20000000025 */
[C---:B------:R-:W-:Y:S01]  /*7a30*/  FMUL R38, R78.reuse, R42 ;  /* 0x0000002a4e267220 */ /* 0x040fe20000400000 */
[----:B------:R-:W-:Y:S01]  /*7a40*/  F2FP.SATFINITE.E4M3.F32.PACK_AB_MERGE_C R212, R39, R34, RZ ;  /* 0x0000002227d4723e */ /* 0x000fe200048070ff */
[C---:B------:R-:W-:Y:S01]  /*7a50*/  FMUL R43, R78.reuse, R43 ;  /* 0x0000002b4e2b7220 */ /* 0x040fe20000400000 */
[--C-:B------:R-:W-:Y:S02]  /*7a60*/  HADD2.F32 R123, -RZ, R125.reuse.H0_H0 ;  /* 0x2000007dff7b7230 */ /* 0x100fe40000004100 */
[----:B------:R-:W-:Y:S01]  /*7a70*/  FFMA R38, R81, R119, R38 ;  /* 0x0000007751267223 */ /* 0x000fe20000000026 */
[----:B------:R-:W-:Y:S01]  /*7a80*/  F2FP.SATFINITE.E4M3.F32.PACK_AB_MERGE_C R212, R33, R32, R212 ;  /* 0x0000002021d4723e */ /* 0x000fe200048070d4 */
[C---:B------:R-:W-:Y:S01]  /*7a90*/  FFMA R43, R81.reuse, R122, R43 ;  /* 0x0000007a512b7223 */ /* 0x040fe2000000002b */
[----:B------:R-:W-:Y:S01]  /*7aa0*/  FFMA R40, R81, R121, R40 ;  /* 0x0000007951287223 */ /* 0x000fe20000000028 */
[----:B------:R-:W-:Y:S01]  /*7ab0*/  ISETP.NE.AND P0, PT, R189, RZ, PT ;  /* 0x000000ffbd00720c */ /* 0x000fe20003f05270 */
[----:B------:R-:W-:Y:S01]  /*7ac0*/  FFMA R41, R81, R124, R41 ;  /* 0x0000007c51297223 */ /* 0x000fe20000000029 */
[----:B------:R-:W-:Y:S01]  /*7ad0*/  HADD2.F32 R126, -RZ, R125.H1_H1 ;  /* 0x3000007dff7e7230 */ /* 0x000fe20000004100 */
[----:B------:R-:W-:Y:S01]  /*7ae0*/  F2FP.SATFINITE.E4M3.F32.PACK_AB_MERGE_C R213, R43, R38, RZ ;  /* 0x000000262bd5723e */ /* 0x000fe200048070ff */
[----:B------:R-:W-:Y:S02]  /*7af0*/  HADD2.F32 R125, -RZ, R127.H0_H0 ;  /* 0x2000007fff7d7230 */ /* 0x000fe40000004100 */
[C---:B------:R-:W-:Y:S01]  /*7b00*/  FMUL R42, R78.reuse, R46 ;  /* 0x0000002e4e2a7220 */ /* 0x040fe20000400000 */
[----:B------:R-:W-:Y:S01]  /*7b10*/  FMUL R47, R78, R47 ;  /* 0x0000002f4e2f7220 */ /* 0x000fe20000400000 */
[--C-:B------:R-:W-:Y:S01]  /*7b20*/  HADD2.F32 R127, -RZ, R129.reuse.H0_H0 ;  /* 0x20000081ff7f7230 */ /* 0x100fe20000004100 */
[----:B------:R-:W-:Y:S01]  /*7b30*/  F2FP.SATFINITE.E4M3.F32.PACK_AB_MERGE_C R213, R37, R36, R213 ;  /* 0x0000002425d5723e */ /* 0x000fe200048070d5 */
[C---:B------:R-:W-:Y:S01]  /*7b40*/  FFMA R42, R81.reuse, R123, R42 ;  /* 0x0000007b512a7223 */ /* 0x040fe2000000002a */
[C---:B------:R-:W-:Y:S01]  /*7b50*/  FFMA R47, R81.reuse, R126, R47 ;  /* 0x0000007e512f7223 */ /* 0x040fe2000000002f */
[C---:B------:R-:W-:Y:S01]  /*7b60*/  FFMA R44, R81.reuse, R125, R44 ;  /* 0x0000007d512c7223 */ /* 0x040fe2000000002c */
[----:B------:R-:W-:Y:S01]  /*7b70*/  ISETP.NE.AND P6, PT, R204, RZ, PT ;  /* 0x000000ffcc00720c */ /* 0x000fe20003fc5270 */
[----:B------:R-:W-:Y:S01]  /*7b80*/  FFMA R45, R81, R128, R45 ;  /* 0x00000080512d7223 */ /* 0x000fe2000000002d */
[----:B------:R-:W-:Y:S01]  /*7b90*/  HADD2.F32 R130, -RZ, R129.H1_H1 ;  /* 0x30000081ff827230 */ /* 0x000fe20000004100 */
[----:B------:R-:W-:Y:S01]  /*7ba0*/  F2FP.SATFINITE.E4M3.F32.PACK_AB_MERGE_C R214, R47, R42, RZ ;  /* 0x0000002a2fd6723e */ /* 0x000fe200048070ff */
[----:B------:R-:W-:Y:S02]  /*7bb0*/  HADD2.F32 R129, -RZ, R131.H0_H0 ;  /* 0x20000083ff817230 */ /* 0x000fe40000004100 */
[C---:B------:R-:W-:Y:S01]  /*7bc0*/  FMUL R46, R78.reuse, R50 ;  /* 0x000000324e2e7220 */ /* 0x040fe20000400000 */
[C---:B------:R-:W-:Y:S01]  /*7bd0*/  FMUL R51, R78.reuse, R51 ;  /* 0x000000334e337220 */ /* 0x040fe20000400000 */
[--C-:B------:R-:W-:Y:S02]  /*7be0*/  HADD2.F32 R131, -RZ, R133.reuse.H0_H0 ;  /* 0x20000085ff837230 */ /* 0x100fe40000004100 */
[C---:B------:R-:W-:Y:S01]  /*7bf0*/  FMUL R50, R78.reuse, R54 ;  /* 0x000000364e327220 */ /* 0x040fe20000400000 */
[C---:B------:R-:W-:Y:S01]  /*7c00*/  FFMA R46, R81.reuse, R127, R46 ;  /* 0x0000007f512e7223 */ /* 0x040fe2000000002e */
[----:B------:R-:W-:Y:S02]  /*7c10*/  HADD2.F32 R134, -RZ, R133.H1_H1 ;  /* 0x30000085ff867230 */ /* 0x000fe40000004100 */
[C---:B------:R-:W-:Y:S01]  /*7c20*/  FFMA R51, R81.reuse, R130, R51 ;  /* 0x0000008251337223 */ /* 0x040fe20000000033 */
[----:B------:R-:W-:Y:S02]  /*7c30*/  HADD2.F32 R133, -RZ, R135.H0_H0 ;  /* 0x20000087ff857230 */ /* 0x000fe40000004100 */
[C---:B------:R-:W-:Y:S01]  /*7c40*/  FMUL R55, R78.reuse, R55 ;  /* 0x000000374e377220 */ /* 0x040fe20000400000 */
[C---:B------:R-:W-:Y:S01]  /*7c50*/  FFMA R48, R81.reuse, R129, R48 ;  /* 0x0000008151307223 */ /* 0x040fe20000000030 */
[C---:B------:R-:W-:Y:S01]  /*7c60*/  FFMA R49, R81.reuse, R132, R49 ;  /* 0x0000008451317223 */ /* 0x040fe20000000031 */
[--C-:B------:R-:W-:Y:S02]  /*7c70*/  HADD2.F32 R135, -RZ, R137.reuse.H0_H0 ;  /* 0x20000089ff877230 */ /* 0x100fe40000004100 */
[C---:B------:R-:W-:Y:S01]  /*7c80*/  FFMA R50, R81.reuse, R131, R50 ;  /* 0x0000008351327223 */ /* 0x040fe20000000032 */
[----:B------:R-:W-:Y:S02]  /*7c90*/  HADD2.F32 R138, -RZ, R137.H1_H1 ;  /* 0x30000089ff8a7230 */ /* 0x000fe40000004100 */
[C---:B------:R-:W-:Y:S01]  /*7ca0*/  FMUL R54, R78.reuse, R58 ;  /* 0x0000003a4e367220 */ /* 0x040fe20000400000 */
[----:B------:R-:W-:Y:S02]  /*7cb0*/  HADD2.F32 R137, -RZ, R139.H0_H0 ;  /* 0x2000008bff897230 */ /* 0x000fe40000004100 */
[C---:B------:R-:W-:Y:S01]  /*7cc0*/  FFMA R55, R81.reuse, R134, R55 ;  /* 0x0000008651377223 */ /* 0x040fe20000000037 */
        /* <DEDUP_REMOVED lines=16> */
[----:B------:R-:W-:Y:S01]  /*7dd0*/  FFMA R63, R81, R142, R63 ;  /* 0x0000008e513f7223 */ /* 0x000fe2000000003f */
[----:B------:R-:W-:Y:S01]  /*7de0*/  FMUL R67, R78, R67 ;  /* 0x000000434e437220 */ /* 0x000fe20000400000 */
[----:B------:R-:W-:Y:S01]  /*7df0*/  F2FP.SATFINITE.E4M3.F32.PACK_AB_MERGE_C R215, R51, R46, RZ ;  /* 0x0000002e33d7723e */ /* 0x000fe200048070ff */
[C---:B------:R-:W-:Y:S01]  /*7e00*/  FFMA R60, R81.reuse, R141, R60 ;  /* 0x0000008d513c7223 */ /* 0x040fe2000000003c */
[C---:B------:R-:W-:Y:S01]  /*7e10*/  FFMA R61, R81.reuse, R144, R61 ;  /* 0x00000090513d7223 */ /* 0x040fe2000000003d */
[C---:B------:R-:W-:Y:S01]  /*7e20*/  FFMA R62, R81.reuse, R143, R62 ;  /* 0x0000008f513e7223 */ /* 0x040fe2000000003e */
[----:B------:R-:W-:Y:S01]  /*7e30*/  FFMA R67, R81, R146, R67 ;  /* 0x0000009251437223 */ /* 0x000fe20000000043 */
[----:B------:R-:W-:Y:S02]  /*7e40*/  F2FP.SATFINITE.E4M3.F32.PACK_AB_MERGE_C R214, R41, R40, R214 ;  /* 0x0000002829d6723e */ /* 0x000fe400048070d6 */
[----:B------:R-:W-:Y:S02]  /*7e50*/  F2FP.SATFINITE.E4M3.F32.PACK_AB_MERGE_C R215, R45, R44, R215 ;  /* 0x0000002c2dd7723e */ /* 0x000fe400048070d7 */
[----:B------:R-:W-:Y:S02]  /*7e60*/  F2FP.SATFINITE.E4M3.F32.PACK_AB_MERGE_C R216, R55, R50, RZ ;  /* 0x0000003237d8723e */ /* 0x000fe400048070ff */
[----:B------:R-:W-:Y:S01]  /*7e70*/  F2FP.SATFINITE.E4M3.F32.PACK_AB_MERGE_C R217, R59, R54, RZ ;  /* 0x000000363bd9723e */ /* 0x000fe200048070ff */
[----:B------:R1:W-:Y:S01]  /*7e80*/  STS.128 [R195+0x8020], R212 ;  /* 0x008020d4c3007388 */ /* 0x0003e20000000c00 */
[----:B------:R-:W-:Y:S02]  /*7e90*/  F2FP.SATFINITE.E4M3.F32.PACK_AB_MERGE_C R218, R63, R58, RZ ;  /* 0x0000003a3fda723e */ /* 0x000fe400048070ff */
[----:B------:R-:W-:Y:S02]  /*7ea0*/  F2FP.SATFINITE.E4M3.F32.PACK_AB_MERGE_C R219, R67, R62, RZ ;  /* 0x0000003e43db723e */ /* 0x000fe400048070ff */
[----:B------:R-:W-:Y:S02]  /*7eb0*/  F2FP.SATFINITE.E4M3.F32.PACK_AB_MERGE_C R216, R49, R48, R216 ;  /* 0x0000003031d8723e */ /* 0x000fe400048070d8 */
[----:B------:R-:W-:Y:S02]  /*7ec0*/  F2FP.SATFINITE.E4M3.F32.PACK_AB_MERGE_C R217, R53, R52, R217 ;  /* 0x0000003435d9723e */ /* 0x000fe400048070d9 */
[----:B------:R-:W-:Y:S02]  /*7ed0*/  F2FP.SATFINITE.E4M3.F32.PACK_AB_MERGE_C R218, R57, R56, R218 ;  /* 0x0000003839da723e */ /* 0x000fe400048070da */
[----:B------:R-:W-:Y:S02]  /*7ee0*/  F2FP.SATFINITE.E4M3.F32.PACK_AB_MERGE_C R219, R61, R60, R219 ;  /* 0x0000003c3ddb723e */ /* 0x000fe400048070db */
[----:B------:R-:W-:Y:S02]  /*7ef0*/  LEA R206, R181, UR49, 0x3 ;  /* 0x00000031b5ce7c11 */ /* 0x000fe4000f8e18ff */
[----:B------:R-:W-:Y:S01]  /*7f00*/  @P6 SHF.L.U32 R207, R180, 0x1f, RZ ;  /* 0x0000001fb4cf6819 */ /* 0x000fe200000006ff */
[----:B------:R1:W-:Y:S01]  /*7f10*/  STS.128 [R194+0x8010], R216 ;  /* 0x008010d8c2007388 */ /* 0x0003e20000000c00 */
[----:B------:R-:W-:Y:S01]  /*7f20*/  @!PT LDS RZ, [RZ] ;  /* 0x00000000fffff984 */ /* 0x000fe20000000800 */
[----:B------:R-:W-:Y:S01]  /*7f30*/  @!PT LDS RZ, [RZ] ;  /* 0x00000000fffff984 */ /* 0x000fe20000000800 */
[----:B------:R-:W-:Y:S01]  /*7f40*/  @!PT LDS RZ, [RZ] ;  /* 0x00000000fffff984 */ /* 0x000fe20000000800 */
[----:B------:R-:W-:Y:S01]  /*7f50*/  @!PT LDS RZ, [RZ] ;  /* 0x00000000fffff984 */ /* 0x000fe20000000800 */
[----:B------:R2:W-:Y:S07]  /*7f60*/  MEMBAR.ALL.CTA ;  /* 0x0000000000007992 */ /* 0x0005ee0000008000 */
[----:B--2---:R-:W2:Y:S02]  /*7f70*/  FENCE.VIEW.ASYNC.S ;  /* 0x00000000000073c6 */ /* 0x004ea40000000000 */
[----:B--2---:R-:W-:Y:S06]  /*7f80*/  BAR.SYNC.DEFER_BLOCKING 0x1, 0x80 ;  /* 0x0042000000007b1d */ /* 0x004fec0000010000 */
[----:B------:R-:W-:Y:S05]  /*7f90*/  @P0 BRA `(.L_x_135) ;  /* 0x0000000000280947 */ /* 0x000fea0003800000 */
[----:B------:R-:W-:Y:S02]  /*7fa0*/  UIADD3 UR4, UPT, UPT, UR49, 0x8400, URZ ;  /* 0x0000840031047890 */ /* 0x000fe4000fffe0ff */
[----:B------:R-:W-:Y:S01]  /*7fb0*/  UIADD3 UR6, UP0, UPT, UR52, 0x680, URZ ;  /* 0x0000068034067890 */ /* 0x000fe2000ff1e0ff */
[----:B------:R-:W-:Y:S03]  /*7fc0*/  UMOV UR43, UR36 ;  /* 0x00000024002b7c82 */ /* 0x000fe60008000000 */
[----:B------:R-:W-:Y:S01]  /*7fd0*/  MOV R188, UR4 ;  /* 0x0000000400bc7c02 */ /* 0x000fe20008000f00 */
[----:B------:R-:W-:Y:S03]  /*7fe0*/  UIADD3.X UR7, UPT, UPT, URZ, UR53, URZ, UP0, !UPT ;  /* 0x00000035ff077290 */ /* 0x000fe600087fe4ff */
[----:B------:R-:W-:Y:S11]  /*7ff0*/  R2UR UR40, R188 ;  /* 0x00000000bc2872ca */ /* 0x000ff600000e0000 */
[----:B------:R-:W-:Y:S02]  /*8000*/  @!UPT UIADD3 URZ, UPT, UPT, URZ, URZ, URZ ;  /* 0x000000fffffff290 */ /* 0x000fe4000fffe0ff */
[----:B------:R2:W-:Y:S01]  /*8010*/  UTMASTG.3D [UR40], [UR6] ;  /* 0x00000028060073b5 */ /* 0x0005e20008010000 */
[----:B------:R0:W-:Y:S01]  /*8020*/  UTMACMDFLUSH ;  /* 0x00000000000079b7 */ /* 0x0001e20000000000 */
[----:B--2---:R-:W-:Y:S04]  /*8030*/  DEPBAR.LE SB0, 0x1 ;  /* 0x000080400000791a */ /* 0x004fe80000000000 */
.L_x_135:
[----:B------:R-:W-:Y:S05]  /*8040*/  BSYNC.RECONVERGENT B0 ;  /* 0x0000000000007941 */ /* 0x000fea0003800200 */
.L_x_134:
[----:B------:R-:W-:Y:S06]  /*8050*/  BAR.SYNC.DEFER_BLOCKING 0x1, 0x80 ;  /* 0x0042000000007b1d */ /* 0x000fec0000010000 */
[----:B------:R-:W2:Y:S01]  /*8060*/  @P6 SYNCS.PHASECHK.TRANS64.TRYWAIT P0, [R206+URZ+0x160], R207 ;  /* 0x000160cfce0065a7 */ /* 0x000ea200080011ff */
[----:B------:R-:W-:Y:S01]  /*8070*/  BSSY B1, `(.L_x_136) ;  /* 0x0000023000017945 */ /* 0x000fe20003800000 */
[----:B--2---:R-:W-:Y:S03]  /*8080*/  @P6 SEL R196, RZ, 0x1, !P0 ;  /* 0x00000001ffc46807 */ /* 0x004fe60004000000 */
[----:B------:R-:W-:Y:S05]  /*8090*/  @!P6 BRA `(.L_x_137) ;  /* 0x000000000080e947 */ /* 0x000fea0003800000 */
[----:B------:R-:W-:Y:S01]  /*80a0*/  ISETP.NE.AND P1, PT, R197, RZ, PT ;  /* 0x000000ffc500720c */ /* 0x000fe20003f25270 */
[----:B------:R-:W-:Y:S01]  /*80b0*/  BSSY B0, `(.L_x_138) ;  /* 0x000000a000007945 */ /* 0x000fe20003800000 */
[----:B------:R-:W-:Y:S11]  /*80c0*/  ISETP.NE.AND P0, PT, R196, RZ, PT ;  /* 0x000000ffc400720c */ /* 0x000ff60003f05270 */
[----:B------:R-:W-:Y:S04]  /*80d0*/  @P1 IMAD R0, R181, 0x2000, R186 ;  /* 0x00002000b5001824 */ /* 0x000fe800078e02ba */
[C---:B------:R-:W-:Y:S01]  /*80e0*/  @P1 IMAD.IADD R5, R0.reuse, 0x1, R199 ;  /* 0x0000000100051824 */ /* 0x040fe200078e02c7 */
[----:B------:R-:W-:Y:S03]  /*80f0*/  @P1 IADD3 R4, PT, PT, R0, R205, RZ ;  /* 0x000000cd00041210 */ /* 0x000fe60007ffe0ff */
[----:B------:R-:W-:Y:S01]  /*8100*/  @P1 IMAD.IADD R2, R198, 0x1, R5 ;  /* 0x00000001c6021824 */ /* 0x000fe200078e0205 */
[----:B------:R-:W-:Y:S06]  /*8110*/  @P0 BRA `(.L_x_139) ;  /* 0x00000000000c0947 */ /* 0x000fec0003800000 */
[----:B------:R-:W-:Y:S04]  /*8120*/  SHF.L.U32 R3, R180, 0x1f, RZ ;  /* 0x0000001fb4037819 */ /* 0x000fe800000006ff */
[----:B------:R-:W2:Y:S02]  /*8130*/  SYNCS.PHASECHK.TRANS64.TRYWAIT P0, [R206+URZ+0x160], R3 ;  /* 0x00016003ce0075a7 */ /* 0x000ea400080011ff */
[----:B--2---:R-:W-:Y:S05]  /*8140*/  @!P0 BRA `(.L_x_140) ;  /* 0x0000005000c88947 */ /* 0x004fea0003800000 */
.L_x_139:
[----:B------:R-:W-:Y:S05]  /*8150*/  BSYNC B0 ;  /* 0x0000000000007941 */ /* 0x000fea0003800000 */
.L_x_138:
[----:B------:R-:W-:Y:S01]  /*8160*/  ISETP.NE.AND P0, PT, R197, RZ, PT ;  /* 0x000000ffc500720c */ /* 0x000fe20003f05270 */
[----:B--2---:R-:W-:Y:S02]  /*8170*/  VIADD R206, R206, 0x180 ;  /* 0x00000180cece7836 */ /* 0x004fe40000000000 */
[----:B------:R-:W-:Y:S02]  /*8180*/  IMAD.U32 R3, RZ, RZ, UR37 ;  /* 0x00000025ff037e24 */ /* 0x000fe4000f8e00ff */
[----:B------:R-:W-:Y:S03]  /*8190*/  VIADD R181, R181, 0x1 ;  /* 0x00000001b5b57836 */ /* 0x000fe60000000000 */
[----:B------:R-:W-:Y:S05]  /*81a0*/  PRMT R3, R3, 0x654, R206 ;  /* 0x0000065403037816 */ /* 0x000fea00000000ce */
[----:B------:R2:W3:Y:S04]  /*81b0*/  @P0 LDS.128 R148, [R0] ;  /* 0x0000000000940984 */ /* 0x0004e80000000c00 */
[----:B------:R2:W4:Y:S04]  /*81c0*/  @P0 LDS.128 R156, [R4+0x20] ;  /* 0x00002000049c0984 */ /* 0x0005280000000c00 */
        /* <DEDUP_REMOVED lines=9> */
[----:B------:R-:W-:Y:S01]  /*8260*/  SEL R181, R181, RZ, P0 ;  /* 0x000000ffb5b57207 */ /* 0x000fe20000000000 */
[----:B-----5:R5:W-:Y:S02]  /*8270*/  SYNCS.ARRIVE.TRANS64.RED.A1T0 RZ, [R3+URZ], RZ ;  /* 0x000000ff03ff79a7 */ /* 0x020be400081004ff */
[----:B-----5:R-:W-:Y:S04]  /*8280*/  SEL R3, RZ, 0x1, P0 ;  /* 0x00000001ff037807 */ /* 0x020fe80000000000 */
[----:B--234-:R-:W-:Y:S02]  /*8290*/  LOP3.LUT R180, R180, R3, RZ, 0x3c, !PT ;  /* 0x00000003b4b47212 */ /* 0x01cfe400078e3cff */
.L_x_137:
[----:B------:R-:W-:Y:S05]  /*82a0*/  BSYNC B1 ;  /* 0x0000000000017941 */ /* 0x000fea0003800000 */
.L_x_136:
[----:B------:R-:W-:Y:S01]  /*82b0*/  VIADD R0, R80, 0x40 ;  /* 0x0000004050007836 */ /* 0x000fe20000000000 */
[----:B------:R-:W-:Y:S04]  /*82c0*/  BSSY.RECONVERGENT B6, `(.L_x_141) ;  /* 0x0000015000067945 */ /* 0x000fe80003800200 */
[----:B------:R-:W-:Y:S04]  /*82d0*/  SHF.R.U32.HI R0, RZ, 0x15, R0 ;  /* 0x00000015ff007819 */ /* 0x000fe80000011600 */
[----:B------:R-:W-:Y:S11]  /*82e0*/  LOP3.LUT P0, RZ, R0, 0x3, R173, 0x48, !PT ;  /* 0x0000000300ff7812 */ /* 0x000ff600078048ad */
[----:B------:R-:W-:Y:S02]  /*82f0*/  @!UPT UIADD3 URZ, UPT, UPT, URZ, URZ, URZ ;  /* 0x000000fffffff290 */ /* 0x000fe4000fffe0ff */
[----:B------:R-:W-:Y:S05]  /*8300*/  @!P0 BRA `(.L_x_142) ;  /* 0x0000000000408947 */ /* 0x000fea0003800000 */
[----:B------:R-:W2:Y:S01]  /*8310*/  LDCU.64 UR8, c[0x4][0x78] ;  /* 0x01000f00ff0877ac */ /* 0x000ea20008000a00 */
[----:B------:R-:W-:Y:S01]  /*8320*/  MOV R3, 0x0 ;  /* 0x0000000000037802 */ /* 0x000fe20000000f00 */
[----:B------:R-:W-:Y:S02]  /*8330*/  HFMA2 R12, -RZ, RZ, 0, 5.9604644775390625e-08 ;  /* 0x00000001ff0c7431 */ /* 0x000fe400000001ff */
[----:B------:R-:W-:Y:S02]  /*8340*/  IMAD.MOV.U32 R8, RZ, RZ, 0x192 ;  /* 0x00000192ff087424 */ /* 0x000fe400078e00ff */
[----:B------:R-:W-:Y:S01]  /*8350*/  IMAD.MOV.U32 R13, RZ, RZ, RZ ;  /* 0x000000ffff0d7224 */ /* 0x000fe200078e00ff */
[----:B------:R-:W3:Y:S01]  /*8360*/  LDCU.64 UR6, c[0x4][0x80] ;  /* 0x01001000ff0677ac */ /* 0x000ee20008000a00 */
[----:B------:R-:W4:Y:S01]  /*8370*/  LDC.64 R2, c[0x4][R3] ;  /* 0x0100000003027b82 */ /* 0x000f220000000a00 */
[----:B------:R-:W5:Y:S01]  /*8380*/  LDCU.64 UR4, c[0x4][0x18] ;  /* 0x01000300ff0477ac */ /* 0x000f620008000a00 */
[----:B--2---:R-:W-:Y:S01]  /*8390*/  MOV R5, UR9 ;  /* 0x0000000900057c02 */ /* 0x004fe20008000f00 */
[----:B------:R-:W-:Y:S01]  /*83a0*/  IMAD.U32 R4, RZ, RZ, UR8 ;  /* 0x00000008ff047e24 */ /* 0x000fe2000f8e00ff */
[----:B---3--:R-:W-:Y:S01]  /*83b0*/  MOV R7, UR7 ;  /* 0x0000000700077c02 */ /* 0x008fe20008000f00 */
[----:B------:R-:W-:Y:S01]  /*83c0*/  IMAD.U32 R6, RZ, RZ, UR6 ;  /* 0x00000006ff067e24 */ /* 0x000fe2000f8e00ff */
[----:B-----5:R-:W-:Y:S01]  /*83d0*/  MOV R11, UR5 ;  /* 0x00000005000b7c02 */ /* 0x020fe20008000f00 */
[----:B------:R-:W-:Y:S02]  /*83e0*/  IMAD.U32 R10, RZ, RZ, UR4 ;  /* 0x00000004ff0a7e24 */ /* 0x000fe4000f8e00ff */
[----:B------:R-:W-:Y:S07]  /*83f0*/  LEPC R20, `(.L_x_142) ;  /* 0x000000001014794e */ /* 0x000fee0000000000 */
[----:B-1--4-:R-:W-:Y:S05]  /*8400*/  CALL.ABS.NOINC R2 ;  /* 0x0000000002007343 */ /* 0x012fea0003c00000 */
.L_x_142:
[----:B------:R-:W-:Y:S05]  /*8410*/  BSYNC.RECONVERGENT B6 ;  /* 0x0000000000067941 */ /* 0x000fea0003800200 */
.L_x_141:
[----:B------:R-:W-:Y:S01]  /*8420*/  F2FP.F16.E4M3.UNPACK_B R4, R149 ;  /* 0x00000095ff04723e */ /* 0x000fe200020006ff */
[----:B------:R-:W-:Y:S05]  /*8430*/  WARPSYNC.ALL ;  /* 0x0000000000007948 */ /* 0x000fea0003800000 */
[----:B------:R-:W-:Y:S01]  /*8440*/  R2UR UR4, R80 ;  /* 0x00000000500472ca */ /* 0x000fe200000e0000 */
[--C-:B------:R-:W-:Y:S01]  /*8450*/  HADD2.F32 R88, -RZ, R4.reuse.H0_H0 ;  /* 0x20000004ff587230 */ /* 0x100fe20000004100 */
[-C--:B------:R-:W-:Y:S01]  /*8460*/  F2FP.F16.E4M3.UNPACK_B R0, R148.reuse ;  /* 0x00000094ff00723e */ /* 0x080fe200020006ff */
[----:B------:R-:W-:Y:S01]  /*8470*/  HADD2.F32 R83, -RZ, R4.H1_H1 ;  /* 0x30000004ff537230 */ /* 0x000fe20000004100 */
[----:B------:R-:W-:Y:S01]  /*8480*/  F2FP.F16.E4M3.UNPACK_B R4, R151 ;  /* 0x00000097ff04723e */ /* 0x000fe200020006ff */
[----:B------:R-:W-:Y:S01]  /*8490*/  BSSY.RECONVERGENT B0, `(.L_x_143) ;  /* 0x0000116000007945 */ /* 0x000fe20003800200 */
[----:B------:R-:W-:Y:S01]  /*84a0*/  F2FP.F16.E4M3.UNPACK_B R3, R148.H1 ;  /* 0x00000094ff03723e */ /* 0x000fe200030006ff */
[--C-:B------:R-:W-:Y:S01]  /*84b0*/  HADD2.F32 R2, -RZ, R0.reuse.H0_H0 ;  /* 0x20000000ff027230 */ /* 0x100fe20000004100 */
[----:B-1----:R-:W-:Y:S01]  /*84c0*/  F2FP.F16.E4M3.UNPACK_B R135, R162 ;  /* 0x000000a2ff87723e */ /* 0x002fe200020006ff */
[----:B------:R-:W-:Y:S01]  /*84d0*/  HADD2.F32 R82, -RZ, R0.H1_H1 ;  /* 0x30000000ff527230 */ /* 0x000fe20000004100 */
[----:B------:R-:W-:Y:S01]  /*84e0*/  F2FP.F16.E4M3.UNPACK_B R0, R149.H1 ;  /* 0x00000095ff00723e */ /* 0x000fe200030006ff */
[--C-:B------:R-:W-:Y:S01]  /*84f0*/  HADD2.F32 R84, -RZ, R3.reuse.H0_H0 ;  /* 0x20000003ff547230 */ /* 0x100fe20000004100 */
[----:B------:R-:W-:Y:S01]  /*8500*/  F2FP.F16.E4M3.UNPACK_B R125, R159.H1 ;  /* 0x0000009fff7d723e */ /* 0x000fe200030006ff */
[----:B------:R-:W-:Y:S01]  /*8510*/  HADD2.F32 R86, -RZ, R3.H1_H1 ;  /* 0x30000003ff567230 */ /* 0x000fe20000004100 */
[-C--:B------:R-:W-:Y:S01]  /*8520*/  F2FP.F16.E4M3.UNPACK_B R3, R150.reuse ;  /* 0x00000096ff03723e */ /* 0x080fe200020006ff */
[--C-:B------:R-:W-:Y:S01]  /*8530*/  HADD2.F32 R90, -RZ, R0.reuse.H0_H0 ;  /* 0x20000000ff5a7230 */ /* 0x100fe20000004100 */
[----:B------:R-:W-:Y:S01]  /*8540*/  ISETP.NE.AND P0, PT, R189, RZ, PT ;  /* 0x000000ffbd00720c */ /* 0x000fe20003f05270 */
[----:B------:R-:W-:Y:S01]  /*8550*/  HADD2.F32 R85, -RZ, R0.H1_H1 ;  /* 0x30000000ff557230 */ /* 0x000fe20000004100 */
[----:B------:R-:W-:Y:S01]  /*8560*/  F2FP.F16.E4M3.UNPACK_B R0, R150.H1 ;  /* 0x00000096ff00723e */ /* 0x000fe200030006ff */
[--C-:B------:R-:W-:Y:S01]  /*8570*/  HADD2.F32 R92, -RZ, R3.reuse.H0_H0 ;  /* 0x20000003ff5c7230 */ /* 0x100fe20000004100 */
[----:B------:R-:W-:Y:S01]  /*8580*/  ISETP.NE.AND P6, PT, R204, RZ, PT ;  /* 0x000000ffcc00720c */ /* 0x000fe20003fc5270 */
[----:B------:R-:W-:Y:S01]  /*8590*/  HADD2.F32 R87, -RZ, R3.H1_H1 ;  /* 0x30000003ff577230 */ /* 0x000fe20000004100 */
[----:B------:R-:W-:Y:S01]  /*85a0*/  F2FP.F16.E4M3.UNPACK_B R3, R151.H1 ;  /* 0x00000097ff03723e */ /* 0x000fe200030006ff */
[--C-:B------:R-:W-:Y:S02]  /*85b0*/  HADD2.F32 R94, -RZ, R0.reuse.H0_H0 ;  /* 0x20000000ff5e7230 */ /* 0x100fe40000004100 */
[----:B------:R-:W-:Y:S01]  /*85c0*/  HADD2.F32 R89, -RZ, R0.H1_H1 ;  /* 0x30000000ff597230 */ /* 0x000fe20000004100 */
[-C--:B------:R-:W-:Y:S01]  /*85d0*/  F2FP.F16.E4M3.UNPACK_B R0, R152.reuse ;  /* 0x00000098ff00723e */ /* 0x080fe200020006ff */
[--C-:B------:R-:W-:Y:S02]  /*85e0*/  HADD2.F32 R96, -RZ, R4.reuse.H0_H0 ;  /* 0x20000004ff607230 */ /* 0x100fe40000004100 */
[----:B------:R-:W-:Y:S01]  /*85f0*/  HADD2.F32 R91, -RZ, R4.H1_H1 ;  /* 0x30000004ff5b7230 */ /* 0x000fe20000004100 */
[-C--:B------:R-:W-:Y:S01]  /*8600*/  F2FP.F16.E4M3.UNPACK_B R4, R153.reuse ;  /* 0x00000099ff04723e */ /* 0x080fe200020006ff */
[--C-:B------:R-:W-:Y:S02]  /*8610*/  HADD2.F32 R100, -RZ, R0.reuse.H0_H0 ;  /* 0x20000000ff647230 */ /* 0x100fe40000004100 */
[----:B------:R-:W-:Y:S01]  /*8620*/  HADD2.F32 R95, -RZ, R0.H1_H1 ;  /* 0x30000000ff5f7230 */ /* 0x000fe20000004100 */
[----:B------:R-:W-:Y:S01]  /*8630*/  F2FP.F16.E4M3.UNPACK_B R0, R153.H1 ;  /* 0x00000099ff00723e */ /* 0x000fe200030006ff */
[--C-:B------:R-:W-:Y:S02]  /*8640*/  HADD2.F32 R98, -RZ, R3.reuse.H0_H0 ;  /* 0x20000003ff627230 */ /* 0x100fe40000004100 */
[----:B------:R-:W-:Y:S01]  /*8650*/  HADD2.F32 R93, -RZ, R3.H1_H1 ;  /* 0x30000003ff5d7230 */ /* 0x000fe20000004100 */
[----:B------:R-:W-:Y:S01]  /*8660*/  F2FP.F16.E4M3.UNPACK_B R3, R152.H1 ;  /* 0x00000098ff03723e */ /* 0x000fe200030006ff */
[--C-:B------:R-:W-:Y:S02]  /*8670*/  HADD2.F32 R106, -RZ, R0.reuse.H0_H0 ;  /* 0x20000000ff6a7230 */ /* 0x100fe40000004100 */
[----:B------:R-:W-:Y:S01]  /*8680*/  HADD2.F32 R101, -RZ, R0.H1_H1 ;  /* 0x30000000ff657230 */ /* 0x000fe20000004100 */
[-C--:B------:R-:W-:Y:S01]  /*8690*/  F2FP.F16.E4M3.UNPACK_B R0, R154.reuse.H1 ;  /* 0x0000009aff00723e */ /* 0x080fe200030006ff */
[--C-:B------:R-:W-:Y:S02]  /*86a0*/  HADD2.F32 R104, -RZ, R4.reuse.H0_H0 ;  /* 0x20000004ff687230 */ /* 0x100fe40000004100 */
[----:B------:R-:W-:Y:S01]  /*86b0*/  HADD2.F32 R99, -RZ, R4.H1_H1 ;  /* 0x30000004ff637230 */ /* 0x000fe20000004100 */
[----:B------:R-:W-:Y:S01]  /*86c0*/  F2FP.F16.E4M3.UNPACK_B R4, R155 ;  /* 0x0000009bff04723e */ /* 0x000fe200020006ff */
[--C-:B------:R-:W-:Y:S02]  /*86d0*/  HADD2.F32 R102, -RZ, R3.reuse.H0_H0 ;  /* 0x20000003ff667230 */ /* 0x100fe40000004100 */
[----:B------:R-:W-:Y:S01]  /*86e0*/  HADD2.F32 R97, -RZ, R3.H1_H1 ;  /* 0x30000003ff617230 */ /* 0x000fe20000004100 */
[----:B------:R-:W-:Y:S01]  /*86f0*/  F2FP.F16.E4M3.UNPACK_B R3, R154 ;  /* 0x0000009aff03723e */ /* 0x000fe200020006ff */
[--C-:B------:R-:W-:Y:S02]  /*8700*/  HADD2.F32 R110, -RZ, R0.reuse.H0_H0 ;  /* 0x20000000ff6e7230 */ /* 0x100fe40000004100 */
[----:B------:R-:W-:Y:S01]  /*8710*/  HADD2.F32 R105, -RZ, R0.H1_H1 ;  /* 0x30000000ff697230 */ /* 0x000fe20000004100 */
[-C--:B------:R-:W-:Y:S01]  /*8720*/  F2FP.F16.E4M3.UNPACK_B R0, R156.reuse ;  /* 0x0000009cff00723e */ /* 0x080fe200020006ff */
[--C-:B------:R-:W-:Y:S02]  /*8730*/  HADD2.F32 R112, -RZ, R4.reuse.H0_H0 ;  /* 0x20000004ff707230 */ /* 0x100fe40000004100 */
[----:B------:R-:W-:Y:S01]  /*8740*/  HADD2.F32 R107, -RZ, R4.H1_H1 ;  /* 0x30000004ff6b7230 */ /* 0x000fe20000004100 */
[----:B------:R-:W-:Y:S01]  /*8750*/  F2FP.F16.E4M3.UNPACK_B R4, R157 ;  /* 0x0000009dff04723e */ /* 0x000fe200020006ff */
[--C-:B------:R-:W-:Y:S02]  /*8760*/  HADD2.F32 R108, -RZ, R3.reuse.H0_H0 ;  /* 0x20000003ff6c7230 */ /* 0x100fe40000004100 */
[----:B------:R-:W-:Y:S01]  /*8770*/  HADD2.F32 R103, -RZ, R3.H1_H1 ;  /* 0x30000003ff677230 */ /* 0x000fe20000004100 */
[----:B------:R-:W-:Y:S01]  /*8780*/  F2FP.F16.E4M3.UNPACK_B R3, R155.H1 ;  /* 0x0000009bff03723e */ /* 0x000fe200030006ff */
[--C-:B------:R-:W-:Y:S02]  /*8790*/  HADD2.F32 R116, -RZ, R0.reuse.H0_H0 ;  /* 0x20000000ff747230 */ /* 0x100fe40000004100 */
[----:B------:R-:W-:Y:S01]  /*87a0*/  HADD2.F32 R111, -RZ, R0.H1_H1 ;  /* 0x30000000ff6f7230 */ /* 0x000fe20000004100 */
[----:B------:R-:W-:Y:S01]  /*87b0*/  F2FP.F16.E4M3.UNPACK_B R0, R156.H1 ;  /* 0x0000009cff00723e */ /* 0x000fe200030006ff */
[--C-:B------:R-:W-:Y:S02]  /*87c0*/  HADD2.F32 R120, -RZ, R4.reuse.H0_H0 ;  /* 0x20000004ff787230 */ /* 0x100fe40000004100 */
[----:B------:R-:W-:Y:S02]  /*87d0*/  HADD2.F32 R115, -RZ, R4.H1_H1 ;  /* 0x30000004ff737230 */ /* 0x000fe40000004100 */
[--C-:B------:R-:W-:Y:S01]  /*87e0*/  HADD2.F32 R114, -RZ, R3.reuse.H0_H0 ;  /* 0x20000003ff727230 */ /* 0x100fe20000004100 */
[----:B------:R-:W1:Y:S01]  /*87f0*/  LDTM.x64 R4, tmem[UR4+0x40] ;  /* 0x00004004000479ee */ /* 0x000e620008340000 */
[----:B------:R-:W-:Y:S01]  /*8800*/  HADD2.F32 R109, -RZ, R3.H1_H1 ;  /* 0x30000003ff6d7230 */ /* 0x000fe20000004100 */
[----:B------:R-:W-:Y:S01]  /*8810*/  F2FP.F16.E4M3.UNPACK_B R3, R157.H1 ;  /* 0x0000009dff03723e */ /* 0x000fe200030006ff */
        /* <DEDUP_REMOVED lines=14> */
[----:B------:R-:W-:Y:S01]  /*8900*/  F2FP.F16.E4M3.UNPACK_B R0, R160.H1 ;  /* 0x000000a0ff00723e */ /* 0x000fe200030006ff */
[--C-:B------:R-:W-:Y:S02]  /*8910*/  HADD2.F32 R132, -RZ, R3.reuse.H0_H0 ;  /* 0x20000003ff847230 */ /* 0x100fe40000004100 */
[C---:B-1----:R-:W-:Y:S01]  /*8920*/  FMUL R7, R78.reuse, R7 ;  /* 0x000000074e077220 */ /* 0x042fe20000400000 */
        /* <DEDUP_REMOVED lines=10> */
[C---:B------:R-:W-:Y:S01]  /*89d0*/  FMUL R0, R78.reuse, R4 ;  /* 0x000000044e007220 */ /* 0x040fe20000400000 */
[--C-:B------:R-:W-:Y:S01]  /*89e0*/  HADD2.F32 R140, -RZ, R135.reuse.H0_H0 ;  /* 0x20000087ff8c7230 */ /* 0x100fe20000004100 */
[----:B------:R-:W-:Y:S01]  /*89f0*/  F2FP.F16.E4M3.UNPACK_B R4, R163 ;  /* 0x000000a3ff04723e */ /* 0x000fe200020006ff */
[----:B------:R-:W-:Y:S02]  /*8a00*/  HADD2.F32 R135, -RZ, R135.H1_H1 ;  /* 0x30000087ff877230 */ /* 0x000fe40000004100 */
[C---:B------:R-:W-:Y:S01]  /*8a10*/  FFMA R0, R81.reuse, R2, R0 ;  /* 0x0000000251007223 */ /* 0x040fe20000000000 */
[C---:B------:R-:W-:Y:S01]  /*8a20*/  FMUL R2, R78.reuse, R5 ;  /* 0x000000054e027220 */ /* 0x040fe20000400000 */
[--C-:B------:R-:W-:Y:S01]  /*8a30*/  HADD2.F32 R142, -RZ, R3.reuse.H0_H0 ;  /* 0x20000003ff8e7230 */ /* 0x100fe20000004100 */
[----:B------:R-:W-:Y:S01]  /*8a40*/  F2FP.F16.E4M3.UNPACK_B R5, R163.H1 ;  /* 0x000000a3ff05723e */ /* 0x000fe200030006ff */
[----:B------:R-:W-:Y:S02]  /*8a50*/  HADD2.F32 R137, -RZ, R3.H1_H1 ;  /* 0x30000003ff897230 */ /* 0x000fe40000004100 */
[C---:B------:R-:W-:Y:S01]  /*8a60*/  FFMA R2, R81.reuse, R82, R2 ;  /* 0x0000005251027223 */ /* 0x040fe20000000002 */
[--C-:B------:R-:W-:Y:S02]  /*8a70*/  HADD2.F32 R82, -RZ, R4.reuse.H0_H0 ;  /* 0x20000004ff527230 */ /* 0x100fe40000004100 */
[C---:B------:R-:W-:Y:S01]  /*8a80*/  FMUL R3, R78.reuse, R6 ;  /* 0x000000064e037220 */ /* 0x040fe20000400000 */
[----:B------:R-:W-:Y:S02]  /*8a90*/  HADD2.F32 R139, -RZ, R4.H1_H1 ;  /* 0x30000004ff8b7230 */ /* 0x000fe40000004100 */
[C---:B------:R-:W-:Y:S01]  /*8aa0*/  FMUL R4, R78.reuse, R9 ;  /* 0x000000094e047220 */ /* 0x040fe20000400000 */
[--C-:B------:R-:W-:Y:S02]  /*8ab0*/  HADD2.F32 R141, -RZ, R5.reuse.H1_H1 ;  /* 0x30000005ff8d7230 */ /* 0x100fe40000004100 */
[C---:B------:R-:W-:Y:S01]  /*8ac0*/  FFMA R3, R81.reuse, R84, R3 ;  /* 0x0000005451037223 */ /* 0x040fe20000000003 */
[----:B------:R-:W-:Y:S01]  /*8ad0*/  FFMA R7, R81, R86, R7 ;  /* 0x0000005651077223 */ /* 0x000fe20000000007 */
[----:B------:R-:W-:Y:S02]  /*8ae0*/  HADD2.F32 R84, -RZ, R5.H0_H0 ;  /* 0x20000005ff547230 */ /* 0x000fe40000004100 */
[C---:B------:R-:W-:Y:S01]  /*8af0*/  FMUL R5, R78.reuse, R10 ;  /* 0x0000000a4e057220 */ /* 0x040fe20000400000 */
[C---:B------:R-:W-:Y:S01]  /*8b00*/  FMUL R6, R78.reuse, R11 ;  /* 0x0000000b4e067220 */ /* 0x040fe20000400000 */
[C---:B------:R-:W-:Y:S01]  /*8b10*/  FMUL R11, R78.reuse, R16 ;  /* 0x000000104e0b7220 */ /* 0x040fe20000400000 */
[----:B------:R-:W-:Y:S01]  /*8b20*/  F2FP.SATFINITE.E4M3.F32.PACK_AB_MERGE_C R143, R7, R3, RZ ;  /* 0x00000003078f723e */ /* 0x000fe200048070ff */
[C---:B------:R-:W-:Y:S01]  /*8b30*/  FMUL R3, R78.reuse, R8 ;  /* 0x000000084e037220 */ /* 0x040fe20000400000 */
[C---:B------:R-:W-:Y:S01]  /*8b40*/  FMUL R7, R78.reuse, R12 ;  /* 0x0000000c4e077220 */ /* 0x040fe20000400000 */
[C---:B------:R-:W-:Y:S01]  /*8b50*/  FMUL R8, R78.reuse, R13 ;  /* 0x0000000d4e087220 */ /* 0x040fe20000400000 */
[C---:B------:R-:W-:Y:S01]  /*8b60*/  FMUL R12, R78.reuse, R17 ;  /* 0x000000114e0c7220 */ /* 0x040fe20000400000 */
[C---:B------:R-:W-:Y:S01]  /*8b70*/  FFMA R3, R81.reuse, R88, R3 ;  /* 0x0000005851037223 */ /* 0x040fe20000000003 */
[C---:B------:R-:W-:Y:S01]  /*8b80*/  FFMA R4, R81.reuse, R83, R4 ;  /* 0x0000005351047223 */ /* 0x040fe20000000004 */
[C---:B------:R-:W-:Y:S01]  /*8b90*/  FFMA R5, R81.reuse, R90, R5 ;  /* 0x0000005a51057223 */ /* 0x040fe20000000005 */
[C---:B------:R-:W-:Y:S01]  /*8ba0*/  FFMA R6, R81.reuse, R85, R6 ;  /* 0x0000005551067223 */ /* 0x040fe20000000006 */
[C---:B------:R-:W-:Y:S01]  /*8bb0*/  FFMA R7, R81.reuse, R92, R7 ;  /* 0x0000005c51077223 */ /* 0x040fe20000000007 */
[C---:B------:R-:W-:Y:S01]  /*8bc0*/  FFMA R8, R81.reuse, R87, R8 ;  /* 0x0000005751087223 */ /* 0x040fe20000000008 */
[C---:B------:R-:W-:Y:S01]  /*8bd0*/  FMUL R16, R78.reuse, R21 ;  /* 0x000000154e107220 */ /* 0x040fe20000400000 */
[----:B------:R-:W-:Y:S01]  /*8be0*/  FMUL R9, R78, R14 ;  /* 0x0000000e4e097220 */ /* 0x000fe20000400000 */
[----:B------:R-:W-:Y:S01]  /*8bf0*/  F2FP.SATFINITE.E4M3.F32.PACK_AB_MERGE_C R5, R6, R5, RZ ;  /* 0x000000050605723e */ /* 0x000fe200048070ff */
[C---:B------:R-:W-:Y:S01]  /*8c00*/  FMUL R10, R78.reuse, R15 ;  /* 0x0000000f4e0a7220 */ /* 0x040fe20000400000 */
[C---:B------:R-:W-:Y:S01]  /*8c10*/  FMUL R15, R78.reuse, R20 ;  /* 0x000000144e0f7220 */ /* 0x040fe20000400000 */
[C---:B------:R-:W-:Y:S01]  /*8c20*/  FFMA R9, R81.reuse, R94, R9 ;  /* 0x0000005e51097223 */ /* 0x040fe20000000009 */
[C---:B------:R-:W-:Y:S01]  /*8c30*/  FMUL R20, R78.reuse, R25 ;  /* 0x000000194e147220 */ /* 0x040fe20000400000 */
[C---:B------:R-:W-:Y:S01]  /*8c40*/  FFMA R10, R81.reuse, R89, R10 ;  /* 0x00000059510a7223 */ /* 0x040fe2000000000a */
[C---:B------:R-:W-:Y:S01]  /*8c50*/  FFMA R11, R81.reuse, R96, R11 ;  /* 0x00000060510b7223 */ /* 0x040fe2000000000b */
[C---:B------:R-:W-:Y:S01]  /*8c60*/  FFMA R12, R81.reuse, R91, R12 ;  /* 0x0000005b510c7223 */ /* 0x040fe2000000000c */
[C---:B------:R-:W-:Y:S01]  /*8c70*/  FMUL R13, R78.reuse, R18 ;  /* 0x000000124e0d7220 */ /* 0x040fe20000400000 */
[----:B------:R-:W-:Y:S01]  /*8c80*/  FMUL R14, R78, R19 ;  /* 0x000000134e0e7220 */ /* 0x000fe20000400000 */
[----:B------:R-:W-:Y:S01]  /*8c90*/  F2FP.SATFINITE.E4M3.F32.PACK_AB_MERGE_C R9, R10, R9, RZ ;  /* 0x000000090a09723e */ /* 0x000fe200048070ff */
[C---:B------:R-:W-:Y:S01]  /*8ca0*/  FMUL R19, R78.reuse, R24 ;  /* 0x000000184e137220 */ /* 0x040fe20000400000 */
        /* <DEDUP_REMOVED lines=17> */
[----:B------:R-:W-:Y:S01]  /*8dc0*/  FMUL R27, R78, R32 ;  /* 0x000000204e1b7220 */ /* 0x000fe20000400000 */
[C---:B------:R-:W-:Y:S01]  /*8dd0*/  FFMA R21, R81.reuse, R106, R21 ;  /* 0x0000006a51157223 */ /* 0x040fe20000000015 */
[C---:B------:R-:W-:Y:S01]  /*8de0*/  FFMA R22, R81.reuse, R101, R22 ;  /* 0x0000006551167223 */ /* 0x040fe20000000016 */
[----:B------:R-:W-:Y:S01]  /*8df0*/  F2FP.SATFINITE.E4M3.F32.PACK_AB_MERGE_C R16, R16, R15, R17 ;  /* 0x0000000f1010723e */ /* 0x000fe20004807011 */
[C---:B------:R-:W-:Y:S01]  /*8e00*/  FFMA R23, R81.reuse, R108, R23 ;  /* 0x0000006c51177223 */ /* 0x040fe20000000017 */
[C---:B------:R-:W-:Y:S01]  /*8e10*/  FFMA R24, R81.reuse, R103, R24 ;  /* 0x0000006751187223 */ /* 0x040fe20000000018 */
[----:B------:R-:W-:Y:S01]  /*8e20*/  FMUL R32, R78, R37 ;  /* 0x000000254e207220 */ /* 0x000fe20000400000 */
[----:B------:R-:W-:Y:S01]  /*8e30*/  F2FP.SATFINITE.E4M3.F32.PACK_AB_MERGE_C R21, R22, R21, RZ ;  /* 0x000000151615723e */ /* 0x000fe200048070ff */
[C---:B------:R-:W-:Y:S01]  /*8e40*/  FMUL R25, R78.reuse, R30 ;  /* 0x0000001e4e197220 */ /* 0x040fe20000400000 */
[C---:B------:R-:W-:Y:S01]  /*8e50*/  FMUL R26, R78.reuse, R31 ;  /* 0x0000001f4e1a7220 */ /* 0x040fe20000400000 */
[----:B------:R-:W-:Y:S01]  /*8e60*/  FMUL R31, R78, R36 ;  /* 0x000000244e1f7220 */ /* 0x000fe20000400000 */
[----:B------:R-:W-:Y:S01]  /*8e70*/  F2FP.SATFINITE.E4M3.F32.PACK_AB_MERGE_C R17, R20, R19, R21 ;  /* 0x000000131411723e */ /* 0x000fe20004807015 */
        /* <DEDUP_REMOVED lines=8> */
[----:B------:R-:W-:Y:S01]  /*8f00*/  FMUL R35, R78, R40 ;  /* 0x000000284e237220 */ /* 0x000fe20000400000 */
[C---:B------:R-:W-:Y:S01]  /*8f10*/  FFMA R29, R81.reuse, R114, R29 ;  /* 0x00000072511d7223 */ /* 0x040fe2000000001d */
[----:B------:R-:W-:Y:S01]  /*8f20*/  F2FP.SATFINITE.E4M3.F32.PACK_AB_MERGE_C R18, R24, R23, R18 ;  /* 0x000000171812723e */ /* 0x000fe20004807012 */
        /* <DEDUP_REMOVED lines=22> */
[C---:B------:R-:W-:Y:S01]  /*9090*/  FMUL R41, R78.reuse, R46 ;  /* 0x0000002e4e297220 */ /* 0x040fe20000400000 */
[C---:B------:R-:W-:Y:S01]  /*90a0*/  FMUL R42, R78.reuse, R47 ;  /* 0x0000002f4e2a7220 */ /* 0x040fe20000400000 */
[C---:B------:R-:W-:Y:S01]  /*90b0*/  FFMA R40, R81.reuse, R119, R40 ;  /* 0x0000007751287223 */ /* 0x040fe20000000028 */
[--C-:B------:R-:W-:Y:S02]  /*90c0*/  HADD2.F32 R130, -RZ, R125.reuse.H0_H0 ;  /* 0x2000007dff827230 */ /* 0x100fe40000004100 */
[C---:B------:R-:W-:Y:S01]  /*90d0*/  FFMA R41, R81.reuse, R126, R41 ;  /* 0x0000007e51297223 */ /* 0x040fe20000000029 */
[----:B------:R-:W-:Y:S02]  /*90e0*/  HADD2.F32 R125, -RZ, R125.H1_H1 ;  /* 0x3000007dff7d7230 */ /* 0x000fe40000004100 */
[C---:B------:R-:W-:Y:S01]  /*90f0*/  FMUL R45, R78.reuse, R50 ;  /* 0x000000324e2d7220 */ /* 0x040fe20000400000 */
[C---:B------:R-:W-:Y:S01]  /*9100*/  FFMA R42, R81.reuse, R121, R42 ;  /* 0x00000079512a7223 */ /* 0x040fe2000000002a */
[C---:B------:R-:W-:Y:S01]  /*9110*/  FMUL R46, R78.reuse, R51 ;  /* 0x000000334e2e7220 */ /* 0x040fe20000400000 */
[C---:B------:R-:W-:Y:S01]  /*9120*/  FFMA R43, R81.reuse, R128, R43 ;  /* 0x00000080512b7223 */ /* 0x040fe2000000002b */
[C---:B------:R-:W-:Y:S01]  /*9130*/  FMUL R47, R78.reuse, R52 ;  /* 0x000000344e2f7220 */ /* 0x040fe20000400000 */
        /* <DEDUP_REMOVED lines=10> */
[C---:B------:R-:W-:Y:S01]  /*91e0*/  FFMA R45, R81.reuse, R130, R45 ;  /* 0x00000082512d7223 */ /* 0x040fe2000000002d */
[C---:B------:R-:W-:Y:S01]  /*91f0*/  FMUL R59, R78.reuse, R64 ;  /* 0x000000404e3b7220 */ /* 0x040fe20000400000 */
[C---:B------:R-:W-:Y:S01]  /*9200*/  FMUL R60, R78.reuse, R65 ;  /* 0x000000414e3c7220 */ /* 0x040fe20000400000 */
[C---:B------:R-:W-:Y:S01]  /*9210*/  FMUL R61, R78.reuse, R66 ;  /* 0x000000424e3d7220 */ /* 0x040fe20000400000 */
[----:B------:R-:W-:Y:S01]  /*9220*/  FMUL R62, R78, R67 ;  /* 0x000000434e3e7220 */ /* 0x000fe20000400000 */
[C---:B------:R-:W-:Y:S01]  /*9230*/  FFMA R46, R81.reuse, R125, R46 ;  /* 0x0000007d512e7223 */ /* 0x040fe2000000002e */
[----:B------:R-:W-:Y:S01]  /*9240*/  F2FP.SATFINITE.E4M3.F32.PACK_AB_MERGE_C R64, R2, R0, R143 ;  /* 0x000000000240723e */ /* 0x000fe2000480708f */
[C---:B------:R-:W-:Y:S01]  /*9250*/  FFMA R47, R81.reuse, R132, R47 ;  /* 0x00000084512f7223 */ /* 0x040fe2000000002f */
[----:B------:R-:W-:Y:S01]  /*9260*/  F2FP.SATFINITE.E4M3.F32.PACK_AB_MERGE_C R65, R4, R3, R5 ;  /* 0x000000030441723e */ /* 0x000fe20004807005 */
[C---:B------:R-:W-:Y:S01]  /*9270*/  FFMA R48, R81.reuse, R127, R48 ;  /* 0x0000007f51307223 */ /* 0x040fe20000000030 */
[----:B------:R-:W-:Y:S01]  /*9280*/  F2FP.SATFINITE.E4M3.F32.PACK_AB_MERGE_C R66, R8, R7, R9 ;  /* 0x000000070842723e */ /* 0x000fe20004807009 */
[C---:B------:R-:W-:Y:S01]  /*9290*/  FFMA R49, R81.reuse, R134, R49 ;  /* 0x0000008651317223 */ /* 0x040fe20000000031 */
[----:B------:R-:W-:Y:S01]  /*92a0*/  F2FP.SATFINITE.E4M3.F32.PACK_AB_MERGE_C R67, R12, R11, R13 ;  /* 0x0000000b0c43723e */ /* 0x000fe2000480700d */
[----:B------:R-:W-:Y:S01]  /*92b0*/  FMUL R53, R78, R58 ;  /* 0x0000003a4e357220 */ /* 0x000fe20000400000 */
[C---:B------:R-:W-:Y:S01]  /*92c0*/  FFMA R50, R81.reuse, R129, R50 ;  /* 0x0000008151327223 */ /* 0x040fe20000000032 */
[C---:B------:R-:W-:Y:S01]  /*92d0*/  FFMA R51, R81.reuse, R136, R51 ;  /* 0x0000008851337223 */ /* 0x040fe20000000033 */
[C---:B------:R-:W-:Y:S01]  /*92e0*/  FFMA R52, R81.reuse, R131, R52 ;  /* 0x0000008351347223 */ /* 0x040fe20000000034 */
[----:B------:R1:W-:Y:S01]  /*92f0*/  STS.128 [R172+UR49+0xa400], R64 ;  /* 0x00a40040ac007988 */ /* 0x0003e20008000c31 */
[C---:B------:R-:W-:Y:S01]  /*9300*/  FFMA R53, R81.reuse, R138, R53 ;  /* 0x0000008a51357223 */ /* 0x040fe20000000035 */
[----:B------:R-:W-:Y:S01]  /*9310*/  F2FP.SATFINITE.E4M3.F32.PACK_AB_MERGE_C R37, R38, R37, RZ ;  /* 0x000000252625723e */ /* 0x000fe200048070ff */
[C---:B------:R-:W-:Y:S01]  /*9320*/  FFMA R54, R81.reuse, R133, R54 ;  /* 0x0000008551367223 */ /* 0x040fe20000000036 */
[----:B------:R-:W-:Y:S01]  /*9330*/  FMUL R58, R78, R63 ;  /* 0x0000003f4e3a7220 */ /* 0x000fe20000400000 */
[C---:B------:R-:W-:Y:S01]  /*9340*/  FFMA R55, R81.reuse, R140, R55 ;  /* 0x0000008c51377223 */ /* 0x040fe20000000037 */
[C---:B------:R-:W-:Y:S01]  /*9350*/  FFMA R56, R81.reuse, R135, R56 ;  /* 0x0000008751387223 */ /* 0x040fe20000000038 */
[C---:B------:R-:W-:Y:S01]  /*9360*/  FFMA R57, R81.reuse, R142, R57 ;  /* 0x0000008e51397223 */ /* 0x040fe20000000039 */
[----:B------:R1:W-:Y:S01]  /*9370*/  STS.128 [R193+0xa010], R16 ;  /* 0x00a01010c1007388 */ /* 0x0003e20000000c00 */
[----:B------:R-:W-:Y:S01]  /*9380*/  F2FP.SATFINITE.E4M3.F32.PACK_AB_MERGE_C R33, R36, R35, R37 ;  /* 0x000000232421723e */ /* 0x000fe20004807025 */
[C---:B------:R-:W-:Y:S01]  /*9390*/  FFMA R58, R81.reuse, R137, R58 ;  /* 0x00000089513a7223 */ /* 0x040fe2000000003a */
[----:B------:R-:W-:Y:S01]  /*93a0*/  F2FP.SATFINITE.E4M3.F32.PACK_AB_MERGE_C R34, R42, R41, RZ ;  /* 0x000000292a22723e */ /* 0x000fe200048070ff */
[C---:B------:R-:W-:Y:S01]  /*93b0*/  FFMA R59, R81.reuse, R82, R59 ;  /* 0x00000052513b7223 */ /* 0x040fe2000000003b */
[----:B------:R-:W-:Y:S01]  /*93c0*/  F2FP.SATFINITE.E4M3.F32.PACK_AB_MERGE_C R35, R46, R45, RZ ;  /* 0x0000002d2e23723e */ /* 0x000fe200048070ff */
        /* <DEDUP_REMOVED lines=25> */
[----:B------:R-:W-:Y:S02]  /*9560*/  UIADD3 UR8, UP0, UPT, UR52, 0x680, URZ ;  /* 0x0000068034087890 */ /* 0x000fe4000ff1e0ff */
[----:B------:R-:W-:Y:S02]  /*9570*/  UIADD3 UR5, UPT, UPT, UR41, 0x40, URZ ;  /* 0x0000004029057890 */ /* 0x000fe4000fffe0ff */
[----:B------:R-:W-:Y:S02]  /*9580*/  UIADD3 UR4, UPT, UPT, UR49, 0xa400, URZ ;  /* 0x0000a40031047890 */ /* 0x000fe4000fffe0ff */
[----:B------:R-:W-:Y:S01]  /*9590*/  UIADD3.X UR9, UPT, UPT, URZ, UR53, URZ, UP0, !UPT ;  /* 0x00000035ff097290 */ /* 0x000fe200087fe4ff */
[----:B------:R-:W-:Y:S01]  /*95a0*/  UMOV UR6, UR42 ;  /* 0x0000002a00067c82 */ /* 0x000fe20008000000 */
[----:B------:R-:W-:Y:S07]  /*95b0*/  UMOV UR7, UR36 ;  /* 0x0000002400077c82 */ /* 0x000fee0008000000 */
[----:B------:R2:W-:Y:S01]  /*95c0*/  UTMASTG.3D [UR4], [UR8] ;  /* 0x00000004080073b5 */ /* 0x0005e20008010000 */
[----:B------:R0:W-:Y:S01]  /*95d0*/  UTMACMDFLUSH ;  /* 0x00000000000079b7 */ /* 0x0001e20000000000 */
[----:B--2---:R-:W-:Y:S04]  /*95e0*/  DEPBAR.LE SB0, 0x1 ;  /* 0x000080400000791a */ /* 0x004fe80000000000 */
.L_x_144:
[----:B------:R-:W-:Y:S05]  /*95f0*/  BSYNC.RECONVERGENT B0 ;  /* 0x0000000000007941 */ /* 0x000fea0003800200 */
.L_x_143:
        /* <DEDUP_REMOVED lines=16> */
.L_x_148:
[----:B------:R-:W-:Y:S05]  /*9700*/  BSYNC B0 ;  /* 0x0000000000007941 */ /* 0x000fea0003800000 */
.L_x_147:
        /* <DEDUP_REMOVED lines=20> */
.L_x_146:
[----:B------:R-:W-:Y:S05]  /*9850*/  BSYNC B1 ;  /* 0x0000000000017941 */ /* 0x000fea0003800000 */
.L_x_145:
[----:B--2---:R-:W-:Y:S01]  /*9860*/  VIADD R0, R80, 0x80 ;  /* 0x0000008050007836 */ /* 0x004fe20000000000 */
        /* <DEDUP_REMOVED lines=10> */
[----:B------:R-:W5:Y:S01]  /*9910*/  LDCU.64 UR6, c[0x4][0x80] ;  /* 0x01001000ff0677ac */ /* 0x000f620008000a00 */
[----:B------:R-:W1:Y:S01]  /*9920*/  LDC.64 R2, c[0x4][R3] ;  /* 0x0100000003027b82 */ /* 0x000e620000000a00 */
[----:B------:R-:W3:Y:S01]  /*9930*/  LDCU.64 UR4, c[0x4][0x18] ;  /* 0x01000300ff0477ac */ /* 0x000ee20008000a00 */
[----:B--2---:R-:W-:Y:S01]  /*9940*/  MOV R5, UR9 ;  /* 0x0000000900057c02 */ /* 0x004fe20008000f00 */
[----:B------:R-:W-:Y:S01]  /*9950*/  IMAD.U32 R4, RZ, RZ, UR8 ;  /* 0x00000008ff047e24 */ /* 0x000fe2000f8e00ff */
[----:B-----5:R-:W-:Y:S01]  /*9960*/  MOV R7, UR7 ;  /* 0x0000000700077c02 */ /* 0x020fe20008000f00 */
[----:B------:R-:W-:Y:S01]  /*9970*/  IMAD.U32 R6, RZ, RZ, UR6 ;  /* 0x00000006ff067e24 */ /* 0x000fe2000f8e00ff */
[----:B---3--:R-:W-:Y:S01]  /*9980*/  MOV R11, UR5 ;  /* 0x00000005000b7c02 */ /* 0x008fe20008000f00 */
[----:B------:R-:W-:Y:S02]  /*9990*/  IMAD.U32 R10, RZ, RZ, UR4 ;  /* 0x00000004ff0a7e24 */ /* 0x000fe4000f8e00ff */
[----:B------:R-:W-:Y:S07]  /*99a0*/  LEPC R20, `(.L_x_151) ;  /* 0x000000001014794e */ /* 0x000fee0000000000 */
[----:B-1--4-:R-:W-:Y:S05]  /*99b0*/  CALL.ABS.NOINC R2 ;  /* 0x0000000002007343 */ /* 0x012fea0003c00000 */
.L_x_151:
[----:B------:R-:W-:Y:S05]  /*99c0*/  BSYNC.RECONVERGENT B6 ;  /* 0x0000000000067941 */ /* 0x000fea0003800200 */
.L_x_150:
[----:B---3--:R-:W-:Y:S01]  /*99d0*/  F2FP.F16.E4M3.UNPACK_B R4, R149 ;  /* 0x00000095ff04723e */ /* 0x008fe200020006ff */
        /* <DEDUP_REMOVED lines=13> */
[----:B----4-:R-:W-:Y:S01]  /*9ab0*/  F2FP.F16.E4M3.UNPACK_B R125, R159.H1 ;  /* 0x0000009fff7d723e */ /* 0x010fe200030006ff */
        /* <DEDUP_REMOVED lines=262> */
[----:B------:R-:W-:Y:S02]  /*ab20*/  UIADD3 UR8, UP0, UPT, UR52, 0x680, URZ ;  /* 0x0000068034087890 */ /* 0x000fe4000ff1e0ff */
[----:B------:R-:W-:Y:S02]  /*ab30*/  UIADD3 UR5, UPT, UPT, UR41, 0x80, URZ ;  /* 0x0000008029057890 */ /* 0x000fe4000fffe0ff */
[----:B------:R-:W-:Y:S01]  /*ab40*/  MOV R188, UR10 ;  /* 0x0000000a00bc7c02 */ /* 0x000fe20008000f00 */
[----:B------:R-:W-:Y:S01]  /*ab50*/  UIADD3.X UR9, UPT, UPT, URZ, UR53, URZ, UP0, !UPT ;  /* 0x00000035ff097290 */ /* 0x000fe200087fe4ff */
[----:B------:R-:W-:Y:S02]  /*ab60*/  UMOV UR6, UR42 ;  /* 0x0000002a00067c82 */ /* 0x000fe40008000000 */
[----:B------:R-:W-:Y:S01]  /*ab70*/  R2UR UR4, R188 ;  /* 0x00000000bc0472ca */ /* 0x000fe200000e0000 */
[----:B------:R-:W-:Y:S11]  /*ab80*/  UMOV UR7, UR36 ;  /* 0x0000002400077c82 */ /* 0x000ff60008000000 */
[----:B------:R-:W-:Y:S01]  /*ab90*/  @!UPT UIADD3 URZ, UPT, UPT, URZ, URZ, URZ ;  /* 0x000000fffffff290 */ /* 0x000fe2000fffe0ff */
[----:B------:R2:W-:Y:S01]  /*aba0*/  UTMASTG.3D [UR4], [UR8] ;  /* 0x00000004080073b5 */ /* 0x0005e20008010000 */
[----:B------:R0:W-:Y:S01]  /*abb0*/  UTMACMDFLUSH ;  /* 0x00000000000079b7 */ /* 0x0001e20000000000 */
[----:B--2---:R-:W-:Y:S04]  /*abc0*/  DEPBAR.LE SB0, 0x1 ;  /* 0x000080400000791a */ /* 0x004fe80000000000 */
.L_x_153:
[----:B------:R-:W-:Y:S05]  /*abd0*/  BSYNC.RECONVERGENT B0 ;  /* 0x0000000000007941 */ /* 0x000fea0003800200 */
.L_x_152:
        /* <DEDUP_REMOVED lines=16> */
.L_x_157:
[----:B------:R-:W-:Y:S05]  /*ace0*/  BSYNC B0 ;  /* 0x0000000000007941 */ /* 0x000fea0003800000 */
.L_x_156:
        /* <DEDUP_REMOVED lines=20> */
.L_x_155:
[----:B------:R-:W-:Y:S05]  /*ae30*/  BSYNC B1 ;  /* 0x0000000000017941 */ /* 0x000fea0003800000 */
.L_x_154:
[----:B--2---:R-:W-:Y:S05]  /*ae40*/  VIADD R0, R80, 0xc0 ;  /* 0x000000c050007836 */ /* 0x004fea0000000000 */
        /* <DEDUP_REMOVED lines=20> */
.L_x_159:
[----:B------:R-:W-:Y:S01]  /*af90*/  ISETP.NE.AND P0, PT, R189, RZ, PT ;  /* 0x000000ffbd00720c */ /* 0x000fe20003f05270 */
[----:B------:R-:W-:Y:S05]  /*afa0*/  WARPSYNC.ALL ;  /* 0x0000000000007948 */ /* 0x000fea0003800000 */
[----:B------:R-:W-:Y:S01]  /*afb0*/  R2UR UR4, R80 ;  /* 0x00000000500472ca */ /* 0x000fe200000e0000 */
[----:B------:R-:W-:Y:S01]  /*afc0*/  BSSY.RECONVERGENT B0, `(.L_x_160) ;  /* 0x000011c000007945 */ /* 0x000fe20003800200 */
[----:B---3--:R-:W-:Y:S02]  /*afd0*/  F2FP.F16.E4M3.UNPACK_B R11, R149 ;  /* 0x00000095ff0b723e */ /* 0x008fe400020006ff */
[----:B------:R-:W-:Y:S02]  /*afe0*/  F2FP.F16.E4M3.UNPACK_B R10, R150 ;  /* 0x00000096ff0a723e */ /* 0x000fe400020006ff */
[----:B------:R-:W-:Y:S01]  /*aff0*/  F2FP.F16.E4M3.UNPACK_B R9, R151 ;  /* 0x00000097ff09723e */ /* 0x000fe200020006ff */
[--C-:B------:R-:W-:Y:S01]  /*b000*/  HADD2.F32 R83, -RZ, R11.reuse.H0_H0 ;  /* 0x2000000bff537230 */ /* 0x100fe20000004100 */
[----:B----4-:R-:W-:Y:S01]  /*b010*/  F2FP.F16.E4M3.UNPACK_B R8, R152 ;  /* 0x00000098ff08723e */ /* 0x010fe200020006ff */
[----:B------:R-:W-:Y:S01]  /*b020*/  HADD2.F32 R84, -RZ, R11.H1_H1 ;  /* 0x3000000bff547230 */ /* 0x000fe20000004100 */
[----:B------:R-:W-:Y:S01]  /*b030*/  F2FP.F16.E4M3.UNPACK_B R7, R153 ;  /* 0x00000099ff07723e */ /* 0x000fe200020006ff */
[--C-:B------:R-:W-:Y:S01]  /*b040*/  HADD2.F32 R87, -RZ, R10.reuse.H0_H0 ;  /* 0x2000000aff577230 */ /* 0x100fe20000004100 */
[----:B------:R-:W-:Y:S01]  /*b050*/  F2FP.F16.E4M3.UNPACK_B R6, R154 ;  /* 0x0000009aff06723e */ /* 0x000fe200020006ff */
[----:B------:R-:W-:Y:S01]  /*b060*/  HADD2.F32 R88, -RZ, R10.H1_H1 ;  /* 0x3000000aff587230 */ /* 0x000fe20000004100 */
[----:B------:R-:W-:Y:S01]  /*b070*/  F2FP.F16.E4M3.UNPACK_B R5, R155 ;  /* 0x0000009bff05723e */ /* 0x000fe200020006ff */
[--C-:B------:R-:W-:Y:S01]  /*b080*/  HADD2.F32 R91, -RZ, R9.reuse.H0_H0 ;  /* 0x20000009ff5b7230 */ /* 0x100fe20000004100 */
[----:B-1----:R-:W-:Y:S01]  /*b090*/  F2FP.F16.E4M3.UNPACK_B R4, R156 ;  /* 0x0000009cff04723e */ /* 0x002fe200020006ff */
[----:B------:R-:W-:Y:S01]  /*b0a0*/  HADD2.F32 R93, -RZ, R9.H1_H1 ;  /* 0x30000009ff5d7230 */ /* 0x000fe20000004100 */
[-C--:B------:R-:W-:Y:S01]  /*b0b0*/  F2FP.F16.E4M3.UNPACK_B R2, R148.reuse ;  /* 0x00000094ff02723e */ /* 0x080fe200020006ff */
[--C-:B------:R-:W-:Y:S01]  /*b0c0*/  HADD2.F32 R94, -RZ, R8.reuse.H0_H0 ;  /* 0x20000008ff5e7230 */ /* 0x100fe20000004100 */
[----:B------:R-:W-:Y:S01]  /*b0d0*/  F2FP.F16.E4M3.UNPACK_B R148, R148.H1 ;  /* 0x00000094ff94723e */ /* 0x000fe200030006ff */
[----:B------:R-:W-:Y:S01]  /*b0e0*/  HADD2.F32 R97, -RZ, R8.H1_H1 ;  /* 0x30000008ff617230 */ /* 0x000fe20000004100 */
[----:B------:R-:W-:Y:S01]  /*b0f0*/  F2FP.F16.E4M3.UNPACK_B R149, R149.H1 ;  /* 0x00000095ff95723e */ /* 0x000fe200030006ff */
[--C-:B------:R-:W-:Y:S01]  /*b100*/  HADD2.F32 R98, -RZ, R7.reuse.H0_H0 ;  /* 0x20000007ff627230 */ /* 0x100fe20000004100 */
[----:B------:R-:W-:Y:S01]  /*b110*/  F2FP.F16.E4M3.UNPACK_B R150, R150.H1 ;  /* 0x00000096ff96723e */ /* 0x000fe200030006ff */
[----:B------:R-:W-:Y:S01]  /*b120*/  HADD2.F32 R101, -RZ, R7.H1_H1 ;  /* 0x30000007ff657230 */ /* 0x000fe20000004100 */
[----:B------:R-:W-:Y:S01]  /*b130*/  F2FP.F16.E4M3.UNPACK_B R151, R151.H1 ;  /* 0x00000097ff97723e */ /* 0x000fe200030006ff */
[--C-:B------:R-:W-:Y:S01]  /*b140*/  HADD2.F32 R102, -RZ, R6.reuse.H0_H0 ;  /* 0x20000006ff667230 */ /* 0x100fe20000004100 */
[----:B------:R-:W-:Y:S01]  /*b150*/  IADD3 R191, PT, PT, R191, 0x1e0, RZ ;  /* 0x000001e0bfbf7810 */ /* 0x000fe20007ffe0ff */
[----:B------:R-:W-:Y:S01]  /*b160*/  HADD2.F32 R105, -RZ, R6.H1_H1 ;  /* 0x30000006ff697230 */ /* 0x000fe20000004100 */
[----:B------:R-:W-:Y:S01]  /*b170*/  F2FP.F16.E4M3.UNPACK_B R138, R163 ;  /* 0x000000a3ff8a723e */ /* 0x000fe200020006ff */
[--C-:B------:R-:W-:Y:S01]  /*b180*/  HADD2.F32 R106, -RZ, R5.reuse.H0_H0 ;  /* 0x20000005ff6a7230 */ /* 0x100fe20000004100 */
[----:B------:R-:W-:Y:S01]  /*b190*/  LOP3.LUT R191, R191, 0xfefffff8, RZ, 0xc0, !PT ;  /* 0xfefffff8bfbf7812 */ /* 0x000fe200078ec0ff */
[----:B------:R-:W-:Y:S01]  /*b1a0*/  HADD2.F32 R109, -RZ, R5.H1_H1 ;  /* 0x30000005ff6d7230 */ /* 0x000fe20000004100 */
[----:B------:R-:W-:Y:S01]  /*b1b0*/  F2FP.F16.E4M3.UNPACK_B R116, R157 ;  /* 0x0000009dff74723e */ /* 0x000fe200020006ff */
[--C-:B------:R-:W-:Y:S01]  /*b1c0*/  HADD2.F32 R110, -RZ, R4.reuse.H0_H0 ;  /* 0x20000004ff6e7230 */ /* 0x100fe20000004100 */
[----:B------:R-:W-:Y:S01]  /*b1d0*/  F2FP.F16.E4M3.UNPACK_B R120, R158 ;  /* 0x0000009eff78723e */ /* 0x000fe200020006ff */
[----:B------:R-:W-:Y:S01]  /*b1e0*/  HADD2.F32 R113, -RZ, R4.H1_H1 ;  /* 0x30000004ff717230 */ /* 0x000fe20000004100 */
[----:B------:R-:W-:Y:S01]  /*b1f0*/  F2FP.F16.E4M3.UNPACK_B R124, R159 ;  /* 0x0000009fff7c723e */ /* 0x000fe200020006ff */
[----:B------:R-:W1:Y:S01]  /*b200*/  LDTM.x64 R4, tmem[UR4+0xc0] ;  /* 0x0000c004000479ee */ /* 0x000e620008340000 */
[--C-:B------:R-:W-:Y:S01]  /*b210*/  HADD2.F32 R0, -RZ, R2.reuse.H0_H0 ;  /* 0x20000002ff007230 */ /* 0x100fe20000004100 */
[----:B------:R-:W-:Y:S01]  /*b220*/  NOP ;  /* 0x0000000000007918 */ /* 0x000fe20000000000 */
[----:B-1----:R1:W-:Y:S01]  /*b230*/  SYNCS.ARRIVE.TRANS64.RED.A1T0 RZ, [R191+URZ], RZ ;  /* 0x000000ffbfff79a7 */ /* 0x0023e200081004ff */
[----:B------:R-:W-:Y:S01]  /*b240*/  HADD2.F32 R2, -RZ, R2.H1_H1 ;  /* 0x30000002ff027230 */ /* 0x000fe20000004100 */
[----:B------:R-:W-:Y:S01]  /*b250*/  F2FP.F16.E4M3.UNPACK_B R128, R160 ;  /* 0x000000a0ff80723e */ /* 0x000fe200020006ff */
[--C-:B------:R-:W-:Y:S01]  /*b260*/  HADD2.F32 R86, -RZ, R149.reuse.H1_H1 ;  /* 0x30000095ff567230 */ /* 0x100fe20000004100 */
[----:B------:R-:W-:Y:S01]  /*b270*/  F2FP.F16.E4M3.UNPACK_B R132, R161 ;  /* 0x000000a1ff84723e */ /* 0x000fe200020006ff */
[--C-:B------:R-:W-:Y:S01]  /*b280*/  HADD2.F32 R114, -RZ, R116.reuse.H0_H0 ;  /* 0x20000074ff727230 */ /* 0x100fe20000004100 */
[----:B------:R-:W-:Y:S01]  /*b290*/  F2FP.F16.E4M3.UNPACK_B R136, R162 ;  /* 0x000000a2ff88723e */ /* 0x000fe200020006ff */
[----:B------:R-:W-:Y:S01]  /*b2a0*/  HADD2.F32 R117, -RZ, R116.H1_H1 ;  /* 0x30000074ff757230 */ /* 0x000fe20000004100 */
[----:B------:R-:W-:Y:S01]  /*b2b0*/  F2FP.F16.E4M3.UNPACK_B R152, R152.H1 ;  /* 0x00000098ff98723e */ /* 0x000fe200030006ff */
        /* <DEDUP_REMOVED lines=12> */
[C---:B------:R-:W-:Y:S01]  /*b380*/  FMUL R4, R78.reuse, R4 ;  /* 0x000000044e047220 */ /* 0x040fe20000400000 */
[C---:B------:R-:W-:Y:S01]  /*b390*/  FMUL R5, R78.reuse, R5 ;  /* 0x000000054e057220 */ /* 0x040fe20000400000 */
[----:B------:R-:W-:Y:S02]  /*b3a0*/  HADD2.F32 R3, -RZ, R148.H0_H0 ;  /* 0x20000094ff037230 */ /* 0x000fe40000004100 */
        /* <DEDUP_REMOVED lines=9> */
[----:B------:R-:W-:Y:S02]  /*b440*/  HADD2.F32 R130, -RZ, R132.H0_H0 ;  /* 0x20000084ff827230 */ /* 0x000fe40000004100 */
[C---:B------:R-:W-:Y:S01]  /*b450*/  FMUL R6, R78.reuse, R6 ;  /* 0x000000064e067220 */ /* 0x040fe20000400000 */
[----:B------:R-:W-:Y:S02]  /*b460*/  HADD2.F32 R82, -RZ, R148.H1_H1 ;  /* 0x30000094ff527230 */ /* 0x000fe40000004100 */
[C---:B------:R-:W-:Y:S01]  /*b470*/  FMUL R7, R78.reuse, R7 ;  /* 0x000000074e077220 */ /* 0x040fe20000400000 */
[----:B------:R-:W-:Y:S02]  /*b480*/  HADD2.F32 R85, -RZ, R149.H0_H0 ;  /* 0x20000095ff557230 */ /* 0x000fe40000004100 */
[C---:B------:R-:W-:Y:S01]  /*b490*/  FFMA R6, R81.reuse, R3, R6 ;  /* 0x0000000351067223 */ /* 0x040fe20000000006 */
[----:B------:R-:W-:Y:S02]  /*b4a0*/  HADD2.F32 R133, -RZ, R132.H1_H1 ;  /* 0x30000084ff857230 */ /* 0x000fe40000004100 */
[C---:B------:R-:W-:Y:S01]  /*b4b0*/  FFMA R7, R81.reuse, R82, R7 ;  /* 0x0000005251077223 */ /* 0x040fe20000000007 */
[C---:B------:R-:W-:Y:S01]  /*b4c0*/  FFMA R8, R81.reuse, R83, R8 ;  /* 0x0000005351087223 */ /* 0x040fe20000000008 */
[C---:B------:R-:W-:Y:S01]  /*b4d0*/  FFMA R9, R81.reuse, R84, R9 ;  /* 0x0000005451097223 */ /* 0x040fe20000000009 */
[--C-:B------:R-:W-:Y:S02]  /*b4e0*/  HADD2.F32 R82, -RZ, R138.reuse.H0_H0 ;  /* 0x2000008aff527230 */ /* 0x100fe40000004100 */
[C---:B------:R-:W-:Y:S01]  /*b4f0*/  FMUL R10, R78.reuse, R10 ;  /* 0x0000000a4e0a7220 */ /* 0x040fe20000400000 */
[----:B------:R-:W-:Y:S02]  /*b500*/  HADD2.F32 R83, -RZ, R138.H1_H1 ;  /* 0x3000008aff537230 */ /* 0x000fe40000004100 */
[C---:B------:R-:W-:Y:S01]  /*b510*/  FMUL R11, R78.reuse, R11 ;  /* 0x0000000b4e0b7220 */ /* 0x040fe20000400000 */
[----:B------:R-:W-:Y:S02]  /*b520*/  HADD2.F32 R89, -RZ, R150.H0_H0 ;  /* 0x20000096ff597230 */ /* 0x000fe40000004100 */
[C---:B------:R-:W-:Y:S01]  /*b530*/  FFMA R10, R81.reuse, R85, R10 ;  /* 0x00000055510a7223 */ /* 0x040fe2000000000a */
[--C-:B------:R-:W-:Y:S02]  /*b540*/  HADD2.F32 R134, -RZ, R136.reuse.H0_H0 ;  /* 0x20000088ff867230 */ /* 0x100fe40000004100 */
[C---:B------:R-:W-:Y:S01]  /*b550*/  FFMA R11, R81.reuse, R86, R11 ;  /* 0x00000056510b7223 */ /* 0x040fe2000000000b */
[C---:B------:R-:W-:Y:S01]  /*b560*/  FFMA R12, R81.reuse, R87, R12 ;  /* 0x00000057510c7223 */ /* 0x040fe2000000000c */
[----:B------:R-:W-:Y:S01]  /*b570*/  FFMA R13, R81, R88, R13 ;  /* 0x00000058510d7223 */ /* 0x000fe2000000000d */
[----:B------:R-:W-:Y:S01]  /*b580*/  F2FP.SATFINITE.E4M3.F32.PACK_AB_MERGE_C R86, R7, R6, RZ ;  /* 0x000000060756723e */ /* 0x000fe200048070ff */
[C---:B------:R-:W-:Y:S01]  /*b590*/  FMUL R7, R78.reuse, R20 ;  /* 0x000000144e077220 */ /* 0x040fe20000400000 */
[----:B------:R-:W-:Y:S01]  /*b5a0*/  F2FP.SATFINITE.E4M3.F32.PACK_AB_MERGE_C R138, R11, R10, RZ ;  /* 0x0000000a0b8a723e */ /* 0x000fe200048070ff */
[C---:B------:R-:W-:Y:S01]  /*b5b0*/  FMUL R10, R78.reuse, R21 ;  /* 0x000000154e0a7220 */ /* 0x040fe20000400000 */
[C---:B------:R-:W-:Y:S01]  /*b5c0*/  FMUL R21, R78.reuse, R28 ;  /* 0x0000001c4e157220 */ /* 0x040fe20000400000 */
[----:B------:R-:W-:Y:S02]  /*b5d0*/  HADD2.F32 R137, -RZ, R136.H1_H1 ;  /* 0x30000088ff897230 */ /* 0x000fe40000004100 */
[C---:B------:R-:W-:Y:S01]  /*b5e0*/  FMUL R14, R78.reuse, R14 ;  /* 0x0000000e4e0e7220 */ /* 0x040fe20000400000 */
[----:B------:R-:W-:Y:S02]  /*b5f0*/  HADD2.F32 R90, -RZ, R150.H1_H1 ;  /* 0x30000096ff5a7230 */ /* 0x000fe40000004100 */
[C---:B------:R-:W-:Y:S01]  /*b600*/  FMUL R15, R78.reuse, R15 ;  /* 0x0000000f4e0f7220 */ /* 0x040fe20000400000 */
[--C-:B------:R-:W-:Y:S02]  /*b610*/  HADD2.F32 R92, -RZ, R151.reuse.H0_H0 ;  /* 0x20000097ff5c7230 */ /* 0x100fe40000004100 */
[C---:B------:R-:W-:Y:S01]  /*b620*/  FFMA R14, R81.reuse, R89, R14 ;  /* 0x00000059510e7223 */ /* 0x040fe2000000000e */
[----:B------:R-:W-:Y:S02]  /*b630*/  HADD2.F32 R95, -RZ, R151.H1_H1 ;  /* 0x30000097ff5f7230 */ /* 0x000fe40000004100 */
[C---:B------:R-:W-:Y:S01]  /*b640*/  FFMA R15, R81.reuse, R90, R15 ;  /* 0x0000005a510f7223 */ /* 0x040fe2000000000f */
[C---:B------:R-:W-:Y:S01]  /*b650*/  FFMA R0, R81.reuse, R91, R0 ;  /* 0x0000005b51007223 */ /* 0x040fe20000000000 */
[----:B------:R-:W-:Y:S01]  /*b660*/  FFMA R2, R81, R93, R2 ;  /* 0x0000005d51027223 */ /* 0x000fe20000000002 */
[C---:B------:R-:W-:Y:S01]  /*b670*/  FMUL R3, R78.reuse, R18 ;  /* 0x000000124e037220 */ /* 0x040fe20000400000 */
[C---:B------:R-:W-:Y:S01]  /*b680*/  FMUL R18, R78.reuse, R25 ;  /* 0x000000194e127220 */ /* 0x040fe20000400000 */
[----:B------:R-:W-:Y:S01]  /*b690*/  F2FP.SATFINITE.E4M3.F32.PACK_AB_MERGE_C R14, R15, R14, RZ ;  /* 0x0000000e0f0e723e */ /* 0x000fe200048070ff */
[C---:B------:R-:W-:Y:S01]  /*b6a0*/  FMUL R25, R78.reuse, R32 ;  /* 0x000000204e197220 */ /* 0x040fe20000400000 */
[C---:B------:R-:W-:Y:S01]  /*b6b0*/  FFMA R3, R81.reuse, R92, R3 ;  /* 0x0000005c51037223 */ /* 0x040fe20000000003 */
[C---:B------:R-:W-:Y:S01]  /*b6c0*/  FMUL R6, R78.reuse, R19 ;  /* 0x000000134e067220 */ /* 0x040fe20000400000 */
[--C-:B------:R-:W-:Y:S02]  /*b6d0*/  HADD2.F32 R96, -RZ, R152.reuse.H0_H0 ;  /* 0x20000098ff607230 */ /* 0x100fe40000004100 */
[C---:B------:R-:W-:Y:S01]  /*b6e0*/  FMUL R11, R78.reuse, R22 ;  /* 0x000000164e0b7220 */ /* 0x040fe20000400000 */
[----:B------:R-:W-:Y:S02]  /*b6f0*/  HADD2.F32 R99, -RZ, R152.H1_H1 ;  /* 0x30000098ff637230 */ /* 0x000fe40000004100 */
[C---:B------:R-:W-:Y:S01]  /*b700*/  FFMA R6, R81.reuse, R95, R6 ;  /* 0x0000005f51067223 */ /* 0x040fe20000000006 */
[C---:B------:R-:W-:Y:S01]  /*b710*/  FFMA R7, R81.reuse, R94, R7 ;  /* 0x0000005e51077223 */ /* 0x040fe20000000007 */
[C---:B------:R-:W-:Y:S01]  /*b720*/  FFMA R10, R81.reuse, R97, R10 ;  /* 0x00000061510a7223 */ /* 0x040fe2000000000a */
[C---:B------:R-:W-:Y:S01]  /*b730*/  FFMA R11, R81.reuse, R96, R11 ;  /* 0x00000060510b7223 */ /* 0x040fe2000000000b */
[----:B------:R-:W-:Y:S01]  /*b740*/  FMUL R22, R78, R29 ;  /* 0x0000001d4e167220 */ /* 0x000fe20000400000 */
[----:B------:R-:W-:Y:S01]  /*b750*/  F2FP.SATFINITE.E4M3.F32.PACK_AB_MERGE_C R3, R6, R3, RZ ;  /* 0x000000030603723e */ /* 0x000fe200048070ff */
[C---:B------:R-:W-:Y:S01]  /*b760*/  FMUL R29, R78.reuse, R36 ;  /* 0x000000244e1d7220 */ /* 0x040fe20000400000 */
        /* <DEDUP_REMOVED lines=11> */
[----:B------:R-:W-:Y:S01]  /*b820*/  FMUL R20, R78, R27 ;  /* 0x0000001b4e147220 */ /* 0x000fe20000400000 */
[--C-:B------:R-:W-:Y:S01]  /*b830*/  HADD2.F32 R104, -RZ, R154.reuse.H0_H0 ;  /* 0x2000009aff687230 */ /* 0x100fe20000004100 */
[----:B------:R-:W-:Y:S01]  /*b840*/  F2FP.SATFINITE.E4M3.F32.PACK_AB_MERGE_C R16, R10, R7, R16 ;  /* 0x000000070a10723e */ /* 0x000fe20004807010 */
[----:B------:R-:W-:Y:S02]  /*b850*/  HADD2.F32 R107, -RZ, R154.H1_H1 ;  /* 0x3000009aff6b7230 */ /* 0x000fe40000004100 */
        /* <DEDUP_REMOVED lines=28> */
[----:B------:R-:W-:Y:S01]  /*ba20*/  F2FP.F16.E4M3.UNPACK_B R159, R159.H1 ;  /* 0x0000009fff9f723e */ /* 0x000fe200030006ff */
[----:B------:R-:W-:Y:S01]  /*ba30*/  FMUL R38, R78, R45 ;  /* 0x0000002d4e267220 */ /* 0x000fe20000400000 */
[----:B------:R-:W-:Y:S01]  /*ba40*/  F2FP.SATFINITE.E4M3.F32.PACK_AB_MERGE_C R19, R28, R27, RZ ;  /* 0x0000001b1c13723e */ /* 0x000fe200048070ff */
[----:B------:R-:W-:Y:S01]  /*ba50*/  FFMA R31, R81, R112, R31 ;  /* 0x00000070511f7223 */ /* 0x000fe2000000001f */
[C---:B------:R-:W-:Y:S01]  /*ba60*/  FMUL R45, R78.reuse, R52 ;  /* 0x000000344e2d7220 */ /* 0x040fe20000400000 */
[C---:B------:R-:W-:Y:S01]  /*ba70*/  FMUL R52, R78.reuse, R59 ;  /* 0x0000003b4e347220 */ /* 0x040fe20000400000 */
[----:B------:R-:W-:Y:S01]  /*ba80*/  F2FP.F16.E4M3.UNPACK_B R160, R160.H1 ;  /* 0x000000a0ffa0723e */ /* 0x000fe200030006ff */
[C---:B------:R-:W-:Y:S01]  /*ba90*/  FMUL R59, R78.reuse, R66 ;  /* 0x000000424e3b7220 */ /* 0x040fe20000400000 */
[----:B------:R-:W-:Y:S01]  /*baa0*/  F2FP.SATFINITE.E4M3.F32.PACK_AB_MERGE_C R66, R13, R12, R14 ;  /* 0x0000000c0d42723e */ /* 0x000fe2000480700e */
        /* <DEDUP_REMOVED lines=11> */
[C---:B------:R-:W-:Y:S01]  /*bb60*/  FFMA R35, R81.reuse, R116, R35 ;  /* 0x0000007451237223 */ /* 0x040fe20000000023 */
[C---:B------:R-:W-:Y:S01]  /*bb70*/  FMUL R36, R78.reuse, R43 ;  /* 0x0000002b4e247220 */ /* 0x040fe20000400000 */
[--C-:B------:R-:W-:Y:S02]  /*bb80*/  HADD2.F32 R120, -RZ, R158.reuse.H0_H0 ;  /* 0x2000009eff787230 */ /* 0x100fe40000004100 */
[C---:B------:R-:W-:Y:S01]  /*bb90*/  FMUL R39, R78.reuse, R46 ;  /* 0x0000002e4e277220 */ /* 0x040fe20000400000 */
[----:B------:R-:W-:Y:S02]  /*bba0*/  HADD2.F32 R123, -RZ, R158.H1_H1 ;  /* 0x3000009eff7b7230 */ /* 0x000fe40000004100 */
        /* <DEDUP_REMOVED lines=11> */
[C---:B------:R-:W-:Y:S01]  /*bc60*/  FFMA R42, R81.reuse, R125, R42 ;  /* 0x0000007d512a7223 */ /* 0x040fe2000000002a */
[C---:B------:R-:W-:Y:S01]  /*bc70*/  FMUL R46, R78.reuse, R53 ;  /* 0x000000354e2e7220 */ /* 0x040fe20000400000 */
[--C-:B------:R-:W-:Y:S02]  /*bc80*/  HADD2.F32 R128, -RZ, R160.reuse.H0_H0 ;  /* 0x200000a0ff807230 */ /* 0x100fe40000004100 */
[C---:B------:R-:W-:Y:S01]  /*bc90*/  FMUL R50, R78.reuse, R57 ;  /* 0x000000394e327220 */ /* 0x040fe20000400000 */
[C---:B------:R-:W-:Y:S01]  /*bca0*/  FMUL R51, R78.reuse, R58 ;  /* 0x0000003a4e337220 */ /* 0x040fe20000400000 */
[C---:B------:R-:W-:Y:S01]  /*bcb0*/  FMUL R53, R78.reuse, R60 ;  /* 0x0000003c4e357220 */ /* 0x040fe20000400000 */
[C---:B------:R-:W-:Y:S01]  /*bcc0*/  FFMA R43, R81.reuse, R124, R43 ;  /* 0x0000007c512b7223 */ /* 0x040fe2000000002b */
[----:B------:R-:W-:Y:S02]  /*bcd0*/  HADD2.F32 R131, -RZ, R160.H1_H1 ;  /* 0x300000a0ff837230 */ /* 0x000fe40000004100 */
[C---:B------:R-:W-:Y:S01]  /*bce0*/  FMUL R47, R78.reuse, R54 ;  /* 0x000000364e2f7220 */ /* 0x040fe20000400000 */
[C---:B------:R-:W-:Y:S01]  /*bcf0*/  FMUL R57, R78.reuse, R64 ;  /* 0x000000404e397220 */ /* 0x040fe20000400000 */
[C---:B------:R-:W-:Y:S01]  /*bd00*/  FMUL R58, R78.reuse, R65 ;  /* 0x000000414e3a7220 */ /* 0x040fe20000400000 */
[C---:B------:R-:W-:Y:S01]  /*bd10*/  FMUL R60, R78.reuse, R67 ;  /* 0x000000434e3c7220 */ /* 0x040fe20000400000 */
[----:B------:R-:W-:Y:S01]  /*bd20*/  FFMA R44, R81, R127, R44 ;  /* 0x0000007f512c7223 */ /* 0x000fe2000000002c */
[C---:B------:R-:W-:Y:S01]  /*bd30*/  FMUL R48, R78.reuse, R55 ;  /* 0x000000374e307220 */ /* 0x040fe20000400000 */
[----:B------:R-:W-:Y:S01]  /*bd40*/  F2FP.SATFINITE.E4M3.F32.PACK_AB_MERGE_C R64, R5, R4, R86 ;  /* 0x000000040540723e */ /* 0x000fe20004807056 */
[----:B------:R-:W-:Y:S01]  /*bd50*/  FFMA R45, R81, R126, R45 ;  /* 0x0000007e512d7223 */ /* 0x000fe2000000002d */
[----:B------:R-:W-:Y:S01]  /*bd60*/  F2FP.SATFINITE.E4M3.F32.PACK_AB_MERGE_C R65, R9, R8, R138 ;  /* 0x000000080941723e */ /* 0x000fe2000480708a */
[----:B------:R-:W-:Y:S01]  /*bd70*/  FMUL R49, R78, R56 ;  /* 0x000000384e317220 */ /* 0x000fe20000400000 */
[----:B------:R-:W-:Y:S01]  /*bd80*/  F2FP.SATFINITE.E4M3.F32.PACK_AB_MERGE_C R67, R2, R0, R3 ;  /* 0x000000000243723e */ /* 0x000fe20004807003 */
[C---:B------:R-:W-:Y:S01]  /*bd90*/  FFMA R46, R81.reuse, R129, R46 ;  /* 0x00000081512e7223 */ /* 0x040fe2000000002e */
[----:B------:R-:W-:Y:S01]  /*bda0*/  F2FP.F16.E4M3.UNPACK_B R162, R162.H1 ;  /* 0x000000a2ffa2723e */ /* 0x000fe200030006ff */
[--C-:B------:R-:W-:Y:S02]  /*bdb0*/  HADD2.F32 R132, -RZ, R161.reuse.H0_H0 ;  /* 0x200000a1ff847230 */ /* 0x100fe40000004100 */
[C---:B------:R-:W-:Y:S01]  /*bdc0*/  FFMA R47, R81.reuse, R128, R47 ;  /* 0x00000080512f7223 */ /* 0x040fe2000000002f */
[----:B------:R1:W-:Y:S01]  /*bdd0*/  STS.128 [R172+UR49+0xa400], R64 ;  /* 0x00a40040ac007988 */ /* 0x0003e20008000c31 */
[----:B------:R-:W-:Y:S02]  /*bde0*/  HADD2.F32 R135, -RZ, R161.H1_H1 ;  /* 0x300000a1ff877230 */ /* 0x000fe40000004100 */
[C---:B------:R-:W-:Y:S01]  /*bdf0*/  FFMA R48, R81.reuse, R131, R48 ;  /* 0x0000008351307223 */ /* 0x040fe20000000030 */
[C---:B------:R-:W-:Y:S01]  /*be00*/  FFMA R49, R81.reuse, R130, R49 ;  /* 0x0000008251317223 */ /* 0x040fe20000000031 */
[----:B------:R-:W-:Y:S01]  /*be10*/  F2FP.F16.E4M3.UNPACK_B R163, R163.H1 ;  /* 0x000000a3ffa3723e */ /* 0x000fe200030006ff */
[C---:B------:R-:W-:Y:S01]  /*be20*/  FFMA R50, R81.reuse, R133, R50 ;  /* 0x0000008551327223 */ /* 0x040fe20000000032 */
[----:B------:R-:W-:Y:S01]  /*be30*/  FMUL R54, R78, R61 ;  /* 0x0000003d4e367220 */ /* 0x000fe20000400000 */
[--C-:B------:R-:W-:Y:S01]  /*be40*/  HADD2.F32 R136, -RZ, R162.reuse.H0_H0 ;  /* 0x200000a2ff887230 */ /* 0x100fe20000004100 */
[----:B------:R1:W-:Y:S01]  /*be50*/  STS.128 [R193+0xa010], R16 ;  /* 0x00a01010c1007388 */ /* 0x0003e20000000c00 */
[----:B------:R-:W-:Y:S01]  /*be60*/  F2FP.SATFINITE.E4M3.F32.PACK_AB_MERGE_C R35, R36, R35, RZ ;  /* 0x000000232423723e */ /* 0x000fe200048070ff */
[C---:B------:R-:W-:Y:S01]  /*be70*/  FFMA R51, R81.reuse, R132, R51 ;  /* 0x0000008451337223 */ /* 0x040fe20000000033 */
[----:B------:R-:W-:Y:S01]  /*be80*/  F2FP.SATFINITE.E4M3.F32.PACK_AB_MERGE_C R39, R40, R39, RZ ;  /* 0x000000272827723e */ /* 0x000fe200048070ff */
[----:B------:R-:W-:Y:S02]  /*be90*/  HADD2.F32 R139, -RZ, R162.H1_H1 ;  /* 0x300000a2ff8b7230 */ /* 0x000fe40000004100 */
[C---:B------:R-:W-:Y:S01]  /*bea0*/  FMUL R55, R78.reuse, R62 ;  /* 0x0000003e4e377220 */ /* 0x040fe20000400000 */
[C---:B------:R-:W-:Y:S01]  /*beb0*/  FFMA R52, R81.reuse, R135, R52 ;  /* 0x0000008751347223 */ /* 0x040fe20000000034 */
[----:B------:R-:W-:Y:S01]  /*bec0*/  FMUL R56, R78, R63 ;  /* 0x0000003f4e387220 */ /* 0x000fe20000400000 */
[C---:B------:R-:W-:Y:S01]  /*bed0*/  FFMA R53, R81.reuse, R134, R53 ;  /* 0x0000008651357223 */ /* 0x040fe20000000035 */
[C---:B------:R-:W-:Y:S01]  /*bee0*/  FFMA R54, R81.reuse, R137, R54 ;  /* 0x0000008951367223 */ /* 0x040fe20000000036 */
[--C-:B------:R-:W-:Y:S02]  /*bef0*/  HADD2.F32 R84, -RZ, R163.reuse.H0_H0 ;  /* 0x200000a3ff547230 */ /* 0x100fe40000004100 */
[C---:B------:R-:W-:Y:S01]  /*bf00*/  FFMA R55, R81.reuse, R136, R55 ;  /* 0x0000008851377223 */ /* 0x040fe20000000037 */
[----:B------:R-:W-:Y:S02]  /*bf10*/  HADD2.F32 R85, -RZ, R163.H1_H1 ;  /* 0x300000a3ff557230 */ /* 0x000fe40000004100 */
[C---:B------:R-:W-:Y:S01]  /*bf20*/  FFMA R56, R81.reuse, R139, R56 ;  /* 0x0000008b51387223 */ /* 0x040fe20000000038 */
[----:B------:R-:W-:Y:S01]  /*bf30*/  F2FP.SATFINITE.E4M3.F32.PACK_AB_MERGE_C R43, R44, R43, RZ ;  /* 0x0000002b2c2b723e */ /* 0x000fe200048070ff */
[C---:B------:R-:W-:Y:S01]  /*bf40*/  FFMA R57, R81.reuse, R82, R57 ;  /* 0x0000005251397223 */ /* 0x040fe20000000039 */
[C---:B------:R-:W-:Y:S01]  /*bf50*/  FFMA R58, R81.reuse, R83, R58 ;  /* 0x00000053513a7223 */ /* 0x040fe2000000003a */
[C---:B------:R-:W-:Y:S01]  /*bf60*/  FFMA R59, R81.reuse, R84, R59 ;  /* 0x00000054513b7223 */ /* 0x040fe2000000003b */
[----:B------:R-:W-:Y:S01]  /*bf70*/  F2FP.SATFINITE.E4M3.F32.PACK_AB_MERGE_C R33, R34, R33, R35 ;  /* 0x000000212221723e */ /* 0x000fe20004807023 */
[----:B------:R-:W-:Y:S01]  /*bf80*/  FFMA R60, R81, R85, R60 ;  /* 0x00000055513c7223 */ /* 0x000fe2000000003c */
[----:B------:R-:W-:Y:S02]  /*bf90*/  F2FP.SATFINITE.E4M3.F32.PACK_AB_MERGE_C R32, R30, R29, R32 ;  /* 0x0000001d1e20723e */ /* 0x000fe40004807020 */
        /* <DEDUP_REMOVED lines=11> */
[----:B------:R-:W-:Y:S03]  /*c050*/  IADD3 R76, PT, PT, R76, 0x1, RZ ;  /* 0x000000014c4c7810 */ /* 0x000fe60007ffe0ff */
        /* <DEDUP_REMOVED lines=18> */
.L_x_161:
[----:B------:R-:W-:Y:S05]  /*c180*/  BSYNC.RECONVERGENT B0 ;  /* 0x0000000000007941 */ /* 0x000fea0003800200 */
.L_x_160:
[----:B------:R-:W-:Y:S01]  /*c190*/  BAR.SYNC.DEFER_BLOCKING 0x1, 0x80 ;  /* 0x0042000000007b1d */ /* 0x000fe20000010000 */
[----:B------:R-:W-:Y:S01]  /*c1a0*/  ISETP.NE.AND P2, PT, R190, RZ, PT ;  /* 0x000000ffbe00720c */ /* 0x000fe20003f45270 */
[----:B------:R-:W-:Y:S01]  /*c1b0*/  IMAD.IADD R20, R75, 0x1, R147 ;  /* 0x000000014b147824 */ /* 0x000fe200078e0293 */
[----:B------:R-:W-:Y:S01]  /*c1c0*/  ISETP.NE.AND P0, PT, R192, 0x2, PT ;  /* 0x00000002c000780c */ /* 0x000fe20003f05270 */
[----:B------:R-:W-:Y:S01]  /*c1d0*/  IMAD.IADD R21, R77, 0x1, R170 ;  /* 0x000000014d157824 */ /* 0x000fe200078e02aa */
[----:B------:R-:W-:Y:S02]  /*c1e0*/  ISETP.NE.AND P1, PT, R76, 0x2, PT ;  /* 0x000000024c00780c */ /* 0x000fe40003f25270 */
[----:B------:R-:W-:Y:S02]  /*c1f0*/  SEL R3, RZ, 0x1, P0 ;  /* 0x00000001ff037807 */ /* 0x000fe40000000000 */
[----:B------:R-:W-:Y:S02]  /*c200*/  SEL R0, RZ, 0x1, P1 ;  /* 0x00000001ff007807 */ /* 0x000fe40000800000 */
[----:B------:R-:W-:Y:S02]  /*c210*/  LOP3.LUT R182, R182, R3, RZ, 0x3c, !PT ;  /* 0x00000003b6b67212 */ /* 0x000fe400078e3cff */
[----:B------:R-:W-:Y:S02]  /*c220*/  LOP3.LUT R183, R183, R0, RZ, 0x3c, !PT ;  /* 0x00000000b7b77212 */ /* 0x000fe400078e3cff */
[----:B------:R-:W-:Y:S02]  /*c230*/  @P2 R2UR UR36, R179 ;  /* 0x00000000b32422ca */ /* 0x000fe400000e0000 */
[----:B------:R-:W-:Y:S02]  /*c240*/  SEL R192, R192, RZ, P0 ;  /* 0x000000ffc0c07207 */ /* 0x000fe40000000000 */
[----:B------:R-:W-:Y:S01]  /*c250*/  SEL R76, R76, RZ, P1 ;  /* 0x000000ff4c4c7207 */ /* 0x000fe20000800000 */
[----:B------:R-:W-:Y:S10]  /*c260*/  @P2 BRA `(.L_x_162) ;  /* 0xffffff9800dc2947 */ /* 0x000ff4000383ffff */
[----:B------:R-:W-:Y:S05]  /*c270*/  EXIT ;  /* 0x000000000000794d */ /* 0x000fea0003800000 */
.L_x_25:
[----:B--2---:R2:W4:Y:S02]  /*c280*/  SYNCS.PHASECHK.TRANS64.TRYWAIT P0, [R3+URZ+0x200], R2 ;  /* 0x00020002030075a7 */ /* 0x00452400080011ff */
[----:B----4-:R-:W-:Y:S05]  /*c290*/  @!P0 NANOSLEEP.SYNCS 0x989680 ;  /* 0x009896800000895d */ /* 0x010fea0003900000 */
[----:B------:R-:W4:Y:S02]  /*c2a0*/  @!P0 SYNCS.PHASECHK.TRANS64 P0, [R3+URZ+0x200], R2 ;  /* 0x00020002030085a7 */ /* 0x000f2400080010ff */
[----:B----4-:R-:W-:Y:S05]  /*c2b0*/  @!P0 BRA `(.L_x_25) ;  /* 0xfffffffc00f08947 */ /* 0x010fea000383ffff */
[----:B------:R-:W-:Y:S05]  /*c2c0*/  BRA `(.L_x_163) ;  /* 0xffffff5400d87947 */ /* 0x000fea000383ffff */
.L_x_28:
[----:B-1----:R-:W-:-:S07]  /*c2d0*/  MOV R2, UR33 ;  /* 0x0000002100027c02 */ /* 0x002fce0008000f00 */
.L_x_164:
[----:B-1----:R1:W2:Y:S02]  /*c2e0*/  SYNCS.PHASECHK.TRANS64.TRYWAIT P0, [R2+URZ+0xb0], R5 ;  /* 0x0000b005020075a7 */ /* 0x0022a400080011ff */
[----:B--2---:R-:W-:Y:S05]  /*c2f0*/  @!P0 NANOSLEEP.SYNCS 0x989680 ;  /* 0x009896800000895d */ /* 0x004fea0003900000 */
[----:B------:R-:W2:Y:S02]  /*c300*/  @!P0 SYNCS.PHASECHK.TRANS64 P0, [R2+URZ+0xb0], R5 ;  /* 0x0000b005020085a7 */ /* 0x000ea400080010ff */
[----:B--2---:R-:W-:Y:S05]  /*c310*/  @!P0 BRA `(.L_x_164) ;  /* 0xfffffffc00f08947 */ /* 0x004fea000383ffff */
[----:B------:R-:W-:Y:S05]  /*c320*/  BRA `(.L_x_27) ;  /* 0xffffff58003c7947 */ /* 0x000fea000383ffff */
.L_x_35:
[----:B-1----:R-:W-:-:S07]  /*c330*/  MOV R2, UR17 ;  /* 0x0000001100027c02 */ /* 0x002fce0008000f00 */
.L_x_165:
[----:B-1----:R1:W2:Y:S02]  /*c340*/  SYNCS.PHASECHK.TRANS64.TRYWAIT P0, [R2+URZ+0xb0], R5 ;  /* 0x0000b005020075a7 */ /* 0x0022a400080011ff */
[----:B--2---:R-:W-:Y:S05]  /*c350*/  @!P0 NANOSLEEP.SYNCS 0x989680 ;  /* 0x009896800000895d */ /* 0x004fea0003900000 */
[----:B------:R-:W2:Y:S02]  /*c360*/  @!P0 SYNCS.PHASECHK.TRANS64 P0, [R2+URZ+0xb0], R5 ;  /* 0x0000b005020085a7 */ /* 0x000ea400080010ff */
[----:B--2---:R-:W-:Y:S05]  /*c370*/  @!P0 BRA `(.L_x_165) ;  /* 0xfffffffc00f08947 */ /* 0x004fea000383ffff */
[----:B------:R-:W-:Y:S05]  /*c380*/  BRA `(.L_x_34) ;  /* 0xffffff5800f47947 */ /* 0x000fea000383ffff */
.L_x_40:
[----:B-1----:R1:W2:Y:S02]  /*c390*/  SYNCS.PHASECHK.TRANS64.TRYWAIT P0, [R2+URZ+0x1b0], R3 ;  /* 0x0001b003020075a7 */ /* 0x0022a400080011ff */
[----:B--2---:R-:W-:Y:S05]  /*c3a0*/  @!P0 NANOSLEEP.SYNCS 0x989680 ;  /* 0x009896800000895d */ /* 0x004fea0003900000 */
[----:B------:R-:W2:Y:S02]  /*c3b0*/  @!P0 SYNCS.PHASECHK.TRANS64 P0, [R2+URZ+0x1b0], R3 ;  /* 0x0001b003020085a7 */ /* 0x000ea400080010ff */
[----:B--2---:R-:W-:Y:S05]  /*c3c0*/  @!P0 BRA `(.L_x_40) ;  /* 0xfffffffc00f08947 */ /* 0x004fea000383ffff */
[----:B------:R-:W-:Y:S05]  /*c3d0*/  BRA `(.L_x_166) ;  /* 0xffffff5c00947947 */ /* 0x000fea000383ffff */
.L_x_44:
[----:B---3--:R-:W-:-:S07]  /*c3e0*/  MOV R0, UR4 ;  /* 0x0000000400007c02 */ /* 0x008fce0008000f00 */
.L_x_167:
[----:B-1----:R1:W2:Y:S02]  /*c3f0*/  SYNCS.PHASECHK.TRANS64.TRYWAIT P0, [R0+URZ], R3 ;  /* 0x00000003000075a7 */ /* 0x0022a400080011ff */
[----:B--2---:R-:W-:Y:S05]  /*c400*/  @!P0 NANOSLEEP.SYNCS 0x989680 ;  /* 0x009896800000895d */ /* 0x004fea0003900000 */
[----:B------:R-:W2:Y:S02]  /*c410*/  @!P0 SYNCS.PHASECHK.TRANS64 P0, [R0+URZ], R3 ;  /* 0x00000003000085a7 */ /* 0x000ea400080010ff */
[----:B--2---:R-:W-:Y:S05]  /*c420*/  @!P0 BRA `(.L_x_167) ;  /* 0xfffffffc00f08947 */ /* 0x004fea000383ffff */
[----:B------:R-:W-:Y:S05]  /*c430*/  BRA `(.L_x_168) ;  /* 0xffffff6400047947 */ /* 0x000fea000383ffff */
.L_x_45:
[----:B---3--:R-:W-:-:S07]  /*c440*/  MOV R0, UR4 ;  /* 0x0000000400007c02 */ /* 0x008fce0008000f00 */
.L_x_169:
[----:B-1----:R1:W2:Y:S02]  /*c450*/  SYNCS.PHASECHK.TRANS64.TRYWAIT P0, [R0+URZ], R3 ;  /* 0x00000003000075a7 */ /* 0x0022a400080011ff */
[----:B--2---:R-:W-:Y:S05]  /*c460*/  @!P0 NANOSLEEP.SYNCS 0x989680 ;  /* 0x009896800000895d */ /* 0x004fea0003900000 */
[----:B------:R-:W2:Y:S02]  /*c470*/  @!P0 SYNCS.PHASECHK.TRANS64 P0, [R0+URZ], R3 ;  /* 0x00000003000085a7 */ /* 0x000ea400080010ff */
[----:B--2---:R-:W-:Y:S05]  /*c480*/  @!P0 BRA `(.L_x_169) ;  /* 0xfffffffc00f08947 */ /* 0x004fea000383ffff */
[----:B------:R-:W-:Y:S05]  /*c490*/  BRA `(.L_x_170) ;  /* 0xffffff6400107947 */ /* 0x000fea000383ffff */
.L_x_46:
[----:B---3--:R-:W-:-:S07]  /*c4a0*/  MOV R0, UR4 ;  /* 0x0000000400007c02 */ /* 0x008fce0008000f00 */
.L_x_171:
[----:B-1----:R1:W2:Y:S02]  /*c4b0*/  SYNCS.PHASECHK.TRANS64.TRYWAIT P0, [R0+URZ], R3 ;  /* 0x00000003000075a7 */ /* 0x0022a400080011ff */
[----:B--2---:R-:W-:Y:S05]  /*c4c0*/  @!P0 NANOSLEEP.SYNCS 0x989680 ;  /* 0x009896800000895d */ /* 0x004fea0003900000 */
[----:B------:R-:W2:Y:S02]  /*c4d0*/  @!P0 SYNCS.PHASECHK.TRANS64 P0, [R0+URZ], R3 ;  /* 0x00000003000085a7 */ /* 0x000ea400080010ff */
[----:B--2---:R-:W-:Y:S05]  /*c4e0*/  @!P0 BRA `(.L_x_171) ;  /* 0xfffffffc00f08947 */ /* 0x004fea000383ffff */
[----:B------:R-:W-:Y:S05]  /*c4f0*/  BRA `(.L_x_172) ;  /* 0xffffff64001c7947 */ /* 0x000fea000383ffff */
.L_x_47:
[----:B---3--:R-:W-:-:S07]  /*c500*/  MOV R0, UR4 ;  /* 0x0000000400007c02 */ /* 0x008fce0008000f00 */
.L_x_173:
[----:B-1----:R1:W2:Y:S02]  /*c510*/  SYNCS.PHASECHK.TRANS64.TRYWAIT P0, [R0+URZ], R3 ;  /* 0x00000003000075a7 */ /* 0x0022a400080011ff */
[----:B--2---:R-:W-:Y:S05]  /*c520*/  @!P0 NANOSLEEP.SYNCS 0x989680 ;  /* 0x009896800000895d */ /* 0x004fea0003900000 */
[----:B------:R-:W2:Y:S02]  /*c530*/  @!P0 SYNCS.PHASECHK.TRANS64 P0, [R0+URZ], R3 ;  /* 0x00000003000085a7 */ /* 0x000ea400080010ff */
[----:B--2---:R-:W-:Y:S05]  /*c540*/  @!P0 BRA `(.L_x_173) ;  /* 0xfffffffc00f08947 */ /* 0x004fea000383ffff */
[----:B------:R-:W-:Y:S05]  /*c550*/  BRA `(.L_x_174) ;  /* 0xffffff6400287947 */ /* 0x000fea000383ffff */
.L_x_48:
[----:B---3--:R-:W-:-:S07]  /*c560*/  MOV R0, UR4 ;  /* 0x0000000400007c02 */ /* 0x008fce0008000f00 */
.L_x_175:
[----:B-1----:R1:W2:Y:S02]  /*c570*/  SYNCS.PHASECHK.TRANS64.TRYWAIT P0, [R0+URZ], R3 ;  /* 0x00000003000075a7 */ /* 0x0022a400080011ff */
[----:B--2---:R-:W-:Y:S05]  /*c580*/  @!P0 NANOSLEEP.SYNCS 0x989680 ;  /* 0x009896800000895d */ /* 0x004fea0003900000 */
[----:B------:R-:W2:Y:S02]  /*c590*/  @!P0 SYNCS.PHASECHK.TRANS64 P0, [R0+URZ], R3 ;  /* 0x00000003000085a7 */ /* 0x000ea400080010ff */
[----:B--2---:R-:W-:Y:S05]  /*c5a0*/  @!P0 BRA `(.L_x_175) ;  /* 0xfffffffc00f08947 */ /* 0x004fea000383ffff */
[----:B------:R-:W-:Y:S05]  /*c5b0*/  BRA `(.L_x_176) ;  /* 0xffffff6400347947 */ /* 0x000fea000383ffff */
.L_x_49:
[----:B---3--:R-:W-:-:S07]  /*c5c0*/  MOV R0, UR4 ;  /* 0x0000000400007c02 */ /* 0x008fce0008000f00 */
.L_x_177:
[----:B-1----:R1:W2:Y:S02]  /*c5d0*/  SYNCS.PHASECHK.TRANS64.TRYWAIT P0, [R0+URZ], R3 ;  /* 0x00000003000075a7 */ /* 0x0022a400080011ff */
[----:B--2---:R-:W-:Y:S05]  /*c5e0*/  @!P0 NANOSLEEP.SYNCS 0x989680 ;  /* 0x009896800000895d */ /* 0x004fea0003900000 */
[----:B------:R-:W2:Y:S02]  /*c5f0*/  @!P0 SYNCS.PHASECHK.TRANS64 P0, [R0+URZ], R3 ;  /* 0x00000003000085a7 */ /* 0x000ea400080010ff */
[----:B--2---:R-:W-:Y:S05]  /*c600*/  @!P0 BRA `(.L_x_177) ;  /* 0xfffffffc00f08947 */ /* 0x004fea000383ffff */
[----:B------:R-:W-:Y:S05]  /*c610*/  BRA `(.L_x_178) ;  /* 0xffffff6400407947 */ /* 0x000fea000383ffff */
.L_x_50:
[----:B---3--:R-:W-:-:S07]  /*c620*/  MOV R0, UR4 ;  /* 0x0000000400007c02 */ /* 0x008fce0008000f00 */
.L_x_179:
[----:B-1----:R1:W2:Y:S02]  /*c630*/  SYNCS.PHASECHK.TRANS64.TRYWAIT P0, [R0+URZ], R3 ;  /* 0x00000003000075a7 */ /* 0x0022a400080011ff */
[----:B--2---:R-:W-:Y:S05]  /*c640*/  @!P0 NANOSLEEP.SYNCS 0x989680 ;  /* 0x009896800000895d */ /* 0x004fea0003900000 */
[----:B------:R-:W2:Y:S02]  /*c650*/  @!P0 SYNCS.PHASECHK.TRANS64 P0, [R0+URZ], R3 ;  /* 0x00000003000085a7 */ /* 0x000ea400080010ff */
[----:B--2---:R-:W-:Y:S05]  /*c660*/  @!P0 BRA `(.L_x_179) ;  /* 0xfffffffc00f08947 */ /* 0x004fea000383ffff */
[----:B------:R-:W-:Y:S05]  /*c670*/  BRA `(.L_x_180) ;  /* 0xffffff64004c7947 */ /* 0x000fea000383ffff */
.L_x_51:
[----:B---3--:R-:W-:-:S07]  /*c680*/  MOV R0, UR4 ;  /* 0x0000000400007c02 */ /* 0x008fce0008000f00 */
.L_x_181:
[----:B-1----:R1:W2:Y:S02]  /*c690*/  SYNCS.PHASECHK.TRANS64.TRYWAIT P0, [R0+URZ], R3 ;  /* 0x00000003000075a7 */ /* 0x0022a400080011ff */
[----:B--2---:R-:W-:Y:S05]  /*c6a0*/  @!P0 NANOSLEEP.SYNCS 0x989680 ;  /* 0x009896800000895d */ /* 0x004fea0003900000 */
[----:B------:R-:W2:Y:S02]  /*c6b0*/  @!P0 SYNCS.PHASECHK.TRANS64 P0, [R0+URZ], R3 ;  /* 0x00000003000085a7 */ /* 0x000ea400080010ff */
[----:B--2---:R-:W-:Y:S05]  /*c6c0*/  @!P0 BRA `(.L_x_181) ;  /* 0xfffffffc00f08947 */ /* 0x004fea000383ffff */
[----:B------:R-:W-:Y:S05]  /*c6d0*/  BRA `(.L_x_182) ;  /* 0xffffff6400587947 */ /* 0x000fea000383ffff */
.L_x_52:
[----:B---3--:R-:W-:-:S07]  /*c6e0*/  MOV R0, UR4 ;  /* 0x0000000400007c02 */ /* 0x008fce0008000f00 */
.L_x_183:
[----:B-1----:R1:W2:Y:S02]  /*c6f0*/  SYNCS.PHASECHK.TRANS64.TRYWAIT P0, [R0+URZ], R3 ;  /* 0x00000003000075a7 */ /* 0x0022a400080011ff */
[----:B--2---:R-:W-:Y:S05]  /*c700*/  @!P0 NANOSLEEP.SYNCS 0x989680 ;  /* 0x009896800000895d */ /* 0x004fea0003900000 */
[----:B------:R-:W2:Y:S02]  /*c710*/  @!P0 SYNCS.PHASECHK.TRANS64 P0, [R0+URZ], R3 ;  /* 0x00000003000085a7 */ /* 0x000ea400080010ff */
[----:B--2---:R-:W-:Y:S05]  /*c720*/  @!P0 BRA `(.L_x_183) ;  /* 0xfffffffc00f08947 */ /* 0x004fea000383ffff */
[----:B------:R-:W-:Y:S05]  /*c730*/  BRA `(.L_x_184) ;  /* 0xffffff6400647947 */ /* 0x000fea000383ffff */
.L_x_53:
[----:B---3--:R-:W-:-:S07]  /*c740*/  MOV R0, UR4 ;  /* 0x0000000400007c02 */ /* 0x008fce0008000f00 */
.L_x_185:
[----:B-1----:R1:W2:Y:S02]  /*c750*/  SYNCS.PHASECHK.TRANS64.TRYWAIT P0, [R0+URZ], R3 ;  /* 0x00000003000075a7 */ /* 0x0022a400080011ff */
[----:B--2---:R-:W-:Y:S05]  /*c760*/  @!P0 NANOSLEEP.SYNCS 0x989680 ;  /* 0x009896800000895d */ /* 0x004fea0003900000 */
[----:B------:R-:W2:Y:S02]  /*c770*/  @!P0 SYNCS.PHASECHK.TRANS64 P0, [R0+URZ], R3 ;  /* 0x00000003000085a7 */ /* 0x000ea400080010ff */
[----:B--2---:R-:W-:Y:S05]  /*c780*/  @!P0 BRA `(.L_x_185) ;  /* 0xfffffffc00f08947 */ /* 0x004fea000383ffff */
[----:B------:R-:W-:Y:S05]  /*c790*/  BRA `(.L_x_186) ;  /* 0xffffff6400707947 */ /* 0x000fea000383ffff */
.L_x_54:
[----:B---3--:R-:W-:-:S07]  /*c7a0*/  MOV R0, UR4 ;  /* 0x0000000400007c02 */ /* 0x008fce0008000f00 */
.L_x_187:
[----:B-1----:R1:W2:Y:S02]  /*c7b0*/  SYNCS.PHASECHK.TRANS64.TRYWAIT P0, [R0+URZ], R3 ;  /* 0x00000003000075a7 */ /* 0x0022a400080011ff */
[----:B--2---:R-:W-:Y:S05]  /*c7c0*/  @!P0 NANOSLEEP.SYNCS 0x989680 ;  /* 0x009896800000895d */ /* 0x004fea0003900000 */
[----:B------:R-:W2:Y:S02]  /*c7d0*/  @!P0 SYNCS.PHASECHK.TRANS64 P0, [R0+URZ], R3 ;  /* 0x00000003000085a7 */ /* 0x000ea400080010ff */
[----:B--2---:R-:W-:Y:S05]  /*c7e0*/  @!P0 BRA `(.L_x_187) ;  /* 0xfffffffc00f08947 */ /* 0x004fea000383ffff */
[----:B------:R-:W-:Y:S05]  /*c7f0*/  BRA `(.L_x_188) ;  /* 0xffffff64007c7947 */ /* 0x000fea000383ffff */
.L_x_55:
[----:B---3--:R-:W-:-:S07]  /*c800*/  MOV R0, UR4 ;  /* 0x0000000400007c02 */ /* 0x008fce0008000f00 */
.L_x_189:
[----:B-1----:R1:W2:Y:S02]  /*c810*/  SYNCS.PHASECHK.TRANS64.TRYWAIT P0, [R0+URZ], R3 ;  /* 0x00000003000075a7 */ /* 0x0022a400080011ff */
[----:B--2---:R-:W-:Y:S05]  /*c820*/  @!P0 NANOSLEEP.SYNCS 0x989680 ;  /* 0x009896800000895d */ /* 0x004fea0003900000 */
[----:B------:R-:W2:Y:S02]  /*c830*/  @!P0 SYNCS.PHASECHK.TRANS64 P0, [R0+URZ], R3 ;  /* 0x00000003000085a7 */ /* 0x000ea400080010ff */
[----:B--2---:R-:W-:Y:S05]  /*c840*/  @!P0 BRA `(.L_x_189) ;  /* 0xfffffffc00f08947 */ /* 0x004fea000383ffff */
[----:B------:R-:W-:Y:S05]  /*c850*/  BRA `(.L_x_190) ;  /* 0xffffff6400887947 */ /* 0x000fea000383ffff */
.L_x_56:
[----:B---3--:R-:W-:-:S07]  /*c860*/  MOV R0, UR4 ;  /* 0x0000000400007c02 */ /* 0x008fce0008000f00 */
.L_x_191:
[----:B-1----:R1:W2:Y:S02]  /*c870*/  SYNCS.PHASECHK.TRANS64.TRYWAIT P0, [R0+URZ], R3 ;  /* 0x00000003000075a7 */ /* 0x0022a400080011ff */
[----:B--2---:R-:W-:Y:S05]  /*c880*/  @!P0 NANOSLEEP.SYNCS 0x989680 ;  /* 0x009896800000895d */ /* 0x004fea0003900000 */
[----:B------:R-:W2:Y:S02]  /*c890*/  @!P0 SYNCS.PHASECHK.TRANS64 P0, [R0+URZ], R3 ;  /* 0x00000003000085a7 */ /* 0x000ea400080010ff */
[----:B--2---:R-:W-:Y:S05]  /*c8a0*/  @!P0 BRA `(.L_x_191) ;  /* 0xfffffffc00f08947 */ /* 0x004fea000383ffff */
[----:B------:R-:W-:Y:S05]  /*c8b0*/  BRA `(.L_x_192) ;  /* 0xffffff6400947947 */ /* 0x000fea000383ffff */
.L_x_57:
[----:B---3--:R-:W-:-:S07]  /*c8c0*/  MOV R0, UR4 ;  /* 0x0000000400007c02 */ /* 0x008fce0008000f00 */
.L_x_193:
[----:B-1----:R1:W2:Y:S02]  /*c8d0*/  SYNCS.PHASECHK.TRANS64.TRYWAIT P0, [R0+URZ], R3 ;  /* 0x00000003000075a7 */ /* 0x0022a400080011ff */
[----:B--2---:R-:W-:Y:S05]  /*c8e0*/  @!P0 NANOSLEEP.SYNCS 0x989680 ;  /* 0x009896800000895d */ /* 0x004fea0003900000 */
[----:B------:R-:W2:Y:S02]  /*c8f0*/  @!P0 SYNCS.PHASECHK.TRANS64 P0, [R0+URZ], R3 ;  /* 0x00000003000085a7 */ /* 0x000ea400080010ff */
[----:B--2---:R-:W-:Y:S05]  /*c900*/  @!P0 BRA `(.L_x_193) ;  /* 0xfffffffc00f08947 */ /* 0x004fea000383ffff */
[----:B------:R-:W-:Y:S05]  /*c910*/  BRA `(.L_x_194) ;  /* 0xffffff6400a07947 */ /* 0x000fea000383ffff */
.L_x_58:
[----:B---3--:R-:W-:-:S07]  /*c920*/  MOV R0, UR4 ;  /* 0x0000000400007c02 */ /* 0x008fce0008000f00 */
.L_x_195:
[----:B-1----:R1:W2:Y:S02]  /*c930*/  SYNCS.PHASECHK.TRANS64.TRYWAIT P0, [R0+URZ], R3 ;  /* 0x00000003000075a7 */ /* 0x0022a400080011ff */
[----:B--2---:R-:W-:Y:S05]  /*c940*/  @!P0 NANOSLEEP.SYNCS 0x989680 ;  /* 0x009896800000895d */ /* 0x004fea0003900000 */
[----:B------:R-:W2:Y:S02]  /*c950*/  @!P0 SYNCS.PHASECHK.TRANS64 P0, [R0+URZ], R3 ;  /* 0x00000003000085a7 */ /* 0x000ea400080010ff */
[----:B--2---:R-:W-:Y:S05]  /*c960*/  @!P0 BRA `(.L_x_195) ;  /* 0xfffffffc00f08947 */ /* 0x004fea000383ffff */
[----:B------:R-:W-:Y:S05]  /*c970*/  BRA `(.L_x_196) ;  /* 0xffffff6400ac7947 */ /* 0x000fea000383ffff */
.L_x_59:
[----:B---3--:R-:W-:-:S07]  /*c980*/  MOV R0, UR4 ;  /* 0x0000000400007c02 */ /* 0x008fce0008000f00 */
.L_x_197:
[----:B-1----:R1:W2:Y:S02]  /*c990*/  SYNCS.PHASECHK.TRANS64.TRYWAIT P0, [R0+URZ], R3 ;  /* 0x00000003000075a7 */ /* 0x0022a400080011ff */
[----:B--2---:R-:W-:Y:S05]  /*c9a0*/  @!P0 NANOSLEEP.SYNCS 0x989680 ;  /* 0x009896800000895d */ /* 0x004fea0003900000 */
[----:B------:R-:W2:Y:S02]  /*c9b0*/  @!P0 SYNCS.PHASECHK.TRANS64 P0, [R0+URZ], R3 ;  /* 0x00000003000085a7 */ /* 0x000ea400080010ff */
[----:B--2---:R-:W-:Y:S05]  /*c9c0*/  @!P0 BRA `(.L_x_197) ;  /* 0xfffffffc00f08947 */ /* 0x004fea000383ffff */
[----:B------:R-:W-:Y:S05]  /*c9d0*/  BRA `(.L_x_198) ;  /* 0xffffff6400b87947 */ /* 0x000fea000383ffff */
.L_x_60:
[----:B---3--:R-:W-:-:S07]  /*c9e0*/  MOV R0, UR4 ;  /* 0x0000000400007c02 */ /* 0x008fce0008000f00 */
.L_x_199:
[----:B-1----:R1:W2:Y:S02]  /*c9f0*/  SYNCS.PHASECHK.TRANS64.TRYWAIT P0, [R0+URZ], R3 ;  /* 0x00000003000075a7 */ /* 0x0022a400080011ff */
[----:B--2---:R-:W-:Y:S05]  /*ca00*/  @!P0 NANOSLEEP.SYNCS 0x989680 ;  /* 0x009896800000895d */ /* 0x004fea0003900000 */
[----:B------:R-:W2:Y:S02]  /*ca10*/  @!P0 SYNCS.PHASECHK.TRANS64 P0, [R0+URZ], R3 ;  /* 0x00000003000085a7 */ /* 0x000ea400080010ff */
[----:B--2---:R-:W-:Y:S05]  /*ca20*/  @!P0 BRA `(.L_x_199) ;  /* 0xfffffffc00f08947 */ /* 0x004fea000383ffff */
[----:B------:R-:W-:Y:S05]  /*ca30*/  BRA `(.L_x_200) ;  /* 0xffffff6400c47947 */ /* 0x000fea000383ffff */
.L_x_61:
[----:B---3--:R-:W-:-:S07]  /*ca40*/  MOV R0, UR4 ;  /* 0x0000000400007c02 */ /* 0x008fce0008000f00 */
.L_x_201:
[----:B-1----:R1:W2:Y:S02]  /*ca50*/  SYNCS.PHASECHK.TRANS64.TRYWAIT P0, [R0+URZ], R3 ;  /* 0x00000003000075a7 */ /* 0x0022a400080011ff */
[----:B--2---:R-:W-:Y:S05]  /*ca60*/  @!P0 NANOSLEEP.SYNCS 0x989680 ;  /* 0x009896800000895d */ /* 0x004fea0003900000 */
[----:B------:R-:W2:Y:S02]  /*ca70*/  @!P0 SYNCS.PHASECHK.TRANS64 P0, [R0+URZ], R3 ;  /* 0x00000003000085a7 */ /* 0x000ea400080010ff */
[----:B--2---:R-:W-:Y:S05]  /*ca80*/  @!P0 BRA `(.L_x_201) ;  /* 0xfffffffc00f08947 */ /* 0x004fea000383ffff */
[----:B------:R-:W-:Y:S05]  /*ca90*/  BRA `(.L_x_202) ;  /* 0xffffff6400d07947 */ /* 0x000fea000383ffff */
.L_x_62:
[----:B---3--:R-:W-:-:S07]  /*caa0*/  MOV R0, UR4 ;  /* 0x0000000400007c02 */ /* 0x008fce0008000f00 */
.L_x_203:
[----:B-1----:R1:W2:Y:S02]  /*cab0*/  SYNCS.PHASECHK.TRANS64.TRYWAIT P0, [R0+URZ], R3 ;  /* 0x00000003000075a7 */ /* 0x0022a400080011ff */
[----:B--2---:R-:W-:Y:S05]  /*cac0*/  @!P0 NANOSLEEP.SYNCS 0x989680 ;  /* 0x009896800000895d */ /* 0x004fea0003900000 */
[----:B------:R-:W2:Y:S02]  /*cad0*/  @!P0 SYNCS.PHASECHK.TRANS64 P0, [R0+URZ], R3 ;  /* 0x00000003000085a7 */ /* 0x000ea400080010ff */
[----:B--2---:R-:W-:Y:S05]  /*cae0*/  @!P0 BRA `(.L_x_203) ;  /* 0xfffffffc00f08947 */ /* 0x004fea000383ffff */
[----:B------:R-:W-:Y:S05]  /*caf0*/  BRA `(.L_x_204) ;  /* 0xffffff6400dc7947 */ /* 0x000fea000383ffff */
.L_x_63:
[----:B---3--:R-:W-:-:S07]  /*cb00*/  MOV R0, UR4 ;  /* 0x0000000400007c02 */ /* 0x008fce0008000f00 */
.L_x_205:
[----:B-1----:R1:W2:Y:S02]  /*cb10*/  SYNCS.PHASECHK.TRANS64.TRYWAIT P0, [R0+URZ], R3 ;  /* 0x00000003000075a7 */ /* 0x0022a400080011ff */
[----:B--2---:R-:W-:Y:S05]  /*cb20*/  @!P0 NANOSLEEP.SYNCS 0x989680 ;  /* 0x009896800000895d */ /* 0x004fea0003900000 */
[----:B------:R-:W2:Y:S02]  /*cb30*/  @!P0 SYNCS.PHASECHK.TRANS64 P0, [R0+URZ], R3 ;  /* 0x00000003000085a7 */ /* 0x000ea400080010ff */
[----:B--2---:R-:W-:Y:S05]  /*cb40*/  @!P0 BRA `(.L_x_205) ;  /* 0xfffffffc00f08947 */ /* 0x004fea000383ffff */
[----:B------:R-:W-:Y:S05]  /*cb50*/  BRA `(.L_x_206) ;  /* 0xffffff6400e87947 */ /* 0x000fea000383ffff */
.L_x_64:
[----:B---3--:R-:W-:-:S07]  /*cb60*/  MOV R0, UR4 ;  /* 0x0000000400007c02 */ /* 0x008fce0008000f00 */
.L_x_207:
[----:B-1----:R1:W2:Y:S02]  /*cb70*/  SYNCS.PHASECHK.TRANS64.TRYWAIT P0, [R0+URZ], R3 ;  /* 0x00000003000075a7 */ /* 0x0022a400080011ff */
[----:B--2---:R-:W-:Y:S05]  /*cb80*/  @!P0 NANOSLEEP.SYNCS 0x989680 ;  /* 0x009896800000895d */ /* 0x004fea0003900000 */
[----:B------:R-:W2:Y:S02]  /*cb90*/  @!P0 SYNCS.PHASECHK.TRANS64 P0, [R0+URZ], R3 ;  /* 0x00000003000085a7 */ /* 0x000ea400080010ff */
[----:B--2---:R-:W-:Y:S05]  /*cba0*/  @!P0 BRA `(.L_x_207) ;  /* 0xfffffffc00f08947 */ /* 0x004fea000383ffff */
[----:B------:R-:W-:Y:S05]  /*cbb0*/  BRA `(.L_x_208) ;  /* 0xffffff6400f47947 */ /* 0x000fea000383ffff */
.L_x_67:
[----:B-1----:R1:W2:Y:S02]  /*cbc0*/  SYNCS.PHASECHK.TRANS64.TRYWAIT P0, [R0+URZ+0x1f0], R5 ;  /* 0x0001f005000075a7 */ /* 0x0022a400080011ff */
[----:B--2---:R-:W-:Y:S05]  /*cbd0*/  @!P0 NANOSLEEP.SYNCS 0x989680 ;  /* 0x009896800000895d */ /* 0x004fea0003900000 */
[----:B------:R-:W2:Y:S02]  /*cbe0*/  @!P0 SYNCS.PHASECHK.TRANS64 P0, [R0+URZ+0x1f0], R5 ;  /* 0x0001f005000085a7 */ /* 0x000ea400080010ff */
[----:B--2---:R-:W-:Y:S05]  /*cbf0*/  @!P0 BRA `(.L_x_67) ;  /* 0xfffffffc00f08947 */ /* 0x004fea000383ffff */
[----:B------:R-:W-:Y:S05]  /*cc00*/  BRA `(.L_x_209) ;  /* 0xffffff6800547947 */ /* 0x000fea000383ffff */
.L_x_68:
[----:B------:R-:W-:-:S07]  /*cc10*/  MOV R0, UR5 ;  /* 0x0000000500007c02 */ /* 0x000fce0008000f00 */
.L_x_210:
[----:B-1----:R1:W2:Y:S02]  /*cc20*/  SYNCS.PHASECHK.TRANS64.TRYWAIT P0, [R0+URZ+0x1c0], R7 ;  /* 0x0001c007000075a7 */ /* 0x0022a400080011ff */
[----:B--2---:R-:W-:Y:S05]  /*cc30*/  @!P0 NANOSLEEP.SYNCS 0x989680 ;  /* 0x009896800000895d */ /* 0x004fea0003900000 */
[----:B------:R-:W2:Y:S02]  /*cc40*/  @!P0 SYNCS.PHASECHK.TRANS64 P0, [R0+URZ+0x1c0], R7 ;  /* 0x0001c007000085a7 */ /* 0x000ea400080010ff */
[----:B--2---:R-:W-:Y:S05]  /*cc50*/  @!P0 BRA `(.L_x_210) ;  /* 0xfffffffc00f08947 */ /* 0x004fea000383ffff */
[----:B------:R-:W-:Y:S05]  /*cc60*/  BRA `(.L_x_211) ;  /* 0xffffff6800647947 */ /* 0x000fea000383ffff */
.L_x_69:
[----:B-1----:R1:W2:Y:S02]  /*cc70*/  SYNCS.PHASECHK.TRANS64.TRYWAIT P1, [R0+URZ+0x1b0], R5 ;  /* 0x0001b005000075a7 */ /* 0x0022a400080211ff */
[----:B--2---:R-:W-:Y:S05]  /*cc80*/  @!P1 NANOSLEEP.SYNCS 0x989680 ;  /* 0x009896800000995d */ /* 0x004fea0003900000 */
[----:B------:R-:W2:Y:S02]  /*cc90*/  @!P1 SYNCS.PHASECHK.TRANS64 P1, [R0+URZ+0x1b0], R5 ;  /* 0x0001b005000095a7 */ /* 0x000ea400080210ff */
[----:B--2---:R-:W-:Y:S05]  /*cca0*/  @!P1 BRA `(.L_x_69) ;  /* 0xfffffffc00f09947 */ /* 0x004fea000383ffff */
[----:B------:R-:W-:Y:S05]  /*ccb0*/  BRA `(.L_x_212) ;  /* 0xffffff6800947947 */ /* 0x000fea000383ffff */
.L_x_72:
[----:B------:R-:W-:-:S07]  /*ccc0*/  MOV R0, UR5 ;  /* 0x0000000500007c02 */ /* 0x000fce0008000f00 */
.L_x_213:
[----:B-1----:R1:W2:Y:S02]  /*ccd0*/  SYNCS.PHASECHK.TRANS64.TRYWAIT P0, [R0+URZ+0x1c0], R3 ;  /* 0x0001c003000075a7 */ /* 0x0022a400080011ff */
[----:B--2---:R-:W-:Y:S05]  /*cce0*/  @!P0 NANOSLEEP.SYNCS 0x989680 ;  /* 0x009896800000895d */ /* 0x004fea0003900000 */
[----:B------:R-:W2:Y:S02]  /*ccf0*/  @!P0 SYNCS.PHASECHK.TRANS64 P0, [R0+URZ+0x1c0], R3 ;  /* 0x0001c003000085a7 */ /* 0x000ea400080010ff */
[----:B--2---:R-:W-:Y:S05]  /*cd00*/  @!P0 BRA `(.L_x_213) ;  /* 0xfffffffc00f08947 */ /* 0x004fea000383ffff */
[----:B------:R-:W-:Y:S05]  /*cd10*/  BRA `(.L_x_71) ;  /* 0xffffff6800e87947 */ /* 0x000fea000383ffff */
.L_x_81:
[----:B-1----:R-:W-:-:S04]  /*cd20*/  MOV R4, UR6 ;  /* 0x0000000600047c02 */ /* 0x002fc80008000f00 */
[----:B------:R1:W2:Y:S03]  /*cd30*/  SYNCS.PHASECHK.TRANS64.TRYWAIT P0, [R4+URZ+0x8], R5 ;  /* 0x00000805040075a7 */ /* 0x0002a600080011ff */
[----:B--2---:R-:W-:Y:S05]  /*cd40*/  @!P0 NANOSLEEP.SYNCS 0x989680 ;  /* 0x009896800000895d */ /* 0x004fea0003900000 */
[----:B------:R-:W2:Y:S02]  /*cd50*/  @!P0 SYNCS.PHASECHK.TRANS64 P0, [R4+URZ+0x8], R5 ;  /* 0x00000805040085a7 */ /* 0x000ea400080010ff */
[----:B--2---:R-:W-:Y:S05]  /*cd60*/  @!P0 BRA `(.L_x_81) ;  /* 0xfffffffc00ec8947 */ /* 0x004fea000383ffff */
[----:B------:R-:W-:Y:S05]  /*cd70*/  BRA `(.L_x_80) ;  /* 0xffffff6c009c7947 */ /* 0x000fea000383ffff */
.L_x_83:
[----:B------:R-:W-:Y:S01]  /*cd80*/  BSSY B0, `(.L_x_214) ;  /* 0x0000006000007945 */ /* 0x000fe20003800000 */
[----:B------:R-:W-:-:S07]  /*cd90*/  MOV R15, 0xffffffff ;  /* 0xffffffff000f7802 */ /* 0x000fce0000000f00 */
[----:B-1---5:R-:W-:Y:S05]  /*cda0*/  WARPSYNC.COLLECTIVE R15, `(.L_x_215) ;  /* 0x000000000f0c7348 */ /* 0x022fea0003c00000 */
[----:B------:R-:W-:Y:S02]  /*cdb0*/  ELECT P6, UR79, PT ;  /* 0x00000000004f782f */ /* 0x000fe400038c0000 */
[----:B------:R-:W-:Y:S01]  /*cdc0*/  MOV R14, UR79 ;  /* 0x0000004f000e7c02 */ /* 0x000fe20008000f00 */
[----:B-1---5:R-:W-:Y:S10]  /*cdd0*/  ENDCOLLECTIVE ;  /* 0x000000000000791b */ /* 0x022ff40003800000 */
.L_x_215:
[----:B------:R-:W-:Y:S05]  /*cde0*/  BSYNC B0 ;  /* 0x0000000000007941 */ /* 0x000fea0003800000 */
.L_x_214:
[----:B------:R-:W-:Y:S05]  /*cdf0*/  BRA `(.L_x_216) ;  /* 0xffffff6c00cc7947 */ /* 0x000fea000383ffff */
.L_x_85:
[----:B-1----:R-:W-:-:S04]  /*ce00*/  MOV R2, UR6 ;  /* 0x0000000600027c02 */ /* 0x002fc80008000f00 */
[----:B------:R1:W2:Y:S03]  /*ce10*/  SYNCS.PHASECHK.TRANS64.TRYWAIT P0, [R2+URZ+0x8], R3 ;  /* 0x00000803020075a7 */ /* 0x0002a600080011ff */
[----:B--2---:R-:W-:Y:S05]  /*ce20*/  @!P0 NANOSLEEP.SYNCS 0x989680 ;  /* 0x009896800000895d */ /* 0x004fea0003900000 */
[----:B------:R-:W2:Y:S02]  /*ce30*/  @!P0 SYNCS.PHASECHK.TRANS64 P0, [R2+URZ+0x8], R3 ;  /* 0x00000803020085a7 */ /* 0x000ea400080010ff */
[----:B--2---:R-:W-:Y:S05]  /*ce40*/  @!P0 BRA `(.L_x_85) ;  /* 0xfffffffc00ec8947 */ /* 0x004fea000383ffff */
[----:B------:R-:W-:Y:S05]  /*ce50*/  BRA `(.L_x_84) ;  /* 0xffffff6c00d07947 */ /* 0x000fea000383ffff */
.L_x_86:
[----:B-1----:R1:W2:Y:S02]  /*ce60*/  SYNCS.PHASECHK.TRANS64.TRYWAIT P0, [R0+URZ+0x1b0], R5 ;  /* 0x0001b005000075a7 */ /* 0x0022a400080011ff */
[----:B--2---:R-:W-:Y:S05]  /*ce70*/  @!P0 NANOSLEEP.SYNCS 0x989680 ;  /* 0x009896800000895d */ /* 0x004fea0003900000 */
[----:B------:R-:W2:Y:S02]  /*ce80*/  @!P0 SYNCS.PHASECHK.TRANS64 P0, [R0+URZ+0x1b0], R5 ;  /* 0x0001b005000085a7 */ /* 0x000ea400080010ff */
[----:B--2---:R-:W-:Y:S05]  /*ce90*/  @!P0 BRA `(.L_x_86) ;  /* 0xfffffffc00f08947 */ /* 0x004fea000383ffff */
[----:B------:R-:W-:Y:S05]  /*cea0*/  BRA `(.L_x_217) ;  /* 0xffffff7000a47947 */ /* 0x000fea000383ffff */
.L_x_88:
[----:B------:R-:W-:-:S07]  /*ceb0*/  MOV R0, UR11 ;  /* 0x0000000b00007c02 */ /* 0x000fce0008000f00 */
.L_x_218:
[----:B-1----:R1:W2:Y:S02]  /*cec0*/  SYNCS.PHASECHK.TRANS64.TRYWAIT P0, [R0+URZ+0x1e0], R5 ;  /* 0x0001e005000075a7 */ /* 0x0022a400080011ff */
[----:B--2---:R-:W-:Y:S05]  /*ced0*/  @!P0 NANOSLEEP.SYNCS 0x989680 ;  /* 0x009896800000895d */ /* 0x004fea0003900000 */
[----:B------:R-:W2:Y:S02]  /*cee0*/  @!P0 SYNCS.PHASECHK.TRANS64 P0, [R0+URZ+0x1e0], R5 ;  /* 0x0001e005000085a7 */ /* 0x000ea400080010ff */
[----:B--2---:R-:W-:Y:S05]  /*cef0*/  @!P0 BRA `(.L_x_218) ;  /* 0xfffffffc00f08947 */ /* 0x004fea000383ffff */
[----:B------:R-:W-:Y:S05]  /*cf00*/  BRA `(.L_x_219) ;  /* 0xffffff7000ec7947 */ /* 0x000fea000383ffff */
.L_x_91:
[----:B------:R-:W-:Y:S07]  /*cf10*/  MOV R0, UR9 ;  /* 0x0000000900007c02 */ /* 0x000fee0008000f00 */
.L_x_220:
[----:B-1----:R1:W2:Y:S02]  /*cf20*/  SYNCS.PHASECHK.TRANS64.TRYWAIT P0, [R0+URZ], R5 ;  /* 0x00000005000075a7 */ /* 0x0022a400080011ff */
[----:B--2---:R-:W-:Y:S05]  /*cf30*/  @!P0 NANOSLEEP.SYNCS 0x989680 ;  /* 0x009896800000895d */ /* 0x004fea0003900000 */
[----:B------:R-:W2:Y:S02]  /*cf40*/  @!P0 SYNCS.PHASECHK.TRANS64 P0, [R0+URZ], R5 ;  /* 0x00000005000085a7 */ /* 0x000ea400080010ff */
[----:B--2---:R-:W-:Y:S05]  /*cf50*/  @!P0 BRA `(.L_x_220) ;  /* 0xfffffffc00f08947 */ /* 0x004fea000383ffff */
[----:B------:R-:W-:Y:S05]  /*cf60*/  BRA `(.L_x_90) ;  /* 0xffffff7400047947 */ /* 0x000fea000383ffff */
.L_x_95:
[----:B-1----:R-:W-:-:S07]  /*cf70*/  MOV R0, UR5 ;  /* 0x0000000500007c02 */ /* 0x002fce0008000f00 */
.L_x_221:
[----:B-1----:R1:W2:Y:S02]  /*cf80*/  SYNCS.PHASECHK.TRANS64.TRYWAIT P0, [R0+URZ], R3 ;  /* 0x00000003000075a7 */ /* 0x0022a400080011ff */
[----:B--2---:R-:W-:Y:S05]  /*cf90*/  @!P0 NANOSLEEP.SYNCS 0x989680 ;  /* 0x009896800000895d */ /* 0x004fea0003900000 */
[----:B------:R-:W2:Y:S02]  /*cfa0*/  @!P0 SYNCS.PHASECHK.TRANS64 P0, [R0+URZ], R3 ;  /* 0x00000003000085a7 */ /* 0x000ea400080010ff */
[----:B--2---:R-:W-:Y:S05]  /*cfb0*/  @!P0 BRA `(.L_x_221) ;  /* 0xfffffffc00f08947 */ /* 0x004fea000383ffff */
[----:B------:R-:W-:Y:S05]  /*cfc0*/  BRA `(.L_x_222) ;  /* 0xffffff7400bc7947 */ /* 0x000fea000383ffff */
.L_x_98:
[----:B------:R-:W-:-:S07]  /*cfd0*/  MOV R0, UR8 ;  /* 0x0000000800007c02 */ /* 0x000fce0008000f00 */
.L_x_223:
[----:B-1----:R1:W2:Y:S02]  /*cfe0*/  SYNCS.PHASECHK.TRANS64.TRYWAIT P1, [R0+URZ+0x210], R3 ;  /* 0x00021003000075a7 */ /* 0x0022a400080211ff */
[----:B--2---:R-:W-:Y:S05]  /*cff0*/  @!P1 NANOSLEEP.SYNCS 0x989680 ;  /* 0x009896800000995d */ /* 0x004fea0003900000 */
[----:B------:R-:W2:Y:S02]  /*d000*/  @!P1 SYNCS.PHASECHK.TRANS64 P1, [R0+URZ+0x210], R3 ;  /* 0x00021003000095a7 */ /* 0x000ea400080210ff */
[----:B--2---:R-:W-:Y:S05]  /*d010*/  @!P1 BRA `(.L_x_223) ;  /* 0xfffffffc00f09947 */ /* 0x004fea000383ffff */
[----:B------:R-:W-:Y:S05]  /*d020*/  BRA `(.L_x_224) ;  /* 0xffffff7800087947 */ /* 0x000fea000383ffff */
.L_x_103:
[----:B--2---:R2:W4:Y:S02]  /*d030*/  SYNCS.PHASECHK.TRANS64.TRYWAIT P0, [R0+URZ+0x1b0], R3 ;  /* 0x0001b003000075a7 */ /* 0x00452400080011ff */
[----:B----4-:R-:W-:Y:S05]  /*d040*/  @!P0 NANOSLEEP.SYNCS 0x989680 ;  /* 0x009896800000895d */ /* 0x010fea0003900000 */
[----:B------:R-:W4:Y:S02]  /*d050*/  @!P0 SYNCS.PHASECHK.TRANS64 P0, [R0+URZ+0x1b0], R3 ;  /* 0x0001b003000085a7 */ /* 0x000f2400080010ff */
[----:B----4-:R-:W-:Y:S05]  /*d060*/  @!P0 BRA `(.L_x_103) ;  /* 0xfffffffc00f08947 */ /* 0x010fea000383ffff */
[----:B------:R-:W-:Y:S05]  /*d070*/  BRA `(.L_x_225) ;  /* 0xffffff7c001c7947 */ /* 0x000fea000383ffff */
.L_x_106:
[----:B------:R-:W-:Y:S07]  /*d080*/  MOV R0, UR7 ;  /* 0x0000000700007c02 */ /* 0x000fee0008000f00 */
.L_x_226:
[----:B--2---:R2:W4:Y:S02]  /*d090*/  SYNCS.PHASECHK.TRANS64.TRYWAIT P0, [R0+URZ+0x1a8], R3 ;  /* 0x0001a803000075a7 */ /* 0x00452400080011ff */
[----:B----4-:R-:W-:Y:S05]  /*d0a0*/  @!P0 NANOSLEEP.SYNCS 0x989680 ;  /* 0x009896800000895d */ /* 0x010fea0003900000 */
[----:B------:R-:W4:Y:S02]  /*d0b0*/  @!P0 SYNCS.PHASECHK.TRANS64 P0, [R0+URZ+0x1a8], R3 ;  /* 0x0001a803000085a7 */ /* 0x000f2400080010ff */
[----:B----4-:R-:W-:Y:S05]  /*d0c0*/  @!P0 BRA `(.L_x_226) ;  /* 0xfffffffc00f08947 */ /* 0x010fea000383ffff */
[----:B------:R-:W-:Y:S05]  /*d0d0*/  BRA `(.L_x_105) ;  /* 0xffffff7c00fc7947 */ /* 0x000fea000383ffff */
.L_x_109:
[----:B------:R-:W-:Y:S07]  /*d0e0*/  MOV R3, UR7 ;  /* 0x0000000700037c02 */ /* 0x000fee0008000f00 */
.L_x_227:
[----:B-1----:R1:W2:Y:S02]  /*d0f0*/  SYNCS.PHASECHK.TRANS64.TRYWAIT P0, [R3+URZ+0x180], R12 ;  /* 0x0001800c030075a7 */ /* 0x0022a400080011ff */
[----:B--2---:R-:W-:Y:S05]  /*d100*/  @!P0 NANOSLEEP.SYNCS 0x989680 ;  /* 0x009896800000895d */ /* 0x004fea0003900000 */
[----:B------:R-:W2:Y:S02]  /*d110*/  @!P0 SYNCS.PHASECHK.TRANS64 P0, [R3+URZ+0x180], R12 ;  /* 0x0001800c030085a7 */ /* 0x000ea400080010ff */
[----:B--2---:R-:W-:Y:S05]  /*d120*/  @!P0 BRA `(.L_x_227) ;  /* 0xfffffffc00f08947 */ /* 0x004fea000383ffff */
[----:B------:R-:W-:Y:S05]  /*d130*/  BRA `(.L_x_228) ;  /* 0xffffff8000747947 */ /* 0x000fea000383ffff */
.L_x_110:
[----:B-1----:R-:W-:Y:S07]  /*d140*/  MOV R3, UR7 ;  /* 0x0000000700037c02 */ /* 0x002fee0008000f00 */
.L_x_229:
[----:B-1----:R1:W2:Y:S02]  /*d150*/  SYNCS.PHASECHK.TRANS64.TRYWAIT P0, [R3+URZ+0x188], R12 ;  /* 0x0001880c030075a7 */ /* 0x0022a400080011ff */
[----:B--2---:R-:W-:Y:S05]  /*d160*/  @!P0 NANOSLEEP.SYNCS 0x989680 ;  /* 0x009896800000895d */ /* 0x004fea0003900000 */
[----:B------:R-:W2:Y:S02]  /*d170*/  @!P0 SYNCS.PHASECHK.TRANS64 P0, [R3+URZ+0x188], R12 ;  /* 0x0001880c030085a7 */ /* 0x000ea400080010ff */
[----:B--2---:R-:W-:Y:S05]  /*d180*/  @!P0 BRA `(.L_x_229) ;  /* 0xfffffffc00f08947 */ /* 0x004fea000383ffff */
[----:B------:R-:W-:Y:S05]  /*d190*/  BRA `(.L_x_230) ;  /* 0xffffff8000b07947 */ /* 0x000fea000383ffff */
.L_x_111:
[----:B-1----:R-:W-:Y:S07]  /*d1a0*/  MOV R3, UR7 ;  /* 0x0000000700037c02 */ /* 0x002fee0008000f00 */
.L_x_231:
[----:B-1----:R1:W2:Y:S02]  /*d1b0*/  SYNCS.PHASECHK.TRANS64.TRYWAIT P0, [R3+URZ+0x190], R12 ;  /* 0x0001900c030075a7 */ /* 0x0022a400080011ff */
[----:B--2---:R-:W-:Y:S05]  /*d1c0*/  @!P0 NANOSLEEP.SYNCS 0x989680 ;  /* 0x009896800000895d */ /* 0x004fea0003900000 */
[----:B------:R-:W2:Y:S02]  /*d1d0*/  @!P0 SYNCS.PHASECHK.TRANS64 P0, [R3+URZ+0x190], R12 ;  /* 0x0001900c030085a7 */ /* 0x000ea400080010ff */
[----:B--2---:R-:W-:Y:S05]  /*d1e0*/  @!P0 BRA `(.L_x_231) ;  /* 0xfffffffc00f08947 */ /* 0x004fea000383ffff */
[----:B------:R-:W-:Y:S05]  /*d1f0*/  BRA `(.L_x_232) ;  /* 0xffffff8000f87947 */ /* 0x000fea000383ffff */
.L_x_112:
[----:B------:R-:W-:Y:S07]  /*d200*/  MOV R3, UR7 ;  /* 0x0000000700037c02 */ /* 0x000fee0008000f00 */
.L_x_233:
[----:B-1----:R1:W2:Y:S02]  /*d210*/  SYNCS.PHASECHK.TRANS64.TRYWAIT P0, [R3+URZ+0x198], R12 ;  /* 0x0001980c030075a7 */ /* 0x0022a400080011ff */
[----:B--2---:R-:W-:Y:S05]  /*d220*/  @!P0 NANOSLEEP.SYNCS 0x989680 ;  /* 0x009896800000895d */ /* 0x004fea0003900000 */
[----:B------:R-:W2:Y:S02]  /*d230*/  @!P0 SYNCS.PHASECHK.TRANS64 P0, [R3+URZ+0x198], R12 ;  /* 0x0001980c030085a7 */ /* 0x000ea400080010ff */
[----:B--2---:R-:W-:Y:S05]  /*d240*/  @!P0 BRA `(.L_x_233) ;  /* 0xfffffffc00f08947 */ /* 0x004fea000383ffff */
[----:B------:R-:W-:Y:S05]  /*d250*/  BRA `(.L_x_234) ;  /* 0xffffff8400807947 */ /* 0x000fea000383ffff */
.L_x_114:
[----:B------:R-:W-:-:S07]  /*d260*/  MOV R0, UR7 ;  /* 0x0000000700007c02 */ /* 0x000fce0008000f00 */
.L_x_235:
[----:B-1----:R1:W4:Y:S02]  /*d270*/  SYNCS.PHASECHK.TRANS64.TRYWAIT P0, [R0+URZ+0x180], R3 ;  /* 0x00018003000075a7 */ /* 0x00232400080011ff */
[----:B----4-:R-:W-:Y:S05]  /*d280*/  @!P0 NANOSLEEP.SYNCS 0x989680 ;  /* 0x009896800000895d */ /* 0x010fea0003900000 */
[----:B------:R-:W4:Y:S02]  /*d290*/  @!P0 SYNCS.PHASECHK.TRANS64 P0, [R0+URZ+0x180], R3 ;  /* 0x00018003000085a7 */ /* 0x000f2400080010ff */
[----:B----4-:R-:W-:Y:S05]  /*d2a0*/  @!P0 BRA `(.L_x_235) ;  /* 0xfffffffc00f08947 */ /* 0x010fea000383ffff */
[----:B------:R-:W-:Y:S05]  /*d2b0*/  BRA `(.L_x_236) ;  /* 0xffffff8400f07947 */ /* 0x000fea000383ffff */
.L_x_115:
[----:B-1----:R-:W-:-:S07]  /*d2c0*/  MOV R0, UR7 ;  /* 0x0000000700007c02 */ /* 0x002fce0008000f00 */
.L_x_237:
[----:B-1----:R1:W4:Y:S02]  /*d2d0*/  SYNCS.PHASECHK.TRANS64.TRYWAIT P0, [R0+URZ+0x188], R3 ;  /* 0x00018803000075a7 */ /* 0x00232400080011ff */
[----:B----4-:R-:W-:Y:S05]  /*d2e0*/  @!P0 NANOSLEEP.SYNCS 0x989680 ;  /* 0x009896800000895d */ /* 0x010fea0003900000 */
[----:B------:R-:W4:Y:S02]  /*d2f0*/  @!P0 SYNCS.PHASECHK.TRANS64 P0, [R0+URZ+0x188], R3 ;  /* 0x00018803000085a7 */ /* 0x000f2400080010ff */
[----:B----4-:R-:W-:Y:S05]  /*d300*/  @!P0 BRA `(.L_x_237) ;  /* 0xfffffffc00f08947 */ /* 0x010fea000383ffff */
[----:B------:R-:W-:Y:S05]  /*d310*/  BRA `(.L_x_238) ;  /* 0xffffff8400e07947 */ /* 0x000fea000383ffff */
.L_x_116:
[----:B-1----:R-:W-:-:S07]  /*d320*/  MOV R0, UR7 ;  /* 0x0000000700007c02 */ /* 0x002fce0008000f00 */
.L_x_239:
[----:B-1----:R1:W4:Y:S02]  /*d330*/  SYNCS.PHASECHK.TRANS64.TRYWAIT P0, [R0+URZ+0x190], R3 ;  /* 0x00019003000075a7 */ /* 0x00232400080011ff */
[----:B----4-:R-:W-:Y:S05]  /*d340*/  @!P0 NANOSLEEP.SYNCS 0x989680 ;  /* 0x009896800000895d */ /* 0x010fea0003900000 */
[----:B------:R-:W4:Y:S02]  /*d350*/  @!P0 SYNCS.PHASECHK.TRANS64 P0, [R0+URZ+0x190], R3 ;  /* 0x00019003000085a7 */ /* 0x000f2400080010ff */
[----:B----4-:R-:W-:Y:S05]  /*d360*/  @!P0 BRA `(.L_x_239) ;  /* 0xfffffffc00f08947 */ /* 0x010fea000383ffff */
[----:B------:R-:W-:Y:S05]  /*d370*/  BRA `(.L_x_240) ;  /* 0xffffff8400d07947 */ /* 0x000fea000383ffff */
.L_x_118:
[----:B--2---:R2:W3:Y:S02]  /*d380*/  SYNCS.PHASECHK.TRANS64.TRYWAIT P0, [R0+URZ+0x1b0], R3 ;  /* 0x0001b003000075a7 */ /* 0x0044e400080011ff */
[----:B---3--:R-:W-:Y:S05]  /*d390*/  @!P0 NANOSLEEP.SYNCS 0x989680 ;  /* 0x009896800000895d */ /* 0x008fea0003900000 */
[----:B------:R-:W3:Y:S02]  /*d3a0*/  @!P0 SYNCS.PHASECHK.TRANS64 P0, [R0+URZ+0x1b0], R3 ;  /* 0x0001b003000085a7 */ /* 0x000ee400080010ff */
[----:B---3--:R-:W-:Y:S05]  /*d3b0*/  @!P0 BRA `(.L_x_118) ;  /* 0xfffffffc00f08947 */ /* 0x008fea000383ffff */
[----:B------:R-:W-:Y:S05]  /*d3c0*/  BRA `(.L_x_241) ;  /* 0xffffff8800987947 */ /* 0x000fea000383ffff */
.L_x_129:
[----:B-1----:R1:W3:Y:S02]  /*d3d0*/  SYNCS.PHASECHK.TRANS64.TRYWAIT P1, [R3+URZ+0x160], R0 ;  /* 0x00016000030075a7 */ /* 0x0022e400080211ff */
[----:B---3--:R-:W-:Y:S05]  /*d3e0*/  @!P1 NANOSLEEP.SYNCS 0x989680 ;  /* 0x009896800000995d */ /* 0x008fea0003900000 */
[----:B------:R-:W3:Y:S02]  /*d3f0*/  @!P1 SYNCS.PHASECHK.TRANS64 P1, [R3+URZ+0x160], R0 ;  /* 0x00016000030095a7 */ /* 0x000ee400080210ff */
[----:B---3--:R-:W-:Y:S05]  /*d400*/  @!P1 BRA `(.L_x_129) ;  /* 0xfffffffc00f09947 */ /* 0x008fea000383ffff */
[----:B------:R-:W-:Y:S05]  /*d410*/  BRA `(.L_x_128) ;  /* 0xffffff9400bc7947 */ /* 0x000fea000383ffff */
.L_x_131:
[----:B-1----:R1:W4:Y:S02]  /*d420*/  SYNCS.PHASECHK.TRANS64.TRYWAIT P0, [R191+URZ+0x1d0], R2 ;  /* 0x0001d002bf0075a7 */ /* 0x00232400080011ff */
[----:B----4-:R-:W-:Y:S05]  /*d430*/  @!P0 NANOSLEEP.SYNCS 0x989680 ;  /* 0x009896800000895d */ /* 0x010fea0003900000 */
[----:B------:R-:W4:Y:S02]  /*d440*/  @!P0 SYNCS.PHASECHK.TRANS64 P0, [R191+URZ+0x1d0], R2 ;  /* 0x0001d002bf0085a7 */ /* 0x000f2400080010ff */
[----:B----4-:R-:W-:Y:S05]  /*d450*/  @!P0 BRA `(.L_x_131) ;  /* 0xfffffffc00f08947 */ /* 0x010fea000383ffff */
[----:B------:R-:W-:Y:S05]  /*d460*/  BRA `(.L_x_130) ;  /* 0xffffff9800187947 */ /* 0x000fea000383ffff */
.L_x_140:
[----:B--2---:R2:W3:Y:S02]  /*d470*/  SYNCS.PHASECHK.TRANS64.TRYWAIT P0, [R206+URZ+0x160], R3 ;  /* 0x00016003ce0075a7 */ /* 0x0044e400080011ff */
[----:B---3--:R-:W-:Y:S05]  /*d480*/  @!P0 NANOSLEEP.SYNCS 0x989680 ;  /* 0x009896800000895d */ /* 0x008fea0003900000 */
[----:B------:R-:W3:Y:S02]  /*d490*/  @!P0 SYNCS.PHASECHK.TRANS64 P0, [R206+URZ+0x160], R3 ;  /* 0x00016003ce0085a7 */ /* 0x000ee400080010ff */
[----:B---3--:R-:W-:Y:S05]  /*d4a0*/  @!P0 BRA `(.L_x_140) ;  /* 0xfffffffc00f08947 */ /* 0x008fea000383ffff */
[----:B------:R-:W-:Y:S05]  /*d4b0*/  BRA `(.L_x_139) ;  /* 0xffffffac00247947 */ /* 0x000fea000383ffff */
.L_x_149:
[----:B--2---:R2:W3:Y:S02]  /*d4c0*/  SYNCS.PHASECHK.TRANS64.TRYWAIT P0, [R0+URZ+0x160], R7 ;  /* 0x00016007000075a7 */ /* 0x0044e400080011ff */
[----:B---3--:R-:W-:Y:S05]  /*d4d0*/  @!P0 NANOSLEEP.SYNCS 0x989680 ;  /* 0x009896800000895d */ /* 0x008fea0003900000 */
[----:B------:R-:W3:Y:S02]  /*d4e0*/  @!P0 SYNCS.PHASECHK.TRANS64 P0, [R0+URZ+0x160], R7 ;  /* 0x00016007000085a7 */ /* 0x000ee400080010ff */
[----:B---3--:R-:W-:Y:S05]  /*d4f0*/  @!P0 BRA `(.L_x_149) ;  /* 0xfffffffc00f08947 */ /* 0x008fea000383ffff */
[----:B------:R-:W-:Y:S05]  /*d500*/  BRA `(.L_x_148) ;  /* 0xffffffc0007c7947 */ /* 0x000fea000383ffff */
.L_x_158:
[----:B--2---:R2:W3:Y:S02]  /*d510*/  SYNCS.PHASECHK.TRANS64.TRYWAIT P0, [R0+URZ+0x160], R3 ;  /* 0x00016003000075a7 */ /* 0x0044e400080011ff */
[----:B---3--:R-:W-:Y:S05]  /*d520*/  @!P0 NANOSLEEP.SYNCS 0x989680 ;  /* 0x009896800000895d */ /* 0x008fea0003900000 */
[----:B------:R-:W3:Y:S02]  /*d530*/  @!P0 SYNCS.PHASECHK.TRANS64 P0, [R0+URZ+0x160], R3 ;  /* 0x00016003000085a7 */ /* 0x000ee400080010ff */
[----:B---3--:R-:W-:Y:S05]  /*d540*/  @!P0 BRA `(.L_x_158) ;  /* 0xfffffffc00f08947 */ /* 0x008fea000383ffff */
[----:B------:R-:W-:Y:S05]  /*d550*/  BRA `(.L_x_157) ;  /* 0xffffffd400e07947 */ /* 0x000fea000383ffff */
        .weak           $__internal_0_$__cuda_sm10x_tcgen05_guardrail_trap_col_being_dealloced_not_returned_by_alloc
        .type           $__internal_0_$__cuda_sm10x_tcgen05_guardrail_trap_col_being_dealloced_not_returned_by_alloc,@function
        .size           $__internal_0_$__cuda_sm10x_tcgen05_guardrail_trap_col_being_dealloced_not_returned_by_alloc,($__internal_1_$__cuda_sm10x_tcgen05_guardrail_trap_phase_invalid_during_alloc - $__internal_0_$__cuda_sm10x_tcgen05_guardrail_trap_col_being_dealloced_not_returned_by_alloc)
$__internal_0_$__cuda_sm10x_tcgen05_guardrail_trap_col_being_dealloced_not_returned_by_alloc:
[----:B------:R-:W-:Y:S05]  /*d560*/  BPT.TRAP 0x1 ;  /* 0x000000040000795c */ /* 0x000fea0000300000 */
[----:B------:R-:W-:-:S04]  /*d570*/  HFMA2 R3, -RZ, RZ, 0, 0 ;  /* 0x00000000ff037431 */ /* 0x000fc800000001ff */
[----:B------:R-:W-:Y:S05]  /*d580*/  RET.REL.NODEC R2 `(_ZN7cutlass13device_kernelINS_4gemm6kernel13GemmUniversalIN4cute5tupleIJiiiiEEENS1_10collective13CollectiveMmaINS1_35MainloopSm100TmaUmmaWarpSpecializedILi22ELi2ELi2ENS5_IJNS4_1CILi2EEENSA_ILi1EEESC_EEEEENS5_IJNSA_ILi256EEESF_NSA_ILi32EEEEEENS_12float_e4m3_tENS5_IJlSC_lEEESI_SJ_NS4_8TiledMMAINS4_8MMA_AtomIJNS4_10MMA_TraitsINS4_25SM100_MMA_F8F6F4_2x1SM_SSEJSI_SI_fSF_SF_NS4_17integral_constantINS4_4UMMA5MajorELSQ_0EEESR_NSO_INSP_7ScaleInELSS_0EEEST_EEEEEENS4_6LayoutINS5_IJSC_SC_SC_EEENS5_IJNSA_ILi0EEESY_SY_EEEEENS5_IJNS4_10UnderscoreES11_S11_EEEEENS4_18SM100_TMA_2SM_LOADENS4_14ComposedLayoutINS4_7SwizzleILi1ELi4ELi3EEENS4_18smem_ptr_flag_bitsILi8EEENSW_INS5_IJNSA_ILi8EEESG_EEENS5_IJSG_SC_EEEEEEEvNS4_8identityES14_S1E_vS1F_EENS_8epilogue10collective18CollectiveEpilogueINS1H_23Sm100TmaWarpSpecializedILi4ELi2ELi64ELb0ELb0EEEJNS5_IJNSA_ILi128EEESF_SG_EEENS5_IJNSW_IS1M_SC_EENSW_INSA_ILi64EEESC_EEEEESI_SJ_SI_SJ_NS1H_6fusion15FusionCallbacksIS1L_NS1S_17LinearCombinationISI_fSI_fLNS_15FloatRoundStyleE2EEES1N_S1R_JEEENS4_5SM1004TMEM4LOAD26SM100_TMEM_LOAD_32dp32b64xENS4_13SM90_TMA_LOADENS15_INS16_ILi2ELi4ELi3EEES19_NSW_INS5_IJS1A_S1P_EEENS5_IJS1P_SC_EEEEEEENS4_39AutoVectorizingCopyWithAssumedAlignmentILi128EEENS4_14SM90_TMA_STOREES27_S29_S29_EEEvvEEEEvNT_6ParamsE) ;  /* 0xffffff28029c7950 */ /* 0x000fea0003c3ffff */
        .weak           $__internal_1_$__cuda_sm10x_tcgen05_guardrail_trap_phase_invalid_during_alloc
        .type           $__internal_1_$__cuda_sm10x_tcgen05_guardrail_trap_phase_invalid_during_alloc,@function
        .size           $__internal_1_$__cuda_sm10x_tcgen05_guardrail_trap_phase_invalid_during_alloc,($__internal_2_$__cuda_sm10x_tcgen05_guardrail_trap_unallocated_columns_being_dealloced - $__internal_1_$__cuda_sm10x_tcgen05_guardrail_trap_phase_invalid_during_alloc)
$__internal_1_$__cuda_sm10x_tcgen05_guardrail_trap_phase_invalid_during_alloc:
[----:B------:R-:W-:Y:S05]  /*d590*/  BPT.TRAP 0x1 ;  /* 0x000000040000795c */ /* 0x000fea0000300000 */
[----:B------:R-:W-:-:S04]  /*d5a0*/  MOV R3, 0x0 ;  /* 0x0000000000037802 */ /* 0x000fc80000000f00 */
[----:B------:R-:W-:Y:S05]  /*d5b0*/  RET.REL.NODEC R2 `(_ZN7cutlass13device_kernelINS_4gemm6kernel13GemmUniversalIN4cute5tupleIJiiiiEEENS1_10collective13CollectiveMmaINS1_35MainloopSm100TmaUmmaWarpSpecializedILi22ELi2ELi2ENS5_IJNS4_1CILi2EEENSA_ILi1EEESC_EEEEENS5_IJNSA_ILi256EEESF_NSA_ILi32EEEEEENS_12float_e4m3_tENS5_IJlSC_lEEESI_SJ_NS4_8TiledMMAINS4_8MMA_AtomIJNS4_10MMA_TraitsINS4_25SM100_MMA_F8F6F4_2x1SM_SSEJSI_SI_fSF_SF_NS4_17integral_constantINS4_4UMMA5MajorELSQ_0EEESR_NSO_INSP_7ScaleInELSS_0EEEST_EEEEEENS4_6LayoutINS5_IJSC_SC_SC_EEENS5_IJNSA_ILi0EEESY_SY_EEEEENS5_IJNS4_10UnderscoreES11_S11_EEEEENS4_18SM100_TMA_2SM_LOADENS4_14ComposedLayoutINS4_7SwizzleILi1ELi4ELi3EEENS4_18smem_ptr_flag_bitsILi8EEENSW_INS5_IJNSA_ILi8EEESG_EEENS5_IJSG_SC_EEEEEEEvNS4_8identityES14_S1E_vS1F_EENS_8epilogue10collective18CollectiveEpilogueINS1H_23Sm100TmaWarpSpecializedILi4ELi2ELi64ELb0ELb0EEEJNS5_IJNSA_ILi128EEESF_SG_EEENS5_IJNSW_IS1M_SC_EENSW_INSA_ILi64EEESC_EEEEESI_SJ_SI_SJ_NS1H_6fusion15FusionCallbacksIS1L_NS1S_17LinearCombinationISI_fSI_fLNS_15FloatRoundStyleE2EEES1N_S1R_JEEENS4_5SM1004TMEM4LOAD26SM100_TMEM_LOAD_32dp32b64xENS4_13SM90_TMA_LOADENS15_INS16_ILi2ELi4ELi3EEES19_NSW_INS5_IJS1A_S1P_EEENS5_IJS1P_SC_EEEEEEENS4_39AutoVectorizingCopyWithAssumedAlignmentILi128EEENS4_14SM90_TMA_STOREES27_S29_S29_EEEvvEEEEvNT_6ParamsE) ;  /* 0xffffff2802907950 */ /* 0x000fea0003c3ffff */
        .weak           $__internal_2_$__cuda_sm10x_tcgen05_guardrail_trap_unallocated_columns_being_dealloced
        .type           $__internal_2_$__cuda_sm10x_tcgen05_guardrail_trap_unallocated_columns_being_dealloced,@function
        .size           $__internal_2_$__cuda_sm10x_tcgen05_guardrail_trap_unallocated_columns_being_dealloced,(.L_x_243 - $__internal_2_$__cuda_sm10x_tcgen05_guardrail_trap_unallocated_columns_being_dealloced)
$__internal_2_$__cuda_sm10x_tcgen05_guardrail_trap_unallocated_columns_being_dealloced:
[----:B------:R-:W-:Y:S05]  /*d5c0*/  BPT.TRAP 0x1 ;  /* 0x000000040000795c */ /* 0x000fea0000300000 */
[----:B------:R-:W-:-:S04]  /*d5d0*/  HFMA2 R3, -RZ, RZ, 0, 0 ;  /* 0x00000000ff037431 */ /* 0x000fc800000001ff */
[----:B------:R-:W-:Y:S05]  /*d5e0*/  RET.REL.NODEC R2 `(_ZN7cutlass13device_kernelINS_4gemm6kernel13GemmUniversalIN4cute5tupleIJiiiiEEENS1_10collective13CollectiveMmaINS1_35MainloopSm100TmaUmmaWarpSpecializedILi22ELi2ELi2ENS5_IJNS4_1CILi2EEENSA_ILi1EEESC_EEEEENS5_IJNSA_ILi256EEESF_NSA_ILi32EEEEEENS_12float_e4m3_tENS5_IJlSC_lEEESI_SJ_NS4_8TiledMMAINS4_8MMA_AtomIJNS4_10MMA_TraitsINS4_25SM100_MMA_F8F6F4_2x1SM_SSEJSI_SI_fSF_SF_NS4_17integral_constantINS4_4UMMA5MajorELSQ_0EEESR_NSO_INSP_7ScaleInELSS_0EEEST_EEEEEENS4_6LayoutINS5_IJSC_SC_SC_EEENS5_IJNSA_ILi0EEESY_SY_EEEEENS5_IJNS4_10UnderscoreES11_S11_EEEEENS4_18SM100_TMA_2SM_LOADENS4_14ComposedLayoutINS4_7SwizzleILi1ELi4ELi3EEENS4_18smem_ptr_flag_bitsILi8EEENSW_INS5_IJNSA_ILi8EEESG_EEENS5_IJSG_SC_EEEEEEEvNS4_8identityES14_S1E_vS1F_EENS_8epilogue10collective18CollectiveEpilogueINS1H_23Sm100TmaWarpSpecializedILi4ELi2ELi64ELb0ELb0EEEJNS5_IJNSA_ILi128EEESF_SG_EEENS5_IJNSW_IS1M_SC_EENSW_INSA_ILi64EEESC_EEEEESI_SJ_SI_SJ_NS1H_6fusion15FusionCallbacksIS1L_NS1S_17LinearCombinationISI_fSI_fLNS_15FloatRoundStyleE2EEES1N_S1R_JEEENS4_5SM1004TMEM4LOAD26SM100_TMEM_LOAD_32dp32b64xENS4_13SM90_TMA_LOADENS15_INS16_ILi2ELi4ELi3EEES19_NSW_INS5_IJS1A_S1P_EEENS5_IJS1P_SC_EEEEEEENS4_39AutoVectorizingCopyWithAssumedAlignmentILi128EEENS4_14SM90_TMA_STOREES27_S29_S29_EEEvvEEEEvNT_6ParamsE) ;  /* 0xffffff2802847950 */ /* 0x000fea0003c3ffff */
.L_x_242:
[----:B------:R-:W-:-:S00]  /*d5f0*/  BRA `(.L_x_242) ;  /* 0xfffffffc00fc7947 */ /* 0x000fc0000383ffff */
[----:B------:R-:W-:-:S00]  /*d600*/  NOP ;  /* 0x0000000000007918 */ /* 0x000fc00000000000 */
[----:B------:R-:W-:-:S00]  /*d610*/  NOP ;  /* 0x0000000000007918 */ /* 0x000fc00000000000 */
[----:B------:R-:W-:-:S00]  /*d620*/  NOP ;  /* 0x0000000000007918 */ /* 0x000fc00000000000 */
[----:B------:R-:W-:-:S00]  /*d630*/  NOP ;  /* 0x0000000000007918 */ /* 0x000fc00000000000 */
[----:B------:R-:W-:-:S00]  /*d640*/  NOP ;  /* 0x0000000000007918 */ /* 0x000fc00000000000 */
[----:B------:R-:W-:-:S00]  /*d650*/  NOP ;  /* 0x0000000000007918 */ /* 0x000fc00000000000 */
[----:B------:R-:W-:-:S00]  /*d660*/  NOP ;  /* 0x0000000000007918 */ /* 0x000fc00000000000 */
[----:B------:R-:W-:-:S00]  /*d670*/  NOP ;  /* 0x0000000000007918 */ /* 0x000fc00000000000 */
.L_x_243:


//--------------------- .nv.global.init           --------------------------
	.section	.nv.global.init,"aw",@progbits
.nv.global.init:
	.type		$str$27,@object
	.size		$str$27,($str$28 - $str$27)
$str$27:
        /*0000*/ 	.byte	0x28, 0x61, 0x64, 0x64, 0x72, 0x65, 0x73, 0x73, 0x20, 0x26, 0x20, 0x6d, 0x61, 0x73, 0x6b, 0x29
        /*0010*/ 	.byte	0x20, 0x3d, 0x3d, 0x20, 0x30, 0x00
	.type		$str$28,@object
	.size		$str$28,($str$26 - $str$28)
$str$28:
        /*0016*/ 	.byte	0x2f, 0x74, 0x6d, 0x70, 0x2f, 0x63, 0x75, 0x74, 0x6c, 0x61, 0x73, 0x73, 0x5f, 0x73, 0x77, 0x65
        /*0026*/ 	.byte	0x65, 0x70, 0x5f, 0x73, 0x72, 0x63, 0x2f, 0x69, 0x6e, 0x63, 0x6c, 0x75, 0x64, 0x65, 0x2f, 0x63
        /*0036*/ 	.byte	0x75, 0x74, 0x65, 0x2f, 0x70, 0x6f, 0x69, 0x6e, 0x74, 0x65, 0x72, 0x5f, 0x66, 0x6c, 0x61, 0x67
        /*0046*/ 	.byte	0x67, 0x65, 0x64, 0x2e, 0x68, 0x70, 0x70, 0x00
	.type		$str$26,@object
	.size		$str$26,($str$25 - $str$26)
$str$26:
        /*004e*/ 	.byte	0x2f, 0x74, 0x6d, 0x70, 0x2f, 0x63, 0x75, 0x74, 0x6c, 0x61, 0x73, 0x73, 0x5f, 0x73, 0x77, 0x65
        /*005e*/ 	.byte	0x65, 0x70, 0x5f, 0x73, 0x72, 0x63, 0x2f, 0x69, 0x6e, 0x63, 0x6c, 0x75, 0x64, 0x65, 0x2f, 0x63
        /*006e*/ 	.byte	0x75, 0x74, 0x65, 0x2f, 0x61, 0x74, 0x6f, 0x6d, 0x2f, 0x63, 0x6f, 0x70, 0x79, 0x5f, 0x74, 0x72
        /*007e*/ 	.byte	0x61, 0x69, 0x74, 0x73, 0x5f, 0x73, 0x6d, 0x31, 0x30, 0x30, 0x2e, 0x68, 0x70, 0x70, 0x00
	.type		$str$25,@object
	.size		$str$25,(__unnamed_1 - $str$25)
$str$25:
        /*008d*/ 	.byte	0x28, 0x28, 0x75, 0x69, 0x6e, 0x74, 0x33, 0x32, 0x5f, 0x74, 0x28, 0x74, 0x68, 0x72, 0x65, 0x61
        /*009d*/ 	.byte	0x64, 0x49, 0x64, 0x78, 0x2e, 0x78, 0x29, 0x20, 0x2f, 0x20, 0x33, 0x32, 0x29, 0x20, 0x25, 0x20
        /*00ad*/ 	.byte	0x34, 0x29, 0x20, 0x3d, 0x3d, 0x20, 0x28, 0x28, 0x28, 0x74, 0x6d, 0x65, 0x6d, 0x5f, 0x61, 0x64
        /*00bd*/ 	.byte	0x64, 0x72, 0x20, 0x3e, 0x3e, 0x20, 0x31, 0x36, 0x29, 0x20, 0x2f, 0x20, 0x33, 0x32, 0x29, 0x20
        /*00cd*/ 	.byte	0x25, 0x20, 0x34, 0x29, 0x00
	.type		__unnamed_1,@object
	.size		__unnamed_1,(__unnamed_2 - __unnamed_1)
__unnamed_1:
        /*00d2*/ 	.byte	0x61, 0x75, 0x74, 0x6f, 0x20, 0x63, 0x75, 0x74, 0x65, 0x3a, 0x3a, 0x61, 0x73, 0x5f, 0x70, 0x6f
        /* <DEDUP_REMOVED lines=24> */
        /*0262*/ 	.byte	0x43, 0x3c, 0x38, 0x31, 0x39, 0x32, 0x3e, 0x3e, 0x3e, 0x3e, 0x5d, 0x00
	.type		__unnamed_2,@object
	.size		__unnamed_2,(__unnamed_3 - __unnamed_2)
__unnamed_2:
        /* <DEDUP_REMOVED lines=26> */
	.type		__unnamed_3,@object
	.size		__unnamed_3,(.L_3 - __unnamed_3)
__unnamed_3:
        /* <DEDUP_REMOVED lines=42> */
        /*06aa*/ 	.byte	0x3e, 0x3e, 0x3e, 0x3e, 0x5d, 0x00
.L_3:


//--------------------- .nv.shared._ZN7cutlass13device_kernelINS_4gemm6kernel13GemmUniversalIN4cute5tupleIJiiiiEEENS1_10collective13CollectiveMmaINS1_35MainloopSm100TmaUmmaWarpSpecializedILi22ELi2ELi2ENS5_IJNS4_1CILi2EEENSA_ILi1EEESC_EEEEENS5_IJNSA_ILi256EEESF_NSA_ILi32EEEEEENS_12float_e4m3_tENS5_IJlSC_lEEESI_SJ_NS4_8TiledMMAINS4_8MMA_AtomIJNS4_10MMA_TraitsINS4_25SM100_MMA_F8F6F4_2x1SM_SSEJSI_SI_fSF_SF_NS4_17integral_constantINS4_4UMMA5MajorELSQ_0EEESR_NSO_INSP_7ScaleInELSS_0EEEST_EEEEEENS4_6LayoutINS5_IJSC_SC_SC_EEENS5_IJNSA_ILi0EEESY_SY_EEEEENS5_IJNS4_10UnderscoreES11_S11_EEEEENS4_18SM100_TMA_2SM_LOADENS4_14ComposedLayoutINS4_7SwizzleILi1ELi4ELi3EEENS4_18smem_ptr_flag_bitsILi8EEENSW_INS5_IJNSA_ILi8EEESG_EEENS5_IJSG_SC_EEEEEEEvNS4_8identityES14_S1E_vS1F_EENS_8epilogue10collective18CollectiveEpilogueINS1H_23Sm100TmaWarpSpecializedILi4ELi2ELi64ELb0ELb0EEEJNS5_IJNSA_ILi128EEESF_SG_EEENS5_IJNSW_IS1M_SC_EENSW_INSA_ILi64EEESC_EEEEESI_SJ_SI_SJ_NS1H_6fusion15FusionCallbacksIS1L_NS1S_17LinearCombinationISI_fSI_fLNS_15FloatRoundStyleE2EEES1N_S1R_JEEENS4_5SM1004TMEM4LOAD26SM100_TMEM_LOAD_32dp32b64xENS4_13SM90_TMA_LOADENS15_INS16_ILi2ELi4ELi3EEES19_NSW_INS5_IJS1A_S1P_EEENS5_IJS1P_SC_EEEEEEENS4_39AutoVectorizingCopyWithAssumedAlignmentILi128EEENS4_14SM90_TMA_STOREES27_S29_S29_EEEvvEEEEvNT_6ParamsE --------------------------
	.section	.nv.shared._ZN7cutlass13device_kernelINS_4gemm6kernel13GemmUniversalIN4cute5tupleIJiiiiEEENS1_10collective13CollectiveMmaINS1_35MainloopSm100TmaUmmaWarpSpecializedILi22ELi2ELi2ENS5_IJNS4_1CILi2EEENSA_ILi1EEESC_EEEEENS5_IJNSA_ILi256EEESF_NSA_ILi32EEEEEENS_12float_e4m3_tENS5_IJlSC_lEEESI_SJ_NS4_8TiledMMAINS4_8MMA_AtomIJNS4_10MMA_TraitsINS4_25SM100_MMA_F8F6F4_2x1SM_SSEJSI_SI_fSF_SF_NS4_17integral_constantINS4_4UMMA5MajorELSQ_0EEESR_NSO_INSP_7ScaleInELSS_0EEEST_EEEEEENS4_6LayoutINS5_IJSC_SC_SC_EEENS5_IJNSA_ILi0EEESY_SY_EEEEENS5_IJNS4_10UnderscoreES11_S11_EEEEENS4_18SM100_TMA_2SM_LOADENS4_14ComposedLayoutINS4_7SwizzleILi1ELi4ELi3EEENS4_18smem_ptr_flag_bitsILi8EEENSW_INS5_IJNSA_ILi8EEESG_EEENS5_IJSG_SC_EEEEEEEvNS4_8identityES14_S1E_vS1F_EENS_8epilogue10collective18CollectiveEpilogueINS1H_23Sm100TmaWarpSpecializedILi4ELi2ELi64ELb0ELb0EEEJNS5_IJNSA_ILi128EEESF_SG_EEENS5_IJNSW_IS1M_SC_EENSW_INSA_ILi64EEESC_EEEEESI_SJ_SI_SJ_NS1H_6fusion15FusionCallbacksIS1L_NS1S_17LinearCombinationISI_fSI_fLNS_15FloatRoundStyleE2EEES1N_S1R_JEEENS4_5SM1004TMEM4LOAD26SM100_TMEM_LOAD_32dp32b64xENS4_13SM90_TMA_LOADENS15_INS16_ILi2ELi4ELi3EEES19_NSW_INS5_IJS1A_S1P_EEENS5_IJS1P_SC_EEEEEEENS4_39AutoVectorizingCopyWithAssumedAlignmentILi128EEENS4_14SM90_TMA_STOREES27_S29_S29_EEEvvEEEEvNT_6ParamsE,"aw",@nobits
	.sectionflags	@""
	.align	16
	.zero		1024


//--------------------- .nv.shared.reserved.0     --------------------------
	.section	.nv.shared.reserved.0,"aw",@nobits
	.weak		__nv_reservedSMEM_offset_0_alias
	.size		__nv_reservedSMEM_offset_0_alias, 0, 64
	.other		__nv_reservedSMEM_offset_0_alias,@"STO_CUDA_RESERVED_SHARED STV_DEFAULT"
__nv_reservedSMEM_offset_0_alias:
	.zero		0
.nv.shared.reserved.0:
	.zero		64
	.weak		__nv_reservedSMEM_tcgen05_partition
	.type		__nv_reservedSMEM_tcgen05_partition,@object
	.size		__nv_reservedSMEM_tcgen05_partition,(.L_0 - __nv_reservedSMEM_tcgen05_partition)
__nv_reservedSMEM_tcgen05_partition:
	.zero		32
.L_0:


//--------------------- .nv.global                --------------------------
	.section	.nv.global,"aw",@nobits
.nv.global:
	.type		_ZN40_INTERNAL_be181bae_4_k_cu_958a77ae_293004cute1_E,@object
	.size		_ZN40_INTERNAL_be181bae_4_k_cu_958a77ae_293004cute1_E,(_ZN40_INTERNAL_be181bae_4_k_cu_958a77ae_293004cuda3std3__45__cpo6cbeginE - _ZN40_INTERNAL_be181bae_4_k_cu_958a77ae_293004cute1_E)
_ZN40_INTERNAL_be181bae_4_k_cu_958a77ae_293004cute1_E:
	.zero		1
	.type		_ZN40_INTERNAL_be181bae_4_k_cu_958a77ae_293004cuda3std3__45__cpo6cbeginE,@object
	.size		_ZN40_INTERNAL_be181bae_4_k_cu_958a77ae_293004cuda3std3__45__cpo6cbeginE,(_ZN40_INTERNAL_be181bae_4_k_cu_958a77ae_293004cuda3std3__48in_placeE - _ZN40_INTERNAL_be181bae_4_k_cu_958a77ae_293004cuda3std3__45__cpo6cbeginE)
_ZN40_INTERNAL_be181bae_4_k_cu_958a77ae_293004cuda3std3__45__cpo6cbeginE:
	.zero		1
	.type		_ZN40_INTERNAL_be181bae_4_k_cu_958a77ae_293004cuda3std3__48in_placeE,@object
	.size		_ZN40_INTERNAL_be181bae_4_k_cu_958a77ae_293004cuda3std3__48in_placeE,(_ZN40_INTERNAL_be181bae_4_k_cu_958a77ae_293004cuda3std6ranges3__45__cpo9iter_moveE - _ZN40_INTERNAL_be181bae_4_k_cu_958a77ae_293004cuda3std3__48in_placeE)
_ZN40_INTERNAL_be181bae_4_k_cu_958a77ae_293004cuda3std3__48in_placeE:
	.zero		1
	.type		_ZN40_INTERNAL_be181bae_4_k_cu_958a77ae_293004cuda3std6ranges3__45__cpo9iter_moveE,@object
	.size		_ZN40_INTERNAL_be181bae_4_k_cu_958a77ae_293004cuda3std6ranges3__45__cpo9iter_moveE,(_ZN40_INTERNAL_be181bae_4_k_cu_958a77ae_293004cuda3std3__45__cpo5beginE - _ZN40_INTERNAL_be181bae_4_k_cu_958a77ae_293004cuda3std6ranges3__45__cpo9iter_moveE)
_ZN40_INTERNAL_be181bae_4_k_cu_958a77ae_293004cuda3std6ranges3__45__cpo9iter_moveE:
	.zero		1
	.type		_ZN40_INTERNAL_be181bae_4_k_cu_958a77ae_293004cuda3std3__45__cpo5beginE,@object
	.size		_ZN40_INTERNAL_be181bae_4_k_cu_958a77ae_293004cuda3std3__45__cpo5beginE,(_ZN40_INTERNAL_be181bae_4_k_cu_958a77ae_293004cuda3std3__442_GLOBAL__N__be181bae_4_k_cu_958a77ae_293006ignoreE - _ZN40_INTERNAL_be181bae_4_k_cu_958a77ae_293004cuda3std3__45__cpo5beginE)
_ZN40_INTERNAL_be181bae_4_k_cu_958a77ae_293004cuda3std3__45__cpo5beginE:
	.zero		1
	.type		_ZN40_INTERNAL_be181bae_4_k_cu_958a77ae_293004cuda3std3__442_GLOBAL__N__be181bae_4_k_cu_958a77ae_293006ignoreE,@object
	.size		_ZN40_INTERNAL_be181bae_4_k_cu_958a77ae_293004cuda3std3__442_GLOBAL__N__be181bae_4_k_cu_958a77ae_293006ignoreE,(_ZN40_INTERNAL_be181bae_4_k_cu_958a77ae_293004cute7productE - _ZN40_INTERNAL_be181bae_4_k_cu_958a77ae_293004cuda3std3__442_GLOBAL__N__be181bae_4_k_cu_958a77ae_293006ignoreE)
_ZN40_INTERNAL_be181bae_4_k_cu_958a77ae_293004cuda3std3__442_GLOBAL__N__be181bae_4_k_cu_958a77ae_293006ignoreE:
	.zero		1
	.type		_ZN40_INTERNAL_be181bae_4_k_cu_958a77ae_293004cute7productE,@object
	.size		_ZN40_INTERNAL_be181bae_4_k_cu_958a77ae_293004cute7productE,(_ZN40_INTERNAL_be181bae_4_k_cu_958a77ae_293004cuda3std3__45__cpo3endE - _ZN40_INTERNAL_be181bae_4_k_cu_958a77ae_293004cute7productE)
_ZN40_INTERNAL_be181bae_4_k_cu_958a77ae_293004cute7productE:
	.zero		1
	.type		_ZN40_INTERNAL_be181bae_4_k_cu_958a77ae_293004cuda3std3__45__cpo3endE,@object
	.size		_ZN40_INTERNAL_be181bae_4_k_cu_958a77ae_293004cuda3std3__45__cpo3endE,(_ZN40_INTERNAL_be181bae_4_k_cu_958a77ae_293004cuda3std3__419piecewise_constructE - _ZN40_INTERNAL_be181bae_4_k_cu_958a77ae_293004cuda3std3__45__cpo3endE)
_ZN40_INTERNAL_be181bae_4_k_cu_958a77ae_293004cuda3std3__45__cpo3endE:
	.zero		1
	.type		_ZN40_INTERNAL_be181bae_4_k_cu_958a77ae_293004cuda3std3__419piecewise_constructE,@object
	.size		_ZN40_INTERNAL_be181bae_4_k_cu_958a77ae_293004cuda3std3__419piecewise_constructE,(_ZN40_INTERNAL_be181bae_4_k_cu_958a77ae_293004cuda3std3__45__cpo4cendE - _ZN40_INTERNAL_be181bae_4_k_cu_958a77ae_293004cuda3std3__419piecewise_constructE)
_ZN40_INTERNAL_be181bae_4_k_cu_958a77ae_293004cuda3std3__419piecewise_constructE:
	.zero		1
	.type		_ZN40_INTERNAL_be181bae_4_k_cu_958a77ae_293004cuda3std3__45__cpo4cendE,@object
	.size		_ZN40_INTERNAL_be181bae_4_k_cu_958a77ae_293004cuda3std3__45__cpo4cendE,(_ZN40_INTERNAL_be181bae_4_k_cu_958a77ae_293004cuda3std6ranges3__45__cpo4swapE - _ZN40_INTERNAL_be181bae_4_k_cu_958a77ae_293004cuda3std3__45__cpo4cendE)
_ZN40_INTERNAL_be181bae_4_k_cu_958a77ae_293004cuda3std3__45__cpo4cendE:
	.zero		1
	.type		_ZN40_INTERNAL_be181bae_4_k_cu_958a77ae_293004cuda3std6ranges3__45__cpo4swapE,@object
	.size		_ZN40_INTERNAL_be181bae_4_k_cu_958a77ae_293004cuda3std6ranges3__45__cpo4swapE,(.L_11 - _ZN40_INTERNAL_be181bae_4_k_cu_958a77ae_293004cuda3std6ranges3__45__cpo4swapE)
_ZN40_INTERNAL_be181bae_4_k_cu_958a77ae_293004cuda3std6ranges3__45__cpo4swapE:
	.zero		1
.L_11:


//--------------------- .nv.constant0._ZN7cutlass13device_kernelINS_4gemm6kernel13GemmUniversalIN4cute5tupleIJiiiiEEENS1_10collective13CollectiveMmaINS1_35MainloopSm100TmaUmmaWarpSpecializedILi22ELi2ELi2ENS5_IJNS4_1CILi2EEENSA_ILi1EEESC_EEEEENS5_IJNSA_ILi256EEESF_NSA_ILi32EEEEEENS_12float_e4m3_tENS5_IJlSC_lEEESI_SJ_NS4_8TiledMMAINS4_8MMA_AtomIJNS4_10MMA_TraitsINS4_25SM100_MMA_F8F6F4_2x1SM_SSEJSI_SI_fSF_SF_NS4_17integral_constantINS4_4UMMA5MajorELSQ_0EEESR_NSO_INSP_7ScaleInELSS_0EEEST_EEEEEENS4_6LayoutINS5_IJSC_SC_SC_EEENS5_IJNSA_ILi0EEESY_SY_EEEEENS5_IJNS4_10UnderscoreES11_S11_EEEEENS4_18SM100_TMA_2SM_LOADENS4_14ComposedLayoutINS4_7SwizzleILi1ELi4ELi3EEENS4_18smem_ptr_flag_bitsILi8EEENSW_INS5_IJNSA_ILi8EEESG_EEENS5_IJSG_SC_EEEEEEEvNS4_8identityES14_S1E_vS1F_EENS_8epilogue10collective18CollectiveEpilogueINS1H_23Sm100TmaWarpSpecializedILi4ELi2ELi64ELb0ELb0EEEJNS5_IJNSA_ILi128EEESF_SG_EEENS5_IJNSW_IS1M_SC_EENSW_INSA_ILi64EEESC_EEEEESI_SJ_SI_SJ_NS1H_6fusion15FusionCallbacksIS1L_NS1S_17LinearCombinationISI_fSI_fLNS_15FloatRoundStyleE2EEES1N_S1R_JEEENS4_5SM1004TMEM4LOAD26SM100_TMEM_LOAD_32dp32b64xENS4_13SM90_TMA_LOADENS15_INS16_ILi2ELi4ELi3EEES19_NSW_INS5_IJS1A_S1P_EEENS5_IJS1P_SC_EEEEEEENS4_39AutoVectorizingCopyWithAssumedAlignmentILi128EEENS4_14SM90_TMA_STOREES27_S29_S29_EEEvvEEEEvNT_6ParamsE --------------------------
	.section	.nv.constant0._ZN7cutlass13device_kernelINS_4gemm6kernel13GemmUniversalIN4cute5tupleIJiiiiEEENS1_10collective13CollectiveMmaINS1_35MainloopSm100TmaUmmaWarpSpecializedILi22ELi2ELi2ENS5_IJNS4_1CILi2EEENSA_ILi1EEESC_EEEEENS5_IJNSA_ILi256EEESF_NSA_ILi32EEEEEENS_12float_e4m3_tENS5_IJlSC_lEEESI_SJ_NS4_8TiledMMAINS4_8MMA_AtomIJNS4_10MMA_TraitsINS4_25SM100_MMA_F8F6F4_2x1SM_SSEJSI_SI_fSF_SF_NS4_17integral_constantINS4_4UMMA5MajorELSQ_0EEESR_NSO_INSP_7ScaleInELSS_0EEEST_EEEEEENS4_6LayoutINS5_IJSC_SC_SC_EEENS5_IJNSA_ILi0EEESY_SY_EEEEENS5_IJNS4_10UnderscoreES11_S11_EEEEENS4_18SM100_TMA_2SM_LOADENS4_14ComposedLayoutINS4_7SwizzleILi1ELi4ELi3EEENS4_18smem_ptr_flag_bitsILi8EEENSW_INS5_IJNSA_ILi8EEESG_EEENS5_IJSG_SC_EEEEEEEvNS4_8identityES14_S1E_vS1F_EENS_8epilogue10collective18CollectiveEpilogueINS1H_23Sm100TmaWarpSpecializedILi4ELi2ELi64ELb0ELb0EEEJNS5_IJNSA_ILi128EEESF_SG_EEENS5_IJNSW_IS1M_SC_EENSW_INSA_ILi64EEESC_EEEEESI_SJ_SI_SJ_NS1H_6fusion15FusionCallbacksIS1L_NS1S_17LinearCombinationISI_fSI_fLNS_15FloatRoundStyleE2EEES1N_S1R_JEEENS4_5SM1004TMEM4LOAD26SM100_TMEM_LOAD_32dp32b64xENS4_13SM90_TMA_LOADENS15_INS16_ILi2ELi4ELi3EEES19_NSW_INS5_IJS1A_S1P_EEENS5_IJS1P_SC_EEEEEEENS4_39AutoVectorizingCopyWithAssumedAlignmentILi128EEENS4_14SM90_TMA_STOREES27_S29_S29_EEEvvEEEEvNT_6ParamsE,"a",@progbits
	.sectionflags	@""
	.align	4
.nv.constant0._ZN7cutlass13device_kernelINS_4gemm6kernel13GemmUniversalIN4cute5tupleIJiiiiEEENS1_10collective13CollectiveMmaINS1_35MainloopSm100TmaUmmaWarpSpecializedILi22ELi2ELi2ENS5_IJNS4_1CILi2EEENSA_ILi1EEESC_EEEEENS5_IJNSA_ILi256EEESF_NSA_ILi32EEEEEENS_12float_e4m3_tENS5_IJlSC_lEEESI_SJ_NS4_8TiledMMAINS4_8MMA_AtomIJNS4_10MMA_TraitsINS4_25SM100_MMA_F8F6F4_2x1SM_SSEJSI_SI_fSF_SF_NS4_17integral_constantINS4_4UMMA5MajorELSQ_0EEESR_NSO_INSP_7ScaleInELSS_0EEEST_EEEEEENS4_6LayoutINS5_IJSC_SC_SC_EEENS5_IJNSA_ILi0EEESY_SY_EEEEENS5_IJNS4_10UnderscoreES11_S11_EEEEENS4_18SM100_TMA_2SM_LOADENS4_14ComposedLayoutINS4_7SwizzleILi1ELi4ELi3EEENS4_18smem_ptr_flag_bitsILi8EEENSW_INS5_IJNSA_ILi8EEESG_EEENS5_IJSG_SC_EEEEEEEvNS4_8identityES14_S1E_vS1F_EENS_8epilogue10collective18CollectiveEpilogueINS1H_23Sm100TmaWarpSpecializedILi4ELi2ELi64ELb0ELb0EEEJNS5_IJNSA_ILi128EEESF_SG_EEENS5_IJNSW_IS1M_SC_EENSW_INSA_ILi64EEESC_EEEEESI_SJ_SI_SJ_NS1H_6fusion15FusionCallbacksIS1L_NS1S_17LinearCombinationISI_fSI_fLNS_15FloatRoundStyleE2EEES1N_S1R_JEEENS4_5SM1004TMEM4LOAD26SM100_TMEM_LOAD_32dp32b64xENS4_13SM90_TMA_LOADENS15_INS16_ILi2ELi4ELi3EEES19_NSW_INS5_IJS1A_S1P_EEENS5_IJS1P_SC_EEEEEEENS4_39AutoVectorizingCopyWithAssumedAlignmentILi128EEENS4_14SM90_TMA_STOREES27_S29_S29_EEEvvEEEEvNT_6ParamsE:
	.zero		2944


//--------------------- SYMBOLS --------------------------

	.type		.nv.reservedSmem.offset0,@object
	.size		.nv.reservedSmem.offset0,0x4
	.type		.nv.reservedSmem.cap,@object
	.size		.nv.reservedSmem.cap,0x4
	.type		__assertfail,@function
